	.target	sm_90a

	.elftype	@"ET_EXEC"


//--------------------- .note.nv.tkinfo           --------------------------
	.section	.note.nv.tkinfo,"",@"SHT_NOTE"
	.sectionflags	@"SHF_NOTE_NV_TKINFO"
	.tkinfo
        /*0018*/ 	.word	0x00000002
        /*0030*/ 	.string	""
        /*0030*/ 	.string	"ptxas"
        /*0030*/ 	.string	"Cuda compilation tools, release 13.0, V13.0.88"
        /*0030*/ 	.string	"Build cuda_13.0.r13.0/compiler.36424714_0"
        /*0030*/ 	.string	"-v  -suppress-debug-info  -lineinfo  -arch sm_90a "



//--------------------- .note.nv.cuinfo           --------------------------
	.section	.note.nv.cuinfo,"",@"SHT_NOTE"
	.sectionflags	@"SHF_NOTE_NV_CUINFO"
        /*0018*/ 	.short	0x0002
        /*001a*/ 	.short	0x005a
        /*001c*/ 	.short	0x0082
	.zero		2


//--------------------- .nv.info                  --------------------------
	.section	.nv.info,"",@"SHT_CUDA_INFO"
	.align	4


	//----- nvinfo : EIATTR_REGCOUNT
	.align		4
        /*0000*/ 	.byte	0x04, 0x2f
        /*0002*/ 	.short	(.L_1 - .L_0)
	.align		4
.L_0:
        /*0004*/ 	.word	index@(matmul_kernel)
        /*0008*/ 	.word	0x000000ff


	//----- nvinfo : EIATTR_FRAME_SIZE
	.align		4
.L_1:
        /*000c*/ 	.byte	0x04, 0x11
        /*000e*/ 	.short	(.L_3 - .L_2)
	.align		4
.L_2:
        /*0010*/ 	.word	index@(matmul_kernel)
        /*0014*/ 	.word	0x00001278


	//----- nvinfo : EIATTR_MIN_STACK_SIZE
	.align		4
.L_3:
        /*0018*/ 	.byte	0x04, 0x12
        /*001a*/ 	.short	(.L_5 - .L_4)
	.align		4
.L_4:
        /*001c*/ 	.word	index@(matmul_kernel)
        /*0020*/ 	.word	0x00001278
.L_5:


//--------------------- .nv.compat                --------------------------
	.section	.nv.compat,"",@"SHT_CUDA_COMPAT_INFO"
	.align	4
        /*0000*/ 	.byte	0x02, 0x09, 0x01, 0x00, 0x02, 0x02, 0x04, 0x00, 0x02, 0x05, 0x05, 0x00, 0x03, 0x07, 0x01, 0x01
        /*0010*/ 	.byte	0x02, 0x03, 0x00, 0x00, 0x02, 0x06, 0x01, 0x00, 0x04, 0x0b, 0x08, 0x00, 0x00, 0x00, 0x00, 0x00
        /*0020*/ 	.byte	0x00, 0x00, 0x00, 0x00


//--------------------- .nv.info.matmul_kernel    --------------------------
	.section	.nv.info.matmul_kernel,"",@"SHT_CUDA_INFO"
	.sectionflags	@""
	.align	4


	//----- nvinfo : EIATTR_CUDA_API_VERSION
	.align		4
        /*0000*/ 	.byte	0x04, 0x37
        /*0002*/ 	.short	(.L_7 - .L_6)
.L_6:
        /*0004*/ 	.word	0x00000082


	//----- nvinfo : EIATTR_KPARAM_INFO
	.align		4
.L_7:
        /*0008*/ 	.byte	0x04, 0x17
        /*000a*/ 	.short	(.L_9 - .L_8)
.L_8:
        /*000c*/ 	.word	0x00000000
        /*0010*/ 	.short	0x000d
        /*0012*/ 	.short	0x0048
        /*0014*/ 	.byte	0x00, 0xf4, 0x21, 0x00


	//----- nvinfo : EIATTR_KPARAM_INFO
	.align		4
.L_9:
        /*0018*/ 	.byte	0x04, 0x17
        /*001a*/ 	.short	(.L_11 - .L_10)
.L_10:
        /*001c*/ 	.word	0x00000000
        /*0020*/ 	.short	0x000c
        /*0022*/ 	.short	0x0040
        /*0024*/ 	.byte	0x00, 0xf4, 0x21, 0x00


	//----- nvinfo : EIATTR_KPARAM_INFO
	.align		4
.L_11:
        /*0028*/ 	.byte	0x04, 0x17
        /*002a*/ 	.short	(.L_13 - .L_12)
.L_12:
        /*002c*/ 	.word	0x00000000
        /*0030*/ 	.short	0x000b
        /*0032*/ 	.short	0x0038
        /*0034*/ 	.byte	0x00, 0xf0, 0x11, 0x00


	//----- nvinfo : EIATTR_KPARAM_INFO
	.align		4
.L_13:
        /*0038*/ 	.byte	0x04, 0x17
        /*003a*/ 	.short	(.L_15 - .L_14)
.L_14:
        /*003c*/ 	.word	0x00000000
        /*0040*/ 	.short	0x000a
        /*0042*/ 	.short	0x0034
        /*0044*/ 	.byte	0x00, 0xf0, 0x11, 0x00


	//----- nvinfo : EIATTR_KPARAM_INFO
	.align		4
.L_15:
        /*0048*/ 	.byte	0x04, 0x17
        /*004a*/ 	.short	(.L_17 - .L_16)
.L_16:
        /*004c*/ 	.word	0x00000000
        /*0050*/ 	.short	0x0009
        /*0052*/ 	.short	0x0030
        /*0054*/ 	.byte	0x00, 0xf0, 0x11, 0x00


	//----- nvinfo : EIATTR_KPARAM_INFO
	.align		4
.L_17:
        /*0058*/ 	.byte	0x04, 0x17
        /*005a*/ 	.short	(.L_19 - .L_18)
.L_18:
        /*005c*/ 	.word	0x00000000
        /*0060*/ 	.short	0x0008
        /*0062*/ 	.short	0x002c
        /*0064*/ 	.byte	0x00, 0xf0, 0x11, 0x00


	//----- nvinfo : EIATTR_KPARAM_INFO
	.align		4
.L_19:
        /*0068*/ 	.byte	0x04, 0x17
        /*006a*/ 	.short	(.L_21 - .L_20)
.L_20:
        /*006c*/ 	.word	0x00000000
        /*0070*/ 	.short	0x0007
        /*0072*/ 	.short	0x0028
        /*0074*/ 	.byte	0x00, 0xf0, 0x11, 0x00


	//----- nvinfo : EIATTR_KPARAM_INFO
	.align		4
.L_21:
        /*0078*/ 	.byte	0x04, 0x17
        /*007a*/ 	.short	(.L_23 - .L_22)
.L_22:
        /*007c*/ 	.word	0x00000000
        /*0080*/ 	.short	0x0006
        /*0082*/ 	.short	0x0024
        /*0084*/ 	.byte	0x00, 0xf0, 0x11, 0x00


	//----- nvinfo : EIATTR_KPARAM_INFO
	.align		4
.L_23:
        /*0088*/ 	.byte	0x04, 0x17
        /*008a*/ 	.short	(.L_25 - .L_24)
.L_24:
        /*008c*/ 	.word	0x00000000
        /*0090*/ 	.short	0x0005
        /*0092*/ 	.short	0x0020
        /*0094*/ 	.byte	0x00, 0xf0, 0x11, 0x00


	//----- nvinfo : EIATTR_KPARAM_INFO
	.align		4
.L_25:
        /*0098*/ 	.byte	0x04, 0x17
        /*009a*/ 	.short	(.L_27 - .L_26)
.L_26:
        /*009c*/ 	.word	0x00000000
        /*00a0*/ 	.short	0x0004
        /*00a2*/ 	.short	0x001c
        /*00a4*/ 	.byte	0x00, 0xf0, 0x11, 0x00


	//----- nvinfo : EIATTR_KPARAM_INFO
	.align		4
.L_27:
        /*00a8*/ 	.byte	0x04, 0x17
        /*00aa*/ 	.short	(.L_29 - .L_28)
.L_28:
        /*00ac*/ 	.word	0x00000000
        /*00b0*/ 	.short	0x0003
        /*00b2*/ 	.short	0x0018
        /*00b4*/ 	.byte	0x00, 0xf0, 0x11, 0x00


	//----- nvinfo : EIATTR_KPARAM_INFO
	.align		4
.L_29:
        /*00b8*/ 	.byte	0x04, 0x17
        /*00ba*/ 	.short	(.L_31 - .L_30)
.L_30:
        /*00bc*/ 	.word	0x00000000
        /*00c0*/ 	.short	0x0002
        /*00c2*/ 	.short	0x0010
        /*00c4*/ 	.byte	0x00, 0xf4, 0x21, 0x00


	//----- nvinfo : EIATTR_KPARAM_INFO
	.align		4
.L_31:
        /*00c8*/ 	.byte	0x04, 0x17
        /*00ca*/ 	.short	(.L_33 - .L_32)
.L_32:
        /*00cc*/ 	.word	0x00000000
        /*00d0*/ 	.short	0x0001
        /*00d2*/ 	.short	0x0008
        /*00d4*/ 	.byte	0x00, 0xf4, 0x21, 0x00


	//----- nvinfo : EIATTR_KPARAM_INFO
	.align		4
.L_33:
        /*00d8*/ 	.byte	0x04, 0x17
        /*00da*/ 	.short	(.L_35 - .L_34)
.L_34:
        /*00dc*/ 	.word	0x00000000
        /*00e0*/ 	.short	0x0000
        /*00e2*/ 	.short	0x0000
        /*00e4*/ 	.byte	0x00, 0xf4, 0x21, 0x00


	//----- nvinfo : EIATTR_SPARSE_MMA_MASK
	.align		4
.L_35:
        /*00e8*/ 	.byte	0x03, 0x50
        /*00ea*/ 	.short	0x0000


	//----- nvinfo : EIATTR_MAXREG_COUNT
	.align		4
        /*00ec*/ 	.byte	0x03, 0x1b
        /*00ee*/ 	.short	0x00ff


	//----- nvinfo : EIATTR_NUM_BARRIERS
	.align		4
        /*00f0*/ 	.byte	0x02, 0x4c
        /*00f2*/ 	.byte	0x01
	.zero		1


	//----- nvinfo : EIATTR_ANNOTATIONS
	.align		4
        /*00f4*/ 	.byte	0x04, 0x55
        /*00f6*/ 	.short	(.L_37 - .L_36)


	//   ....[0]....
.L_36:
        /*00f8*/ 	.word	0x00000001
        /*00fc*/ 	.byte	0xa0, 0x01, 0x00, 0x00, 0x01, 0x00, 0x00, 0x00, 0x50, 0x62, 0x00, 0x00, 0x01, 0x00, 0x00, 0x00
        /* <DEDUP_REMOVED lines=1824> */
        /*730c*/ 	.byte	0x60, 0xb1, 0x02, 0x00, 0x01, 0x00, 0x00, 0x00, 0x90, 0xb4, 0x02, 0x00


	//----- nvinfo : EIATTR_MERCURY_ISA_VERSION
	.align		4
.L_37:
        /*7318*/ 	.byte	0x03, 0x5f
        /*731a*/ 	.short	0x0101


	//----- nvinfo : EIATTR_EXIT_INSTR_OFFSETS
	.align		4
        /*731c*/ 	.byte	0x04, 0x1c
        /*731e*/ 	.short	(.L_39 - .L_38)


	//   ....[0]....
.L_38:
        /*7320*/ 	.word	0x00030910


	//   ....[1]....
        /*7324*/ 	.word	0x00030930


	//----- nvinfo : EIATTR_REQNTID
	.align		4
.L_39:
        /*7328*/ 	.byte	0x04, 0x10
        /*732a*/ 	.short	(.L_41 - .L_40)
.L_40:
        /*732c*/ 	.word	0x00000080
        /*7330*/ 	.word	0x00000001
        /*7334*/ 	.word	0x00000001


	//----- nvinfo : EIATTR_CBANK_PARAM_SIZE
	.align		4
.L_41:
        /*7338*/ 	.byte	0x03, 0x19
        /*733a*/ 	.short	0x0050


	//----- nvinfo : EIATTR_PARAM_CBANK
	.align		4
        /*733c*/ 	.byte	0x04, 0x0a
        /*733e*/ 	.short	(.L_43 - .L_42)
	.align		4
.L_42:
        /*7340*/ 	.word	index@(.nv.constant0.matmul_kernel)
        /*7344*/ 	.short	0x0210
        /*7346*/ 	.short	0x0050


	//----- nvinfo : EIATTR_SW_WAR
	.align		4
.L_43:
        /*7348*/ 	.byte	0x04, 0x36
        /*734a*/ 	.short	(.L_45 - .L_44)
.L_44:
        /*734c*/ 	.word	0x00000008
.L_45:


//--------------------- .nv.callgraph             --------------------------
	.section	.nv.callgraph,"",@"SHT_CUDA_CALLGRAPH"
	.align	4
	.sectionentsize	8
	.align		4
        /*0000*/ 	.word	0x00000000
	.align		4
        /*0004*/ 	.word	0xffffffff
	.align		4
        /*0008*/ 	.word	0x00000000
	.align		4
        /*000c*/ 	.word	0xfffffffe
	.align		4
        /*0010*/ 	.word	0x00000000
	.align		4
        /*0014*/ 	.word	0xfffffffd
	.align		4
        /*0018*/ 	.word	0x00000000
	.align		4
        /*001c*/ 	.word	0xfffffffc


//--------------------- .text.matmul_kernel       --------------------------
	.section	.text.matmul_kernel,"ax",@progbits
	.align	128
        .global         matmul_kernel
        .type           matmul_kernel,@function
        .size           matmul_kernel,(.L_x_3 - matmul_kernel)
        .other          matmul_kernel,@"STO_CUDA_ENTRY STV_DEFAULT"
matmul_kernel:
.text.matmul_kernel:
[----:B------:R-:W1:Y:S08]  /*0000*/  LDC R1, c[0x0][0x28] ;  /* 0x00000a00ff017b82 */ /* 0x000e700000000800 */
[----:B------:R-:W2:Y:S01]  /*0010*/  LDC.64 R2, c[0x0][0x228] ;  /* 0x00008a00ff027b82 */ /* 0x000ea20000000a00 */
[----:B-1----:R-:W-:Y:S01]  /*0020*/  VIADD R1, R1, 0xffffed88 ;  /* 0xffffed8801017836 */ /* 0x002fe20000000000 */
[----:B------:R-:W1:Y:S01]  /*0030*/  S2R R5, SR_CTAID.X ;  /* 0x0000000000057919 */ /* 0x000e620000002500 */
[----:B------:R-:W-:Y:S01]  /*0040*/  ULDC.64 UR4, c[0x0][0x218] ;  /* 0x0000860000047ab9 */ /* 0x000fe20000000a00 */
[----:B------:R-:W-:Y:S01]  /*0050*/  ULDC UR31, c[0x0][0x240] ;  /* 0x00009000001f7ab9 */ /* 0x000fe20000000800 */
[----:B------:R-:W-:Y:S01]  /*0060*/  ULDC UR32, c[0x0][0x240] ;  /* 0x0000900000207ab9 */ /* 0x000fe20000000800 */
[----:B------:R-:W3:Y:S01]  /*0070*/  S2R R38, SR_TID.X ;  /* 0x0000000000267919 */ /* 0x000ee20000002100 */
[----:B------:R-:W-:Y:S01]  /*0080*/  ULDC UR33, c[0x0][0x240] ;  /* 0x0000900000217ab9 */ /* 0x000fe20000000800 */
        /* <DEDUP_REMOVED lines=16> */
[----:B--2---:R-:W-:Y:S01]  /*0190*/  IMAD.MOV.U32 R153, RZ, RZ, R3 ;  /* 0x000000ffff997224 */ /* 0x004fe200078e0003 */
[----:B------:R2:W-:Y:S01]  /*01a0*/  STL.64 [R1+0xc50], R2 ;  /* 0x000c500201007387 */ /* 0x0005e20000100a00 */
[----:B------:R-:W-:Y:S01]  /*01b0*/  IMAD.MOV.U32 R154, RZ, RZ, R2 ;  /* 0x000000ffff9a7224 */ /* 0x000fe200078e0002 */
[----:B------:R-:W-:Y:S01]  /*01c0*/  ULDC UR49, c[0x0][0x240] ;  /* 0x0000900000317ab9 */ /* 0x000fe20000000800 */
[----:B------:R-:W-:Y:S01]  /*01d0*/  VIADD R0, R153, 0x7f ;  /* 0x0000007f99007836 */ /* 0x000fe20000000000 */
[----:B------:R-:W-:Y:S01]  /*01e0*/  IABS R11, R153 ;  /* 0x00000099000b7213 */ /* 0x000fe20000000000 */
[----:B------:R-:W-:Y:S01]  /*01f0*/  ULDC UR51, c[0x0][0x240] ;  /* 0x0000900000337ab9 */ /* 0x000fe20000000800 */
[----:B------:R-:W-:Y:S01]  /*0200*/  IABS R13, R154 ;  /* 0x0000009a000d7213 */ /* 0x000fe20000000000 */
[----:B------:R-:W-:Y:S01]  /*0210*/  ULDC UR52, c[0x0][0x240] ;  /* 0x0000900000347ab9 */ /* 0x000fe20000000800 */
[----:B------:R-:W-:Y:S01]  /*0220*/  ULDC UR53, c[0x0][0x240] ;  /* 0x0000900000357ab9 */ /* 0x000fe20000000800 */
[----:B-1----:R-:W-:Y:S01]  /*0230*/  IABS R8, R5 ;  /* 0x0000000500087213 */ /* 0x002fe20000000000 */
[----:B------:R-:W-:Y:S01]  /*0240*/  ULDC UR55, c[0x0][0x240] ;  /* 0x0000900000377ab9 */ /* 0x000fe20000000800 */
[----:B------:R-:W-:Y:S01]  /*0250*/  ULDC UR54, c[0x0][0x240] ;  /* 0x0000900000367ab9 */ /* 0x000fe20000000800 */
[----:B--2---:R-:W-:Y:S01]  /*0260*/  SHF.R.S32.HI R3, RZ, 0x1f, R0 ;  /* 0x0000001fff037819 */ /* 0x004fe20000011400 */
[----:B------:R-:W-:Y:S01]  /*0270*/  ULDC UR56, c[0x0][0x240] ;  /* 0x0000900000387ab9 */ /* 0x000fe20000000800 */
[----:B---3--:R-:W-:Y:S01]  /*0280*/  LOP3.LUT R216, R38, 0x7f, RZ, 0xc0, !PT ;  /* 0x0000007f26d87812 */ /* 0x008fe200078ec0ff */
[----:B------:R-:W-:Y:S01]  /*0290*/  ULDC UR57, c[0x0][0x240] ;  /* 0x0000900000397ab9 */ /* 0x000fe20000000800 */
[----:B------:R-:W-:Y:S01]  /*02a0*/  LEA.HI R3, R3, R0, RZ, 0x7 ;  /* 0x0000000003037211 */ /* 0x000fe200078f38ff */
[----:B------:R-:W-:Y:S01]  /*02b0*/  ULDC UR58, c[0x0][0x240] ;  /* 0x00009000003a7ab9 */ /* 0x000fe20000000800 */
[----:B------:R-:W-:Y:S01]  /*02c0*/  ULDC UR59, c[0x0][0x240] ;  /* 0x00009000003b7ab9 */ /* 0x000fe20000000800 */
[----:B------:R-:W-:Y:S01]  /*02d0*/  ULDC UR60, c[0x0][0x240] ;  /* 0x00009000003c7ab9 */ /* 0x000fe20000000800 */
[----:B------:R-:W-:Y:S01]  /*02e0*/  SHF.R.S32.HI R3, RZ, 0x7, R3 ;  /* 0x00000007ff037819 */ /* 0x000fe20000011403 */
[----:B------:R-:W-:Y:S01]  /*02f0*/  ULDC UR61, c[0x0][0x240] ;  /* 0x00009000003d7ab9 */ /* 0x000fe20000000800 */
[----:B------:R-:W-:Y:S01]  /*0300*/  ULDC UR7, c[0x0][0x240] ;  /* 0x0000900000077ab9 */ /* 0x000fe20000000800 */
[----:B------:R-:W-:Y:S01]  /*0310*/  ULDC UR6, c[0x0][0x240] ;  /* 0x0000900000067ab9 */ /* 0x000fe20000000800 */
[----:B------:R-:W-:Y:S01]  /*0320*/  SHF.L.U32 R4, R3, 0x3, RZ ;  /* 0x0000000303047819 */ /* 0x000fe200000006ff */
[----:B------:R-:W-:Y:S01]  /*0330*/  ULDC UR8, c[0x0][0x240] ;  /* 0x0000900000087ab9 */ /* 0x000fe20000000800 */
[----:B------:R-:W-:Y:S01]  /*0340*/  ULDC UR9, c[0x0][0x240] ;  /* 0x0000900000097ab9 */ /* 0x000fe20000000800 */
[----:B------:R-:W-:Y:S01]  /*0350*/  ULDC UR10, c[0x0][0x240] ;  /* 0x00009000000a7ab9 */ /* 0x000fe20000000800 */
[-C--:B------:R-:W-:Y:S01]  /*0360*/  IABS R7, R4.reuse ;  /* 0x0000000400077213 */ /* 0x080fe20000000000 */
[----:B------:R-:W-:Y:S01]  /*0370*/  ULDC UR12, c[0x0][0x240] ;  /* 0x00009000000c7ab9 */ /* 0x000fe20000000800 */
[----:B------:R-:W-:Y:S01]  /*0380*/  IABS R10, R4 ;  /* 0x00000004000a7213 */ /* 0x000fe20000000000 */
[----:B------:R-:W-:Y:S01]  /*0390*/  ULDC UR11, c[0x0][0x240] ;  /* 0x00009000000b7ab9 */ /* 0x000fe20000000800 */
[----:B------:R-:W1:Y:S01]  /*03a0*/  I2F.RP R0, R7 ;  /* 0x0000000700007306 */ /* 0x000e620000209400 */
        /* <DEDUP_REMOVED lines=14> */
[----:B-1----:R-:W1:Y:S01]  /*0490*/  MUFU.RCP R0, R0 ;  /* 0x0000000000007308 */ /* 0x002e620000001000 */
[----:B------:R-:W-:Y:S01]  /*04a0*/  ULDC UR27, c[0x0][0x240] ;  /* 0x00009000001b7ab9 */ /* 0x000fe20000000800 */
[----:B------:R-:W-:Y:S01]  /*04b0*/  ULDC UR28, c[0x0][0x240] ;  /* 0x00009000001c7ab9 */ /* 0x000fe20000000800 */
[----:B------:R-:W-:Y:S01]  /*04c0*/  ULDC UR29, c[0x0][0x240] ;  /* 0x00009000001d7ab9 */ /* 0x000fe20000000800 */
[----:B------:R-:W-:Y:S01]  /*04d0*/  ULDC UR30, c[0x0][0x240] ;  /* 0x00009000001e7ab9 */ /* 0x000fe20000000800 */
[----:B------:R-:W2:Y:S01]  /*04e0*/  LDC R252, c[0x0][0x230] ;  /* 0x00008c00fffc7b82 */ /* 0x000ea20000000800 */
[----:B-1----:R-:W-:Y:S01]  /*04f0*/  VIADD R2, R0, 0xffffffe ;  /* 0x0ffffffe00027836 */ /* 0x002fe20000000000 */
[----:B------:R-:W-:-:S03]  /*0500*/  IADD3 R0, RZ, -R10, RZ ;  /* 0x8000000aff007210 */ /* 0x000fc60007ffe0ff */
[----:B------:R1:W3:Y:S02]  /*0510*/  F2I.FTZ.U32.TRUNC.NTZ R3, R2 ;  /* 0x0000000200037305 */ /* 0x0002e4000021f000 */
[----:B-1----:R-:W-:Y:S02]  /*0520*/  IMAD.MOV.U32 R2, RZ, RZ, RZ ;  /* 0x000000ffff027224 */ /* 0x002fe400078e00ff */
[----:B---3--:R-:W-:-:S04]  /*0530*/  IMAD.MOV R6, RZ, RZ, -R3 ;  /* 0x000000ffff067224 */ /* 0x008fc800078e0a03 */
[----:B------:R-:W-:Y:S02]  /*0540*/  IMAD R9, R6, R7, RZ ;  /* 0x0000000706097224 */ /* 0x000fe400078e02ff */
[----:B------:R-:W-:Y:S02]  /*0550*/  IMAD.MOV.U32 R6, RZ, RZ, R8 ;  /* 0x000000ffff067224 */ /* 0x000fe400078e0008 */
[----:B------:R-:W-:-:S06]  /*0560*/  IMAD.HI.U32 R3, R3, R9, R2 ;  /* 0x0000000903037227 */ /* 0x000fcc00078e0002 */
[----:B------:R-:W-:-:S04]  /*0570*/  IMAD.HI.U32 R3, R3, R6, RZ ;  /* 0x0000000603037227 */ /* 0x000fc800078e00ff */
[----:B------:R-:W-:-:S05]  /*0580*/  IMAD R0, R3, R0, R6 ;  /* 0x0000000003007224 */ /* 0x000fca00078e0206 */
[----:B------:R-:W-:-:S13]  /*0590*/  ISETP.GT.U32.AND P1, PT, R7, R0, PT ;  /* 0x000000000700720c */ /* 0x000fda0003f24070 */
[----:B------:R-:W-:Y:S02]  /*05a0*/  @!P1 IMAD.IADD R0, R0, 0x1, -R7 ;  /* 0x0000000100009824 */ /* 0x000fe400078e0a07 */
[----:B------:R-:W-:Y:S01]  /*05b0*/  @!P1 VIADD R3, R3, 0x1 ;  /* 0x0000000103039836 */ /* 0x000fe20000000000 */
[----:B------:R-:W-:Y:S02]  /*05c0*/  ISETP.NE.AND P1, PT, R4, RZ, PT ;  /* 0x000000ff0400720c */ /* 0x000fe40003f25270 */
[----:B------:R-:W-:Y:S02]  /*05d0*/  ISETP.GE.U32.AND P0, PT, R0, R7, PT ;  /* 0x000000070000720c */ /* 0x000fe40003f06070 */
[----:B------:R-:W-:-:S04]  /*05e0*/  LOP3.LUT R0, R5, R4, RZ, 0x3c, !PT ;  /* 0x0000000405007212 */ /* 0x000fc800078e3cff */
[----:B------:R-:W-:Y:S02]  /*05f0*/  ISETP.GE.AND P2, PT, R0, RZ, PT ;  /* 0x000000ff0000720c */ /* 0x000fe40003f46270 */
[----:B------:R-:W-:-:S05]  /*0600*/  IADD3 R0, R154, 0xff, RZ ;  /* 0x000000ff9a007810 */ /* 0x000fca0007ffe0ff */
[----:B------:R-:W-:-:S04]  /*0610*/  @P0 VIADD R3, R3, 0x1 ;  /* 0x0000000103030836 */ /* 0x000fc80000000000 */
[----:B------:R-:W-:Y:S01]  /*0620*/  IMAD.MOV.U32 R2, RZ, RZ, R3 ;  /* 0x000000ffff027224 */ /* 0x000fe200078e0003 */
[----:B------:R-:W-:-:S03]  /*0630*/  SHF.R.S32.HI R3, RZ, 0x1f, R0 ;  /* 0x0000001fff037819 */ /* 0x000fc60000011400 */
[----:B------:R-:W-:Y:S01]  /*0640*/  @!P2 IMAD.MOV R2, RZ, RZ, -R2 ;  /* 0x000000ffff02a224 */ /* 0x000fe200078e0a02 */
[----:B------:R-:W-:Y:S02]  /*0650*/  @!P1 LOP3.LUT R2, RZ, R4, RZ, 0x33, !PT ;  /* 0x00000004ff029212 */ /* 0x000fe400078e33ff */
[----:B------:R-:W-:-:S03]  /*0660*/  LEA.HI R3, R3, R0, RZ, 0x8 ;  /* 0x0000000003037211 */ /* 0x000fc600078f40ff */
[----:B------:R-:W-:Y:S02]  /*0670*/  IMAD.SHL.U32 R6, R2, 0x8, RZ ;  /* 0x0000000802067824 */ /* 0x000fe400078e00ff */
[----:B------:R-:W-:-:S03]  /*0680*/  IMAD.MOV R2, RZ, RZ, -R2 ;  /* 0x000000ffff027224 */ /* 0x000fc600078e0a02 */
[----:B------:R-:W-:Y:S01]  /*0690*/  LEA.HI.SX32 R3, R3, -R6, 0x18 ;  /* 0x8000000603037211 */ /* 0x000fe200078fc2ff */
[----:B------:R-:W-:Y:S02]  /*06a0*/  IMAD R10, R4, R2, R5 ;  /* 0x00000002040a7224 */ /* 0x000fe400078e0205 */
[----:B------:R-:W-:Y:S01]  /*06b0*/  IMAD.MOV.U32 R2, RZ, RZ, RZ ;  /* 0x000000ffff027224 */ /* 0x000fe200078e00ff */
[----:B------:R-:W-:Y:S02]  /*06c0*/  VIMNMX R15, R3, 0x8, PT ;  /* 0x00000008030f7848 */ /* 0x000fe40003fe0100 */
[----:B------:R-:W-:Y:S02]  /*06d0*/  IABS R9, R10 ;  /* 0x0000000a00097213 */ /* 0x000fe40000000000 */
[-C--:B------:R-:W-:Y:S02]  /*06e0*/  IABS R7, R15.reuse ;  /* 0x0000000f00077213 */ /* 0x080fe40000000000 */
[----:B------:R-:W-:-:S02]  /*06f0*/  IABS R4, R15 ;  /* 0x0000000f00047213 */ /* 0x000fc40000000000 */
[----:B------:R-:W1:Y:S08]  /*0700*/  I2F.RP R0, R7 ;  /* 0x0000000700007306 */ /* 0x000e700000209400 */
[----:B-1----:R-:W1:Y:S02]  /*0710*/  MUFU.RCP R0, R0 ;  /* 0x0000000000007308 */ /* 0x002e640000001000 */
[----:B-1----:R-:W-:-:S02]  /*0720*/  VIADD R3, R0, 0xffffffe ;  /* 0x0ffffffe00037836 */ /* 0x002fc40000000000 */
[----:B------:R-:W-:-:S04]  /*0730*/  IMAD.MOV R0, RZ, RZ, -R4 ;  /* 0x000000ffff007224 */ /* 0x000fc800078e0a04 */
[----:B------:R-:W1:Y:S08]  /*0740*/  I2F.RP R4, R13 ;  /* 0x0000000d00047306 */ /* 0x000e700000209400 */
[----:B------:R-:W3:Y:S08]  /*0750*/  F2I.FTZ.U32.TRUNC.NTZ R3, R3 ;  /* 0x0000000300037305 */ /* 0x000ef0000021f000 */
[----:B-1----:R-:W-:Y:S01]  /*0760*/  MUFU.RCP R4, R4 ;  /* 0x0000000400047308 */ /* 0x002fe20000001000 */
[----:B---3--:R-:W-:-:S05]  /*0770*/  IADD3 R8, RZ, -R3, RZ ;  /* 0x80000003ff087210 */ /* 0x008fca0007ffe0ff */
[----:B------:R-:W-:-:S04]  /*0780*/  IMAD R5, R8, R7, RZ ;  /* 0x0000000708057224 */ /* 0x000fc800078e02ff */
[----:B------:R-:W-:-:S04]  /*0790*/  IMAD.HI.U32 R2, R3, R5, R2 ;  /* 0x0000000503027227 */ /* 0x000fc800078e0002 */
[----:B------:R-:W-:Y:S02]  /*07a0*/  IMAD.MOV.U32 R3, RZ, RZ, R11 ;  /* 0x000000ffff037224 */ /* 0x000fe400078e000b */
[----:B------:R-:W-:Y:S02]  /*07b0*/  IMAD.HI.U32 R2, R2, R9, RZ ;  /* 0x0000000902027227 */ /* 0x000fe400078e00ff */
[----:B------:R-:W1:Y:S02]  /*07c0*/  I2F.RP R5, R3 ;  /* 0x0000000300057306 */ /* 0x000e640000209400 */
[----:B------:R-:W-:-:S05]  /*07d0*/  IMAD R0, R2, R0, R9 ;  /* 0x0000000002007224 */ /* 0x000fca00078e0209 */
[----:B------:R-:W-:Y:S01]  /*07e0*/  ISETP.GT.U32.AND P1, PT, R7, R0, PT ;  /* 0x000000000700720c */ /* 0x000fe20003f24070 */
[----:B-1----:R-:W1:-:S12]  /*07f0*/  MUFU.RCP R5, R5 ;  /* 0x0000000500057308 */ /* 0x002e580000001000 */
[----:B------:R-:W-:Y:S02]  /*0800*/  @!P1 IMAD.IADD R0, R0, 0x1, -R7 ;  /* 0x0000000100009824 */ /* 0x000fe400078e0a07 */
[----:B------:R-:W-:Y:S01]  /*0810*/  @!P1 VIADD R2, R2, 0x1 ;  /* 0x0000000102029836 */ /* 0x000fe20000000000 */
[----:B------:R-:W-:Y:S02]  /*0820*/  ISETP.NE.AND P1, PT, R15, RZ, PT ;  /* 0x000000ff0f00720c */ /* 0x000fe40003f25270 */
[----:B------:R-:W-:Y:S02]  /*0830*/  ISETP.GE.U32.AND P0, PT, R0, R7, PT ;  /* 0x000000070000720c */ /* 0x000fe40003f06070 */
[----:B------:R-:W-:-:S04]  /*0840*/  LOP3.LUT R0, R10, R15, RZ, 0x3c, !PT ;  /* 0x0000000f0a007212 */ /* 0x000fc800078e3cff */
[----:B------:R-:W-:Y:S02]  /*0850*/  ISETP.GE.AND P2, PT, R0, RZ, PT ;  /* 0x000000ff0000720c */ /* 0x000fe40003f46270 */
[----:B-1----:R-:W-:Y:S01]  /*0860*/  IADD3 R8, R5, 0xffffffe, RZ ;  /* 0x0ffffffe05087810 */ /* 0x002fe20007ffe0ff */
[----:B------:R-:W-:-:S03]  /*0870*/  VIADD R5, R4, 0xffffffe ;  /* 0x0ffffffe04057836 */ /* 0x000fc60000000000 */
[----:B------:R1:W3:Y:S01]  /*0880*/  F2I.FTZ.U32.TRUNC.NTZ R9, R8 ;  /* 0x0000000800097305 */ /* 0x0002e2000021f000 */
[----:B------:R-:W-:-:S06]  /*0890*/  @P0 VIADD R2, R2, 0x1 ;  /* 0x0000000102020836 */ /* 0x000fcc0000000000 */
[----:B------:R-:W-:Y:S01]  /*08a0*/  @!P2 IMAD.MOV R2, RZ, RZ, -R2 ;  /* 0x000000ffff02a224 */ /* 0x000fe200078e0a02 */
[----:B------:R-:W4:Y:S01]  /*08b0*/  F2I.FTZ.U32.TRUNC.NTZ R5, R5 ;  /* 0x0000000500057305 */ /* 0x000f22000021f000 */
[----:B------:R-:W-:Y:S02]  /*08c0*/  @!P1 LOP3.LUT R2, RZ, R15, RZ, 0x33, !PT ;  /* 0x0000000fff029212 */ /* 0x000fe400078e33ff */
[----:B-1----:R-:W-:-:S03]  /*08d0*/  MOV R8, RZ ;  /* 0x000000ff00087202 */ /* 0x002fc60000000f00 */
[----:B------:R-:W-:Y:S01]  /*08e0*/  IMAD.SHL.U32 R7, R2, 0x80, RZ ;  /* 0x0000008002077824 */ /* 0x000fe200078e00ff */
[----:B---3--:R-:W-:-:S03]  /*08f0*/  IADD3 R0, RZ, -R9, RZ ;  /* 0x80000009ff007210 */ /* 0x008fc60007ffe0ff */
[C---:B------:R-:W-:Y:S01]  /*0900*/  VIADD R12, R7.reuse, 0x7f ;  /* 0x0000007f070c7836 */ /* 0x040fe20000000000 */
[C---:B------:R-:W-:Y:S01]  /*0910*/  IADD3 R18, R7.reuse, 0x1, RZ ;  /* 0x0000000107127810 */ /* 0x040fe20007ffe0ff */
[----:B------:R-:W-:Y:S01]  /*0920*/  IMAD R11, R0, R3, RZ ;  /* 0x00000003000b7224 */ /* 0x000fe200078e02ff */
[----:B------:R-:W-:Y:S01]  /*0930*/  IADD3 R21, R7, 0x4, RZ ;  /* 0x0000000407157810 */ /* 0x000fe20007ffe0ff */
[----:B------:R-:W-:Y:S01]  /*0940*/  IMAD.MOV R0, RZ, RZ, -R2 ;  /* 0x000000ffff007224 */ /* 0x000fe200078e0a02 */
[----:B------:R-:W-:Y:S01]  /*0950*/  IABS R17, R12 ;  /* 0x0000000c00117213 */ /* 0x000fe20000000000 */
[----:B------:R-:W-:Y:S01]  /*0960*/  IMAD.HI.U32 R8, R9, R11, R8 ;  /* 0x0000000b09087227 */ /* 0x000fe200078e0008 */
[----:B------:R-:W-:Y:S02]  /*0970*/  ISETP.GE.AND P0, PT, R12, RZ, PT ;  /* 0x000000ff0c00720c */ /* 0x000fe40003f06270 */
[----:B------:R-:W-:Y:S01]  /*0980*/  ISETP.GE.AND P5, PT, R18, RZ, PT ;  /* 0x000000ff1200720c */ /* 0x000fe20003fa6270 */
[----:B------:R-:W-:Y:S01]  /*0990*/  IMAD R0, R15, R0, R10 ;  /* 0x000000000f007224 */ /* 0x000fe200078e020a */
[----:B------:R-:W-:Y:S01]  /*09a0*/  IABS R10, R18 ;  /* 0x00000012000a7213 */ /* 0x000fe20000000000 */
[----:B----4-:R-:W-:Y:S01]  /*09b0*/  IMAD.MOV R4, RZ, RZ, -R5 ;  /* 0x000000ffff047224 */ /* 0x010fe200078e0a05 */
[C---:B------:R-:W-:Y:S01]  /*09c0*/  IADD3 R27, R7.reuse, 0xc, RZ ;  /* 0x0000000c071b7810 */ /* 0x040fe20007ffe0ff */
[----:B------:R-:W-:Y:S01]  /*09d0*/  IMAD.IADD R0, R6, 0x1, R0 ;  /* 0x0000000106007824 */ /* 0x000fe200078e0200 */
[----:B------:R-:W-:Y:S01]  /*09e0*/  IADD3 R31, R7, 0x1e, RZ ;  /* 0x0000001e071f7810 */ /* 0x000fe20007ffe0ff */
[----:B------:R-:W-:Y:S01]  /*09f0*/  IMAD.HI.U32 R2, R8, R17, RZ ;  /* 0x0000001108027227 */ /* 0x000fe200078e00ff */
[----:B------:R-:W-:-:S02]  /*0a00*/  IABS R109, R27 ;  /* 0x0000001b006d7213 */ /* 0x000fc40000000000 */
[----:B------:R-:W-:Y:S01]  /*0a10*/  IABS R41, R31 ;  /* 0x0000001f00297213 */ /* 0x000fe20000000000 */
[----:B------:R-:W-:Y:S01]  /*0a20*/  IMAD R11, R0, 0x100, R216 ;  /* 0x00000100000b7824 */ /* 0x000fe200078e02d8 */
[C---:B------:R-:W-:Y:S01]  /*0a30*/  IADD3 R34, R7.reuse, 0x23, RZ ;  /* 0x0000002307227810 */ /* 0x040fe20007ffe0ff */
[----:B------:R-:W-:Y:S01]  /*0a40*/  IMAD R9, R4, R13, RZ ;  /* 0x0000000d04097224 */ /* 0x000fe200078e02ff */
[----:B------:R-:W-:Y:S01]  /*0a50*/  IADD3 R36, R7, 0x29, RZ ;  /* 0x0000002907247810 */ /* 0x000fe20007ffe0ff */
[----:B------:R-:W-:Y:S01]  /*0a60*/  IMAD.MOV.U32 R4, RZ, RZ, RZ ;  /* 0x000000ffff047224 */ /* 0x000fe200078e00ff */
[----:B------:R-:W-:Y:S01]  /*0a70*/  IABS R135, R34 ;  /* 0x0000002200877213 */ /* 0x000fe20000000000 */
[----:B------:R-:W-:Y:S01]  /*0a80*/  VIADD R12, R11, 0x80 ;  /* 0x000000800b0c7836 */ /* 0x000fe20000000000 */
[C---:B------:R-:W-:Y:S01]  /*0a90*/  IADD3 R40, R7.reuse, 0x2e, RZ ;  /* 0x0000002e07287810 */ /* 0x040fe20007ffe0ff */
[----:B------:R-:W-:Y:S01]  /*0aa0*/  IMAD.MOV R2, RZ, RZ, -R2 ;  /* 0x000000ffff027224 */ /* 0x000fe200078e0a02 */
[C---:B------:R-:W-:Y:S01]  /*0ab0*/  IADD3 R55, R7.reuse, 0x39, RZ ;  /* 0x0000003907377810 */ /* 0x040fe20007ffe0ff */
[----:B------:R-:W-:Y:S01]  /*0ac0*/  VIADD R19, R7, 0x2 ;  /* 0x0000000207137836 */ /* 0x000fe20000000000 */
[----:B------:R-:W-:Y:S01]  /*0ad0*/  IABS R6, R12 ;  /* 0x0000000c00067213 */ /* 0x000fe20000000000 */
[----:B------:R-:W-:Y:S01]  /*0ae0*/  IMAD.HI.U32 R4, R5, R9, R4 ;  /* 0x0000000905047227 */ /* 0x000fe200078e0004 */
[----:B------:R-:W-:-:S02]  /*0af0*/  IABS R5, R11 ;  /* 0x0000000b00057213 */ /* 0x000fc40000000000 */
[----:B------:R-:W-:Y:S01]  /*0b00*/  IABS R15, R19 ;  /* 0x00000013000f7213 */ /* 0x000fe20000000000 */
[----:B------:R-:W-:Y:S01]  /*0b10*/  IMAD R17, R3, R2, R17 ;  /* 0x0000000203117224 */ /* 0x000fe200078e0211 */
[C---:B------:R-:W-:Y:S01]  /*0b20*/  IADD3 R60, R7.reuse, 0x3f, RZ ;  /* 0x0000003f073c7810 */ /* 0x040fe20007ffe0ff */
[----:B------:R-:W-:Y:S01]  /*0b30*/  IMAD.HI.U32 R2, R8, R10, RZ ;  /* 0x0000000a08027227 */ /* 0x000fe200078e00ff */
[----:B------:R-:W-:Y:S02]  /*0b40*/  IADD3 R68, R7, 0x48, RZ ;  /* 0x0000004807447810 */ /* 0x000fe40007ffe0ff */
[----:B------:R-:W-:Y:S01]  /*0b50*/  ISETP.GT.U32.AND P1, PT, R3, R17, PT ;  /* 0x000000110300720c */ /* 0x000fe20003f24070 */
[C---:B------:R-:W-:Y:S01]  /*0b60*/  IMAD.HI.U32 R0, R4.reuse, R5, RZ ;  /* 0x0000000504007227 */ /* 0x040fe200078e00ff */
[C---:B------:R-:W-:Y:S02]  /*0b70*/  IADD3 R74, R7.reuse, 0x4f, RZ ;  /* 0x0000004f074a7810 */ /* 0x040fe40007ffe0ff */
[----:B------:R-:W-:Y:S01]  /*0b80*/  IADD3 R80, R7, 0x52, RZ ;  /* 0x0000005207507810 */ /* 0x000fe20007ffe0ff */
[----:B------:R-:W-:Y:S01]  /*0b90*/  IMAD.HI.U32 R4, R4, R6, RZ ;  /* 0x0000000604047227 */ /* 0x000fe200078e00ff */
[----:B------:R-:W-:-:S02]  /*0ba0*/  IADD3 R0, -R0, RZ, RZ ;  /* 0x000000ff00007210 */ /* 0x000fc40007ffe1ff */
[----:B------:R-:W-:Y:S01]  /*0bb0*/  IABS R72, R74 ;  /* 0x0000004a00487213 */ /* 0x000fe20000000000 */
[----:B------:R-:W-:Y:S01]  /*0bc0*/  IMAD.MOV R14, RZ, RZ, -R2 ;  /* 0x000000ffff0e7224 */ /* 0x000fe200078e0a02 */
[C---:B------:R-:W-:Y:S01]  /*0bd0*/  IADD3 R85, R7.reuse, 0x55, RZ ;  /* 0x0000005507557810 */ /* 0x040fe20007ffe0ff */
[C---:B------:R-:W-:Y:S01]  /*0be0*/  IMAD.HI.U32 R2, R8.reuse, R15, RZ ;  /* 0x0000000f08027227 */ /* 0x040fe200078e00ff */
[C---:B------:R-:W-:Y:S02]  /*0bf0*/  IADD3 R100, R7.reuse, 0x5f, RZ ;  /* 0x0000005f07647810 */ /* 0x040fe40007ffe0ff */
[----:B------:R-:W-:Y:S01]  /*0c00*/  IADD3 R108, R7, 0x63, RZ ;  /* 0x00000063076c7810 */ /* 0x000fe20007ffe0ff */
[----:B------:R-:W-:Y:S01]  /*0c10*/  IMAD.MOV R9, RZ, RZ, -R4 ;  /* 0x000000ffff097224 */ /* 0x000fe200078e0a04 */
[----:B------:R-:W-:Y:S01]  /*0c20*/  IABS R93, R100 ;  /* 0x00000064005d7213 */ /* 0x000fe20000000000 */
[----:B------:R-:W-:Y:S01]  /*0c30*/  IMAD R4, R3, R14, R10 ;  /* 0x0000000e03047224 */ /* 0x000fe200078e020a */
[----:B------:R-:W-:Y:S01]  /*0c40*/  IABS R14, R21 ;  /* 0x00000015000e7213 */ /* 0x000fe20000000000 */
[----:B------:R-:W-:Y:S01]  /*0c50*/  IMAD.MOV R10, RZ, RZ, -R2 ;  /* 0x000000ffff0a7224 */ /* 0x000fe200078e0a02 */
[----:B------:R-:W-:Y:S01]  /*0c60*/  IABS R96, R108 ;  /* 0x0000006c00607213 */ /* 0x000fe20000000000 */
[----:B------:R-:W-:Y:S01]  /*0c70*/  IMAD R0, R13, R0, R5 ;  /* 0x000000000d007224 */ /* 0x000fe200078e0205 */
[----:B------:R-:W-:Y:S01]  /*0c80*/  IADD3 R115, R7, 0x6c, RZ ;  /* 0x0000006c07737810 */ /* 0x000fe20007ffe0ff */
[----:B------:R-:W-:Y:S01]  /*0c90*/  IMAD R5, R3, R10, R15 ;  /* 0x0000000a03057224 */ /* 0x000fe200078e020f */
[C---:B------:R-:W-:Y:S01]  /*0ca0*/  IADD3 R126, R7.reuse, 0x71, RZ ;  /* 0x00000071077e7810 */ /* 0x040fe20007ffe0ff */
[----:B------:R-:W-:Y:S01]  /*0cb0*/  VIADD R20, R7, 0x3 ;  /* 0x0000000307147836 */ /* 0x000fe20000000000 */
[C---:B------:R-:W-:Y:S01]  /*0cc0*/  ISETP.GT.U32.AND P2, PT, R13.reuse, R0, PT ;  /* 0x000000000d00720c */ /* 0x040fe20003f44070 */
[----:B------:R-:W-:Y:S01]  /*0cd0*/  IMAD R2, R13, R9, R6 ;  /* 0x000000090d027224 */ /* 0x000fe200078e0206 */
[----:B------:R-:W-:Y:S01]  /*0ce0*/  ISETP.GT.U32.AND P4, PT, R3, R5, PT ;  /* 0x000000050300720c */ /* 0x000fe20003f84070 */
[----:B------:R-:W-:Y:S01]  /*0cf0*/  VIADD R18, R7, 0x5 ;  /* 0x0000000507127836 */ /* 0x000fe20000000000 */
[----:B------:R-:W-:Y:S01]  /*0d00*/  IABS R16, R20 ;  /* 0x0000001400107213 */ /* 0x000fe20000000000 */
[----:B------:R-:W-:Y:S01]  /*0d10*/  @!P1 IMAD.IADD R17, R17, 0x1, -R3 ;  /* 0x0000000111119824 */ /* 0x000fe200078e0a03 */
[----:B------:R-:W-:Y:S01]  /*0d20*/  ISETP.GT.U32.AND P1, PT, R3, R4, PT ;  /* 0x000000040300720c */ /* 0x000fe20003f24070 */
[----:B------:R-:W-:Y:S01]  /*0d30*/  IMAD.HI.U32 R9, R8, R14, RZ ;  /* 0x0000000e08097227 */ /* 0x000fe200078e00ff */
[----:B------:R-:W-:-:S02]  /*0d40*/  ISETP.GT.U32.AND P3, PT, R13, R2, PT ;  /* 0x000000020d00720c */ /* 0x000fc40003f64070 */
[----:B------:R-:W-:Y:S01]  /*0d50*/  IABS R15, R18 ;  /* 0x00000012000f7213 */ /* 0x000fe20000000000 */
[C---:B------:R-:W-:Y:S01]  /*0d60*/  IMAD.HI.U32 R6, R8.reuse, R16, RZ ;  /* 0x0000001008067227 */ /* 0x040fe200078e00ff */
[----:B------:R-:W-:Y:S02]  /*0d70*/  ISETP.GT.U32.AND P6, PT, R3, R17, PT ;  /* 0x000000110300720c */ /* 0x000fe40003fc4070 */
[----:B------:R-:W-:Y:S01]  /*0d80*/  IADD3 R9, -R9, RZ, RZ ;  /* 0x000000ff09097210 */ /* 0x000fe20007ffe1ff */
[----:B------:R-:W-:Y:S01]  /*0d90*/  @!P4 IMAD.IADD R5, R5, 0x1, -R3 ;  /* 0x000000010505c824 */ /* 0x000fe200078e0a03 */
[----:B------:R-:W-:Y:S01]  /*0da0*/  IABS R111, R115 ;  /* 0x00000073006f7213 */ /* 0x000fe20000000000 */
[----:B------:R-:W-:Y:S01]  /*0db0*/  IMAD.MOV R6, RZ, RZ, -R6 ;  /* 0x000000ffff067224 */ /* 0x000fe200078e0a06 */
[----:B------:R-:W-:Y:S01]  /*0dc0*/  IABS R121, R126 ;  /* 0x0000007e00797213 */ /* 0x000fe20000000000 */
[----:B------:R-:W-:Y:S01]  /*0dd0*/  IMAD.HI.U32 R10, R8, R15, RZ ;  /* 0x0000000f080a7227 */ /* 0x000fe200078e00ff */
[----:B------:R-:W-:-:S02]  /*0de0*/  ISETP.GT.U32.AND P4, PT, R3, R5, PT ;  /* 0x000000050300720c */ /* 0x000fc40003f84070 */
[----:B------:R-:W-:Y:S01]  /*0df0*/  @!P1 IADD3 R4, R4, -R3, RZ ;  /* 0x8000000304049210 */ /* 0x000fe20007ffe0ff */
[----:B------:R-:W-:Y:S01]  /*0e00*/  IMAD R6, R3, R6, R16 ;  /* 0x0000000603067224 */ /* 0x000fe200078e0210 */
[----:B------:R-:W-:Y:S01]  /*0e10*/  IADD3 R129, R7, 0x73, RZ ;  /* 0x0000007307817810 */ /* 0x000fe20007ffe0ff */
[----:B------:R-:W-:Y:S01]  /*0e20*/  IMAD.MOV R16, RZ, RZ, -R10 ;  /* 0x000000ffff107224 */ /* 0x000fe200078e0a0a */
[C---:B------:R-:W-:Y:S01]  /*0e30*/  ISETP.GT.U32.AND P1, PT, R3.reuse, R4, PT ;  /* 0x000000040300720c */ /* 0x040fe20003f24070 */
[----:B------:R-:W-:Y:S01]  /*0e40*/  IMAD R10, R3, R9, R14 ;  /* 0x00000009030a7224 */ /* 0x000fe200078e020e */
[----:B------:R-:W-:Y:S01]  /*0e50*/  IADD3 R148, R7, 0x7c, RZ ;  /* 0x0000007c07947810 */ /* 0x000fe20007ffe0ff */
[--C-:B------:R-:W-:Y:S02]  /*0e60*/  @!P2 IMAD.IADD R0, R0, 0x1, -R13.reuse ;  /* 0x000000010000a824 */ /* 0x100fe400078e0a0d */
[----:B------:R-:W-:Y:S01]  /*0e70*/  @!P3 IMAD.IADD R2, R2, 0x1, -R13 ;  /* 0x000000010202b824 */ /* 0x000fe200078e0a0d */
[----:B------:R-:W-:Y:S01]  /*0e80*/  ISETP.GT.U32.AND P3, PT, R3, R6, PT ;  /* 0x000000060300720c */ /* 0x000fe20003f64070 */
[----:B------:R-:W-:Y:S01]  /*0e90*/  @!P6 IMAD.IADD R17, R17, 0x1, -R3 ;  /* 0x000000011111e824 */ /* 0x000fe200078e0a03 */
[----:B------:R-:W-:Y:S01]  /*0ea0*/  @!P4 IADD3 R5, R5, -R3, RZ ;  /* 0x800000030505c210 */ /* 0x000fe20007ffe0ff */
[----:B------:R-:W-:Y:S01]  /*0eb0*/  VIADD R9, R7, 0x6 ;  /* 0x0000000607097836 */ /* 0x000fe20000000000 */
[----:B------:R-:W-:Y:S01]  /*0ec0*/  ISETP.GT.U32.AND P4, PT, R3, R10, PT ;  /* 0x0000000a0300720c */ /* 0x000fe20003f84070 */
[----:B------:R-:W-:Y:S01]  /*0ed0*/  @!P0 IMAD.MOV R17, RZ, RZ, -R17 ;  /* 0x000000ffff118224 */ /* 0x000fe200078e0a11 */
[C---:B------:R-:W-:Y:S01]  /*0ee0*/  ISETP.GT.U32.AND P6, PT, R13.reuse, R0, PT ;  /* 0x000000000d00720c */ /* 0x040fe20003fc4070 */
[----:B------:R-:W-:Y:S01]  /*0ef0*/  @!P1 IMAD.IADD R4, R4, 0x1, -R3 ;  /* 0x0000000104049824 */ /* 0x000fe200078e0a03 */
[----:B------:R-:W-:Y:S01]  /*0f00*/  ISETP.GT.U32.AND P2, PT, R13, R2, PT ;  /* 0x000000020d00720c */ /* 0x000fe20003f44070 */
[----:B------:R-:W-:Y:S01]  /*0f10*/  IMAD R14, R3, R16, R15 ;  /* 0x00000010030e7224 */ /* 0x000fe200078e020f */
[----:B------:R-:W-:Y:S01]  /*0f20*/  ISETP.GE.AND P0, PT, R19, RZ, PT ;  /* 0x000000ff1300720c */ /* 0x000fe20003f06270 */
[----:B------:R-:W-:Y:S01]  /*0f30*/  @!P5 IMAD.MOV R4, RZ, RZ, -R4 ;  /* 0x000000ffff04d224 */ /* 0x000fe200078e0a04 */
[----:B------:R-:W-:Y:S01]  /*0f40*/  IABS R16, R9 ;  /* 0x0000000900107213 */ /* 0x000fe20000000000 */
[--C-:B------:R-:W-:Y:S01]  /*0f50*/  @!P3 IMAD.IADD R6, R6, 0x1, -R3.reuse ;  /* 0x000000010606b824 */ /* 0x100fe200078e0a03 */
[----:B------:R-:W-:Y:S01]  /*0f60*/  ISETP.GE.AND P5, PT, R9, RZ, PT ;  /* 0x000000ff0900720c */ /* 0x000fe20003fa6270 */
[----:B------:R-:W-:Y:S01]  /*0f70*/  VIADD R22, R7, 0x9 ;  /* 0x0000000907167836 */ /* 0x000fe20000000000 */
[----:B------:R-:W-:Y:S01]  /*0f80*/  ISETP.GE.AND P1, PT, R18, RZ, PT ;  /* 0x000000ff1200720c */ /* 0x000fe20003f26270 */
[----:B------:R-:W-:Y:S01]  /*0f90*/  @!P4 IMAD.IADD R10, R10, 0x1, -R3 ;  /* 0x000000010a0ac824 */ /* 0x000fe200078e0a03 */
[C---:B------:R-:W-:Y:S01]  /*0fa0*/  ISETP.GT.U32.AND P3, PT, R3.reuse, R6, PT ;  /* 0x000000060300720c */ /* 0x040fe20003f64070 */
[--C-:B------:R-:W-:Y:S01]  /*0fb0*/  @!P6 IMAD.IADD R0, R0, 0x1, -R13.reuse ;  /* 0x000000010000e824 */ /* 0x100fe200078e0a0d */
[----:B------:R-:W-:Y:S01]  /*0fc0*/  ISETP.GE.AND P6, PT, R20, RZ, PT ;  /* 0x000000ff1400720c */ /* 0x000fe20003fc6270 */
[----:B------:R-:W-:Y:S01]  /*0fd0*/  @!P2 IMAD.IADD R2, R2, 0x1, -R13 ;  /* 0x000000010202a824 */ /* 0x000fe200078e0a0d */
[----:B------:R-:W-:Y:S01]  /*0fe0*/  ISETP.GT.U32.AND P4, PT, R3, R10, PT ;  /* 0x0000000a0300720c */ /* 0x000fe20003f84070 */
[----:B------:R-:W-:Y:S01]  /*0ff0*/  VIADD R13, R7, 0x7 ;  /* 0x00000007070d7836 */ /* 0x000fe20000000000 */
[----:B------:R-:W-:Y:S01]  /*1000*/  ISETP.GE.AND P2, PT, R21, RZ, PT ;  /* 0x000000ff1500720c */ /* 0x000fe20003f46270 */
[----:B------:R-:W-:Y:S01]  /*1010*/  IMAD.HI.U32 R9, R8, R16, RZ ;  /* 0x0000001008097227 */ /* 0x000fe200078e00ff */
[----:B------:R-:W-:-:S02]  /*1020*/  IADD3 R21, R7, 0x8, RZ ;  /* 0x0000000807157810 */ /* 0x000fc40007ffe0ff */
[----:B------:R-:W-:Y:S01]  /*1030*/  IABS R15, R13 ;  /* 0x0000000d000f7213 */ /* 0x000fe20000000000 */
[----:B------:R-:W-:Y:S01]  /*1040*/  IMAD.MOV R9, RZ, RZ, -R9 ;  /* 0x000000ffff097224 */ /* 0x000fe200078e0a09 */
[----:B------:R-:W-:Y:S01]  /*1050*/  IABS R19, R21 ;  /* 0x0000001500137213 */ /* 0x000fe20000000000 */
[----:B------:R-:W-:Y:S01]  /*1060*/  @!P0 IMAD.MOV R5, RZ, RZ, -R5 ;  /* 0x000000ffff058224 */ /* 0x000fe200078e0a05 */
[----:B------:R-:W-:Y:S01]  /*1070*/  ISETP.GE.AND P0, PT, R13, RZ, PT ;  /* 0x000000ff0d00720c */ /* 0x000fe20003f06270 */
[----:B------:R-:W-:Y:S01]  /*1080*/  IMAD.HI.U32 R13, R8, R15, RZ ;  /* 0x0000000f080d7227 */ /* 0x000fe200078e00ff */
[----:B------:R-:W-:Y:S02]  /*1090*/  IABS R20, R22 ;  /* 0x0000001600147213 */ /* 0x000fe40000000000 */
[----:B------:R-:W-:Y:S01]  /*10a0*/  IABS R147, R148 ;  /* 0x0000009400937213 */ /* 0x000fe20000000000 */
[----:B------:R-:W-:Y:S02]  /*10b0*/  IMAD R16, R3, R9, R16 ;  /* 0x0000000903107224 */ /* 0x000fe400078e0210 */
[----:B------:R-:W-:-:S02]  /*10c0*/  IMAD.MOV R18, RZ, RZ, -R13 ;  /* 0x000000ffff127224 */ /* 0x000fc400078e0a0d */
[--C-:B------:R-:W-:Y:S01]  /*10d0*/  @!P4 IMAD.IADD R10, R10, 0x1, -R3.reuse ;  /* 0x000000010a0ac824 */ /* 0x100fe200078e0a03 */
[C---:B------:R-:W-:Y:S01]  /*10e0*/  ISETP.GT.U32.AND P4, PT, R3.reuse, R16, PT ;  /* 0x000000100300720c */ /* 0x040fe20003f84070 */
[----:B------:R-:W-:Y:S01]  /*10f0*/  @!P3 IMAD.IADD R6, R6, 0x1, -R3 ;  /* 0x000000010606b824 */ /* 0x000fe200078e0a03 */
[C---:B------:R-:W-:Y:S01]  /*1100*/  ISETP.GT.U32.AND P3, PT, R3.reuse, R14, PT ;  /* 0x0000000e0300720c */ /* 0x040fe20003f64070 */
[----:B------:R-:W-:Y:S01]  /*1110*/  IMAD R15, R3, R18, R15 ;  /* 0x00000012030f7224 */ /* 0x000fe200078e020f */
[----:B------:R-:W-:Y:S01]  /*1120*/  @!P2 IADD3 R10, -R10, RZ, RZ ;  /* 0x000000ff0a0aa210 */ /* 0x000fe20007ffe1ff */
[----:B------:R-:W-:Y:S01]  /*1130*/  @!P6 IMAD.MOV R6, RZ, RZ, -R6 ;  /* 0x000000ffff06e224 */ /* 0x000fe200078e0a06 */
[----:B------:R-:W-:Y:S01]  /*1140*/  ISETP.GE.AND P2, PT, R21, RZ, PT ;  /* 0x000000ff1500720c */ /* 0x000fe20003f46270 */
[----:B------:R-:W-:Y:S01]  /*1150*/  IMAD.HI.U32 R9, R8, R19, RZ ;  /* 0x0000001308097227 */ /* 0x000fe200078e00ff */
[----:B------:R-:W-:-:S03]  /*1160*/  ISETP.GT.U32.AND P6, PT, R3, R15, PT ;  /* 0x0000000f0300720c */ /* 0x000fc60003fc4070 */
[----:B------:R-:W-:Y:S02]  /*1170*/  VIADD R23, R7, 0xa ;  /* 0x0000000a07177836 */ /* 0x000fe40000000000 */
[----:B------:R-:W-:Y:S02]  /*1180*/  @!P4 IMAD.IADD R16, R16, 0x1, -R3 ;  /* 0x000000011010c824 */ /* 0x000fe400078e0a03 */
[----:B------:R-:W-:Y:S01]  /*1190*/  IMAD.MOV R18, RZ, RZ, -R9 ;  /* 0x000000ffff127224 */ /* 0x000fe200078e0a09 */
[----:B------:R-:W-:Y:S01]  /*11a0*/  @!P3 IADD3 R14, R14, -R3, RZ ;  /* 0x800000030e0eb210 */ /* 0x000fe20007ffe0ff */
[----:B------:R-:W-:Y:S01]  /*11b0*/  IMAD.HI.U32 R13, R8, R20, RZ ;  /* 0x00000014080d7227 */ /* 0x000fe200078e00ff */
[----:B------:R-:W-:Y:S02]  /*11c0*/  ISETP.GT.U32.AND P4, PT, R3, R16, PT ;  /* 0x000000100300720c */ /* 0x000fe40003f84070 */
[----:B------:R-:W-:Y:S01]  /*11d0*/  IABS R173, R23 ;  /* 0x0000001700ad7213 */ /* 0x000fe20000000000 */
[----:B------:R-:W-:Y:S01]  /*11e0*/  @!P6 IMAD.IADD R15, R15, 0x1, -R3 ;  /* 0x000000010f0fe824 */ /* 0x000fe200078e0a03 */
[C---:B------:R-:W-:Y:S01]  /*11f0*/  ISETP.GT.U32.AND P3, PT, R3.reuse, R14, PT ;  /* 0x0000000e0300720c */ /* 0x040fe20003f64070 */
[----:B------:R-:W-:-:S02]  /*1200*/  IMAD R19, R3, R18, R19 ;  /* 0x0000001203137224 */ /* 0x000fc400078e0213 */
[----:B------:R-:W-:Y:S01]  /*1210*/  IMAD.MOV R13, RZ, RZ, -R13 ;  /* 0x000000ffff0d7224 */ /* 0x000fe200078e0a0d */
[----:B------:R-:W-:Y:S01]  /*1220*/  ISETP.GT.U32.AND P6, PT, R3, R15, PT ;  /* 0x0000000f0300720c */ /* 0x000fe20003fc4070 */
[----:B------:R-:W-:Y:S02]  /*1230*/  VIADD R26, R7, 0xb ;  /* 0x0000000b071a7836 */ /* 0x000fe40000000000 */
[----:B------:R-:W-:-:S03]  /*1240*/  IMAD.HI.U32 R9, R8, R173, RZ ;  /* 0x000000ad08097227 */ /* 0x000fc600078e00ff */
[----:B------:R-:W-:Y:S01]  /*1250*/  IABS R141, R26 ;  /* 0x0000001a008d7213 */ /* 0x000fe20000000000 */
[----:B------:R-:W-:Y:S01]  /*1260*/  @!P4 IMAD.IADD R16, R16, 0x1, -R3 ;  /* 0x000000011010c824 */ /* 0x000fe200078e0a03 */
[C---:B------:R-:W-:Y:S01]  /*1270*/  ISETP.GT.U32.AND P4, PT, R3.reuse, R19, PT ;  /* 0x000000130300720c */ /* 0x040fe20003f84070 */
[----:B------:R-:W-:Y:S01]  /*1280*/  IMAD R18, R3, R13, R20 ;  /* 0x0000000d03127224 */ /* 0x000fe200078e0214 */
[----:B------:R-:W-:Y:S01]  /*1290*/  IADD3 R20, -R9, RZ, RZ ;  /* 0x000000ff09147210 */ /* 0x000fe20007ffe1ff */
[----:B------:R-:W-:-:S04]  /*12a0*/  IMAD.HI.U32 R9, R8, R141, RZ ;  /* 0x0000008d08097227 */ /* 0x000fc800078e00ff */
[----:B------:R-:W-:Y:S01]  /*12b0*/  @!P6 IMAD.IADD R15, R15, 0x1, -R3 ;  /* 0x000000010f0fe824 */ /* 0x000fe200078e0a03 */
[C---:B------:R-:W-:Y:S01]  /*12c0*/  ISETP.GT.U32.AND P6, PT, R3.reuse, R18, PT ;  /* 0x000000120300720c */ /* 0x040fe20003fc4070 */
[----:B------:R-:W-:Y:S02]  /*12d0*/  IMAD R173, R3, R20, R173 ;  /* 0x0000001403ad7224 */ /* 0x000fe400078e02ad */
[----:B------:R-:W-:Y:S01]  /*12e0*/  @!P3 IMAD.IADD R14, R14, 0x1, -R3 ;  /* 0x000000010e0eb824 */ /* 0x000fe200078e0a03 */
[----:B------:R-:W-:Y:S01]  /*12f0*/  ISETP.GE.AND P3, PT, R22, RZ, PT ;  /* 0x000000ff1600720c */ /* 0x000fe20003f66270 */
[----:B------:R-:W-:Y:S02]  /*1300*/  IMAD.MOV R22, RZ, RZ, -R9 ;  /* 0x000000ffff167224 */ /* 0x000fe400078e0a09 */
[----:B------:R-:W-:-:S04]  /*1310*/  IMAD.HI.U32 R13, R8, R109, RZ ;  /* 0x0000006d080d7227 */ /* 0x000fc800078e00ff */
[----:B------:R-:W-:Y:S01]  /*1320*/  @!P4 IMAD.IADD R19, R19, 0x1, -R3 ;  /* 0x000000011313c824 */ /* 0x000fe200078e0a03 */
[----:B------:R-:W-:Y:S01]  /*1330*/  ISETP.GT.U32.AND P4, PT, R3, R173, PT ;  /* 0x000000ad0300720c */ /* 0x000fe20003f84070 */
[----:B------:R-:W-:Y:S02]  /*1340*/  VIADD R28, R7, 0xd ;  /* 0x0000000d071c7836 */ /* 0x000fe40000000000 */
[C---:B------:R-:W-:Y:S02]  /*1350*/  IMAD R141, R3.reuse, R22, R141 ;  /* 0x00000016038d7224 */ /* 0x040fe400078e028d */
[----:B------:R-:W-:Y:S01]  /*1360*/  IMAD.MOV R24, RZ, RZ, -R13 ;  /* 0x000000ffff187224 */ /* 0x000fe200078e0a0d */
[----:B------:R-:W-:Y:S01]  /*1370*/  IABS R77, R28 ;  /* 0x0000001c004d7213 */ /* 0x000fe20000000000 */
[----:B------:R-:W-:Y:S01]  /*1380*/  @!P6 IMAD.IADD R18, R18, 0x1, -R3 ;  /* 0x000000011212e824 */ /* 0x000fe200078e0a03 */
[C---:B------:R-:W-:Y:S01]  /*1390*/  ISETP.GT.U32.AND P6, PT, R3.reuse, R141, PT ;  /* 0x0000008d0300720c */ /* 0x040fe20003fc4070 */
[----:B------:R-:W-:-:S02]  /*13a0*/  IMAD R109, R3, R24, R109 ;  /* 0x00000018036d7224 */ /* 0x000fc400078e026d */
[----:B------:R-:W-:Y:S02]  /*13b0*/  VIADD R29, R7, 0xe ;  /* 0x0000000e071d7836 */ /* 0x000fe40000000000 */
[----:B------:R-:W-:Y:S01]  /*13c0*/  IMAD.HI.U32 R20, R8, R77, RZ ;  /* 0x0000004d08147227 */ /* 0x000fe200078e00ff */
[----:B------:R-:W-:Y:S02]  /*13d0*/  @!P4 IADD3 R173, R173, -R3, RZ ;  /* 0x80000003adadc210 */ /* 0x000fe40007ffe0ff */
[----:B------:R-:W-:Y:S01]  /*13e0*/  IABS R45, R29 ;  /* 0x0000001d002d7213 */ /* 0x000fe20000000000 */
[----:B------:R-:W-:Y:S01]  /*13f0*/  @!P1 IMAD.MOV R14, RZ, RZ, -R14 ;  /* 0x000000ffff0e9224 */ /* 0x000fe200078e0a0e */
[C---:B------:R-:W-:Y:S01]  /*1400*/  ISETP.GT.U32.AND P1, PT, R3.reuse, R19, PT ;  /* 0x000000130300720c */ /* 0x040fe20003f24070 */
[----:B------:R-:W-:Y:S01]  /*1410*/  @!P0 IMAD.MOV R15, RZ, RZ, -R15 ;  /* 0x000000ffff0f8224 */ /* 0x000fe200078e0a0f */
[C---:B------:R-:W-:Y:S01]  /*1420*/  ISETP.GT.U32.AND P0, PT, R3.reuse, R109, PT ;  /* 0x0000006d0300720c */ /* 0x040fe20003f04070 */
[----:B------:R-:W-:Y:S01]  /*1430*/  @!P5 IMAD.MOV R16, RZ, RZ, -R16 ;  /* 0x000000ffff10d224 */ /* 0x000fe200078e0a10 */
[----:B------:R-:W-:Y:S01]  /*1440*/  IADD3 R20, -R20, RZ, RZ ;  /* 0x000000ff14147210 */ /* 0x000fe20007ffe1ff */
[----:B------:R-:W-:Y:S01]  /*1450*/  IMAD.HI.U32 R9, R8, R45, RZ ;  /* 0x0000002d08097227 */ /* 0x000fe200078e00ff */
[----:B------:R-:W-:-:S02]  /*1460*/  ISETP.GT.U32.AND P5, PT, R3, R173, PT ;  /* 0x000000ad0300720c */ /* 0x000fc40003fa4070 */
[----:B------:R-:W-:Y:S01]  /*1470*/  ISETP.GT.U32.AND P4, PT, R3, R18, PT ;  /* 0x000000120300720c */ /* 0x000fe20003f84070 */
[----:B------:R-:W-:Y:S02]  /*1480*/  VIADD R30, R7, 0x10 ;  /* 0x00000010071e7836 */ /* 0x000fe40000000000 */
[----:B------:R-:W-:Y:S02]  /*1490*/  IMAD R77, R3, R20, R77 ;  /* 0x00000014034d7224 */ /* 0x000fe400078e024d */
[----:B------:R-:W-:Y:S01]  /*14a0*/  VIADD R24, R7, 0xf ;  /* 0x0000000f07187836 */ /* 0x000fe20000000000 */
[----:B------:R-:W-:Y:S01]  /*14b0*/  IABS R21, R30 ;  /* 0x0000001e00157213 */ /* 0x000fe20000000000 */
[----:B------:R-:W-:Y:S01]  /*14c0*/  @!P6 IMAD.IADD R141, R141, 0x1, -R3 ;  /* 0x000000018d8de824 */ /* 0x000fe200078e0a03 */
[----:B------:R-:W-:Y:S01]  /*14d0*/  @!P1 IADD3 R19, R19, -R3, RZ ;  /* 0x8000000313139210 */ /* 0x000fe20007ffe0ff */
[----:B------:R-:W-:Y:S01]  /*14e0*/  IMAD.MOV R22, RZ, RZ, -R9 ;  /* 0x000000ffff167224 */ /* 0x000fe200078e0a09 */
[----:B------:R-:W-:Y:S01]  /*14f0*/  IABS R25, R24 ;  /* 0x0000001800197213 */ /* 0x000fe20000000000 */
[----:B------:R-:W-:Y:S01]  /*1500*/  @!P0 IMAD.IADD R109, R109, 0x1, -R3 ;  /* 0x000000016d6d8824 */ /* 0x000fe200078e0a03 */
[C---:B------:R-:W-:Y:S01]  /*1510*/  ISETP.GT.U32.AND P6, PT, R3.reuse, R141, PT ;  /* 0x0000008d0300720c */ /* 0x040fe20003fc4070 */
[C---:B------:R-:W-:Y:S01]  /*1520*/  IMAD R45, R3.reuse, R22, R45 ;  /* 0x00000016032d7224 */ /* 0x040fe200078e022d */
[----:B------:R-:W-:Y:S01]  /*1530*/  ISETP.GT.U32.AND P1, PT, R3, R77, PT ;  /* 0x0000004d0300720c */ /* 0x000fe20003f24070 */
[----:B------:R-:W-:Y:S01]  /*1540*/  IMAD.HI.U32 R13, R8, R21, RZ ;  /* 0x00000015080d7227 */ /* 0x000fe200078e00ff */
[----:B------:R-:W-:-:S02]  /*1550*/  @!P2 IADD3 R19, -R19, RZ, RZ ;  /* 0x000000ff1313a210 */ /* 0x000fc40007ffe1ff */
[----:B------:R-:W-:Y:S01]  /*1560*/  ISETP.GT.U32.AND P2, PT, R3, R109, PT ;  /* 0x0000006d0300720c */ /* 0x000fe20003f44070 */
[----:B------:R-:W-:Y:S01]  /*1570*/  IMAD.HI.U32 R9, R8, R25, RZ ;  /* 0x0000001908097227 */ /* 0x000fe200078e00ff */
[----:B------:R-:W-:Y:S02]  /*1580*/  IADD3 R22, -R13, RZ, RZ ;  /* 0x000000ff0d167210 */ /* 0x000fe40007ffe1ff */
[----:B------:R-:W-:Y:S01]  /*1590*/  ISETP.GE.AND P0, PT, R27, RZ, PT ;  /* 0x000000ff1b00720c */ /* 0x000fe20003f06270 */
[--C-:B------:R-:W-:Y:S01]  /*15a0*/  @!P5 IMAD.IADD R173, R173, 0x1, -R3.reuse ;  /* 0x00000001adadd824 */ /* 0x100fe200078e0a03 */
[----:B------:R-:W-:Y:S01]  /*15b0*/  ISETP.GT.U32.AND P5, PT, R3, R45, PT ;  /* 0x0000002d0300720c */ /* 0x000fe20003fa4070 */
[----:B------:R-:W-:Y:S01]  /*15c0*/  @!P4 IMAD.IADD R18, R18, 0x1, -R3 ;  /* 0x000000011212c824 */ /* 0x000fe200078e0a03 */
[----:B------:R-:W-:Y:S01]  /*15d0*/  ISETP.GE.AND P4, PT, R23, RZ, PT ;  /* 0x000000ff1700720c */ /* 0x000fe20003f86270 */
[----:B------:R-:W-:Y:S02]  /*15e0*/  IMAD.MOV R20, RZ, RZ, -R9 ;  /* 0x000000ffff147224 */ /* 0x000fe400078e0a09 */
[--C-:B------:R-:W-:Y:S01]  /*15f0*/  @!P6 IMAD.IADD R141, R141, 0x1, -R3.reuse ;  /* 0x000000018d8de824 */ /* 0x100fe200078e0a03 */
[----:B------:R-:W-:Y:S01]  /*1600*/  ISETP.GE.AND P6, PT, R26, RZ, PT ;  /* 0x000000ff1a00720c */ /* 0x000fe20003fc6270 */
[----:B------:R-:W-:Y:S01]  /*1610*/  @!P1 IMAD.IADD R77, R77, 0x1, -R3 ;  /* 0x000000014d4d9824 */ /* 0x000fe200078e0a03 */
[----:B------:R-:W-:Y:S01]  /*1620*/  @!P2 IADD3 R109, R109, -R3, RZ ;  /* 0x800000036d6da210 */ /* 0x000fe20007ffe0ff */
[C---:B------:R-:W-:Y:S01]  /*1630*/  IMAD R25, R3.reuse, R20, R25 ;  /* 0x0000001403197224 */ /* 0x040fe200078e0219 */
[----:B------:R-:W-:Y:S01]  /*1640*/  ISETP.GE.AND P1, PT, R28, RZ, PT ;  /* 0x000000ff1c00720c */ /* 0x000fe20003f26270 */
[----:B------:R-:W-:-:S02]  /*1650*/  IMAD R20, R3, R22, R21 ;  /* 0x0000001603147224 */ /* 0x000fc400078e0215 */
[----:B------:R-:W-:Y:S01]  /*1660*/  @!P3 IMAD.MOV R18, RZ, RZ, -R18 ;  /* 0x000000ffff12b224 */ /* 0x000fe200078e0a12 */
[----:B------:R-:W-:Y:S01]  /*1670*/  ISETP.GT.U32.AND P3, PT, R3, R77, PT ;  /* 0x0000004d0300720c */ /* 0x000fe20003f64070 */
[----:B------:R-:W-:Y:S01]  /*1680*/  VIADD R13, R7, 0x11 ;  /* 0x00000011070d7836 */ /* 0x000fe20000000000 */
[----:B------:R-:W-:Y:S01]  /*1690*/  ISETP.GT.U32.AND P2, PT, R3, R20, PT ;  /* 0x000000140300720c */ /* 0x000fe20003f44070 */
[----:B------:R-:W-:Y:S02]  /*16a0*/  @!P5 IMAD.IADD R45, R45, 0x1, -R3 ;  /* 0x000000012d2dd824 */ /* 0x000fe400078e0a03 */
[----:B------:R-:W-:Y:S01]  /*16b0*/  @!P4 IMAD.MOV R173, RZ, RZ, -R173 ;  /* 0x000000ffffadc224 */ /* 0x000fe200078e0aad */
[----:B------:R-:W-:Y:S01]  /*16c0*/  ISETP.GT.U32.AND P4, PT, R3, R25, PT ;  /* 0x000000190300720c */ /* 0x000fe20003f84070 */
[----:B------:R-:W-:Y:S01]  /*16d0*/  VIADD R23, R7, 0x12 ;  /* 0x0000001207177836 */ /* 0x000fe20000000000 */
[----:B------:R-:W-:Y:S01]  /*16e0*/  ISETP.GT.U32.AND P5, PT, R3, R45, PT ;  /* 0x0000002d0300720c */ /* 0x000fe20003fa4070 */
[----:B------:R-:W-:Y:S01]  /*16f0*/  @!P6 IMAD.MOV R141, RZ, RZ, -R141 ;  /* 0x000000ffff8de224 */ /* 0x000fe200078e0a8d */
[----:B------:R-:W-:Y:S01]  /*1700*/  IABS R21, R13 ;  /* 0x0000000d00157213 */ /* 0x000fe20000000000 */
[----:B------:R-:W-:Y:S01]  /*1710*/  @!P0 IMAD.MOV R109, RZ, RZ, -R109 ;  /* 0x000000ffff6d8224 */ /* 0x000fe200078e0a6d */
[----:B------:R-:W-:Y:S01]  /*1720*/  ISETP.GE.AND P6, PT, R29, RZ, PT ;  /* 0x000000ff1d00720c */ /* 0x000fe20003fc6270 */
[----:B------:R-:W-:Y:S01]  /*1730*/  @!P3 IMAD.IADD R77, R77, 0x1, -R3 ;  /* 0x000000014d4db824 */ /* 0x000fe200078e0a03 */
[----:B------:R-:W-:Y:S01]  /*1740*/  IABS R171, R23 ;  /* 0x0000001700ab7213 */ /* 0x000fe20000000000 */
[----:B------:R-:W-:Y:S01]  /*1750*/  IMAD.HI.U32 R9, R8, R21, RZ ;  /* 0x0000001508097227 */ /* 0x000fe200078e00ff */
[----:B------:R-:W-:-:S02]  /*1760*/  @!P2 IADD3 R20, R20, -R3, RZ ;  /* 0x800000031414a210 */ /* 0x000fc40007ffe0ff */
[----:B------:R-:W-:Y:S01]  /*1770*/  ISETP.GE.AND P3, PT, R24, RZ, PT ;  /* 0x000000ff1800720c */ /* 0x000fe20003f66270 */
[----:B------:R-:W-:Y:S01]  /*1780*/  IMAD.MOV R22, RZ, RZ, -R9 ;  /* 0x000000ffff167224 */ /* 0x000fe200078e0a09 */
[----:B------:R-:W-:Y:S01]  /*1790*/  ISETP.GE.AND P2, PT, R23, RZ, PT ;  /* 0x000000ff1700720c */ /* 0x000fe20003f46270 */
[----:B------:R-:W-:Y:S01]  /*17a0*/  @!P4 IMAD.IADD R25, R25, 0x1, -R3 ;  /* 0x000000011919c824 */ /* 0x000fe200078e0a03 */
[----:B------:R-:W-:Y:S01]  /*17b0*/  ISETP.GE.AND P4, PT, R13, RZ, PT ;  /* 0x000000ff0d00720c */ /* 0x000fe20003f86270 */
[----:B------:R-:W-:Y:S01]  /*17c0*/  @!P1 IMAD.MOV R77, RZ, RZ, -R77 ;  /* 0x000000ffff4d9224 */ /* 0x000fe200078e0a4d */
[----:B------:R-:W-:Y:S01]  /*17d0*/  ISETP.GT.U32.AND P1, PT, R3, R20, PT ;  /* 0x000000140300720c */ /* 0x000fe20003f24070 */
[----:B------:R-:W-:Y:S01]  /*17e0*/  @!P5 IMAD.IADD R45, R45, 0x1, -R3 ;  /* 0x000000012d2dd824 */ /* 0x000fe200078e0a03 */
[----:B------:R-:W-:Y:S01]  /*17f0*/  ISETP.GT.U32.AND P0, PT, R3, R25, PT ;  /* 0x000000190300720c */ /* 0x000fe20003f04070 */
[----:B------:R-:W-:Y:S01]  /*1800*/  IMAD.HI.U32 R13, R8, R171, RZ ;  /* 0x000000ab080d7227 */ /* 0x000fe200078e00ff */
[----:B------:R-:W-:-:S02]  /*1810*/  ISETP.GE.AND P5, PT, R30, RZ, PT ;  /* 0x000000ff1e00720c */ /* 0x000fc40003fa6270 */
[----:B------:R-:W-:Y:S01]  /*1820*/  IADD3 R29, R7, 0x18, RZ ;  /* 0x00000018071d7810 */ /* 0x000fe20007ffe0ff */
[----:B------:R-:W-:Y:S02]  /*1830*/  IMAD R21, R3, R22, R21 ;  /* 0x0000001603157224 */ /* 0x000fe400078e0215 */
[----:B------:R-:W-:Y:S01]  /*1840*/  IMAD.MOV R24, RZ, RZ, -R13 ;  /* 0x000000ffff187224 */ /* 0x000fe200078e0a0d */
[----:B------:R-:W-:Y:S01]  /*1850*/  IADD3 R13, R7, 0x14, RZ ;  /* 0x00000014070d7810 */ /* 0x000fe20007ffe0ff */
[----:B------:R-:W-:Y:S01]  /*1860*/  @!P6 IMAD.MOV R45, RZ, RZ, -R45 ;  /* 0x000000ffff2de224 */ /* 0x000fe200078e0a2d */
[C---:B------:R-:W-:Y:S01]  /*1870*/  ISETP.GT.U32.AND P6, PT, R3.reuse, R21, PT ;  /* 0x000000150300720c */ /* 0x040fe20003fc4070 */
[----:B------:R-:W-:Y:S01]  /*1880*/  IMAD R171, R3, R24, R171 ;  /* 0x0000001803ab7224 */ /* 0x000fe200078e02ab */
[----:B------:R-:W-:Y:S01]  /*1890*/  IABS R107, R13 ;  /* 0x0000000d006b7213 */ /* 0x000fe20000000000 */
[--C-:B------:R-:W-:Y:S02]  /*18a0*/  @!P1 IMAD.IADD R20, R20, 0x1, -R3.reuse ;  /* 0x0000000114149824 */ /* 0x100fe400078e0a03 */
[----:B------:R-:W-:Y:S01]  /*18b0*/  VIADD R9, R7, 0x13 ;  /* 0x0000001307097836 */ /* 0x000fe20000000000 */
[----:B------:R-:W-:Y:S01]  /*18c0*/  ISETP.GT.U32.AND P1, PT, R3, R171, PT ;  /* 0x000000ab0300720c */ /* 0x000fe20003f24070 */
[----:B------:R-:W-:Y:S01]  /*18d0*/  @!P0 IMAD.IADD R25, R25, 0x1, -R3 ;  /* 0x0000000119198824 */ /* 0x000fe200078e0a03 */
[----:B------:R-:W-:Y:S01]  /*18e0*/  @!P5 IADD3 R20, -R20, RZ, RZ ;  /* 0x000000ff1414d210 */ /* 0x000fe20007ffe1ff */
[----:B------:R-:W-:Y:S01]  /*18f0*/  VIADD R23, R7, 0x15 ;  /* 0x0000001507177836 */ /* 0x000fe20000000000 */
[----:B------:R-:W-:Y:S01]  /*1900*/  IABS R139, R9 ;  /* 0x00000009008b7213 */ /* 0x000fe20000000000 */
[----:B------:R-:W-:Y:S01]  /*1910*/  @!P3 IMAD.MOV R25, RZ, RZ, -R25 ;  /* 0x000000ffff19b224 */ /* 0x000fe200078e0a19 */
[----:B------:R-:W-:Y:S01]  /*1920*/  ISETP.GE.AND P0, PT, R9, RZ, PT ;  /* 0x000000ff0900720c */ /* 0x000fe20003f06270 */
[----:B------:R-:W-:Y:S01]  /*1930*/  VIADD R30, R7, 0x19 ;  /* 0x00000019071e7836 */ /* 0x000fe20000000000 */
[----:B------:R-:W-:Y:S01]  /*1940*/  @!P6 IADD3 R21, R21, -R3, RZ ;  /* 0x800000031515e210 */ /* 0x000fe20007ffe0ff */
[----:B------:R-:W-:Y:S01]  /*1950*/  IMAD.HI.U32 R9, R8, R139, RZ ;  /* 0x0000008b08097227 */ /* 0x000fe200078e00ff */
[----:B------:R-:W-:-:S02]  /*1960*/  ISETP.GE.AND P3, PT, R13, RZ, PT ;  /* 0x000000ff0d00720c */ /* 0x000fc40003f66270 */
[----:B------:R-:W-:Y:S01]  /*1970*/  ISETP.GT.U32.AND P6, PT, R3, R21, PT ;  /* 0x000000150300720c */ /* 0x000fe20003fc4070 */
[----:B------:R-:W-:Y:S01]  /*1980*/  @!P1 IMAD.IADD R171, R171, 0x1, -R3 ;  /* 0x00000001abab9824 */ /* 0x000fe200078e0a03 */
[----:B------:R-:W-:Y:S01]  /*1990*/  IABS R75, R23 ;  /* 0x00000017004b7213 */ /* 0x000fe20000000000 */
[----:B------:R-:W-:Y:S01]  /*19a0*/  IMAD.MOV R24, RZ, RZ, -R9 ;  /* 0x000000ffff187224 */ /* 0x000fe200078e0a09 */
[----:B------:R-:W-:Y:S01]  /*19b0*/  ISETP.GE.AND P5, PT, R23, RZ, PT ;  /* 0x000000ff1700720c */ /* 0x000fe20003fa6270 */
[----:B------:R-:W-:Y:S01]  /*19c0*/  IMAD.HI.U32 R13, R8, R107, RZ ;  /* 0x0000006b080d7227 */ /* 0x000fe200078e00ff */
[C---:B------:R-:W-:Y:S02]  /*19d0*/  ISETP.GT.U32.AND P1, PT, R3.reuse, R171, PT ;  /* 0x000000ab0300720c */ /* 0x040fe40003f24070 */
[----:B------:R-:W-:Y:S01]  /*19e0*/  IABS R23, R29 ;  /* 0x0000001d00177213 */ /* 0x000fe20000000000 */
[----:B------:R-:W-:Y:S01]  /*19f0*/  IMAD R139, R3, R24, R139 ;  /* 0x00000018038b7224 */ /* 0x000fe200078e028b */
[----:B------:R-:W-:Y:S01]  /*1a00*/  IABS R27, R30 ;  /* 0x0000001e001b7213 */ /* 0x000fe20000000000 */
[----:B------:R-:W-:-:S02]  /*1a10*/  IMAD.MOV R26, RZ, RZ, -R13 ;  /* 0x000000ffff1a7224 */ /* 0x000fc400078e0a0d */
[----:B------:R-:W-:Y:S01]  /*1a20*/  @!P6 IMAD.IADD R21, R21, 0x1, -R3 ;  /* 0x000000011515e824 */ /* 0x000fe200078e0a03 */
[----:B------:R-:W-:Y:S01]  /*1a30*/  ISETP.GT.U32.AND P6, PT, R3, R139, PT ;  /* 0x0000008b0300720c */ /* 0x000fe20003fc4070 */
[----:B------:R-:W-:-:S04]  /*1a40*/  IMAD.HI.U32 R22, R8, R75, RZ ;  /* 0x0000004b08167227 */ /* 0x000fc800078e00ff */
[----:B------:R-:W-:Y:S02]  /*1a50*/  IMAD R107, R3, R26, R107 ;  /* 0x0000001a036b7224 */ /* 0x000fe400078e026b */
[----:B------:R-:W-:Y:S02]  /*1a60*/  IMAD.MOV R22, RZ, RZ, -R22 ;  /* 0x000000ffff167224 */ /* 0x000fe400078e0a16 */
[----:B------:R-:W-:Y:S01]  /*1a70*/  @!P1 IMAD.IADD R171, R171, 0x1, -R3 ;  /* 0x00000001abab9824 */ /* 0x000fe200078e0a03 */
[C---:B------:R-:W-:Y:S01]  /*1a80*/  ISETP.GT.U32.AND P1, PT, R3.reuse, R107, PT ;  /* 0x0000006b0300720c */ /* 0x040fe20003f24070 */
[----:B------:R-:W-:Y:S02]  /*1a90*/  IMAD R75, R3, R22, R75 ;  /* 0x00000016034b7224 */ /* 0x000fe400078e024b */
[----:B------:R-:W-:Y:S02]  /*1aa0*/  @!P6 IMAD.IADD R139, R139, 0x1, -R3 ;  /* 0x000000018b8be824 */ /* 0x000fe400078e0a03 */
[----:B------:R-:W-:Y:S01]  /*1ab0*/  VIADD R13, R7, 0x16 ;  /* 0x00000016070d7836 */ /* 0x000fe20000000000 */
[----:B------:R-:W-:Y:S01]  /*1ac0*/  ISETP.GT.U32.AND P6, PT, R3, R75, PT ;  /* 0x0000004b0300720c */ /* 0x000fe20003fc4070 */
[----:B------:R-:W-:-:S02]  /*1ad0*/  @!P2 IMAD.MOV R171, RZ, RZ, -R171 ;  /* 0x000000ffffaba224 */ /* 0x000fc400078e0aab */
[----:B------:R-:W-:Y:S01]  /*1ae0*/  VIADD R28, R7, 0x17 ;  /* 0x00000017071c7836 */ /* 0x000fe20000000000 */
[----:B------:R-:W-:Y:S01]  /*1af0*/  IABS R43, R13 ;  /* 0x0000000d002b7213 */ /* 0x000fe20000000000 */
[----:B------:R-:W-:Y:S01]  /*1b00*/  @!P4 IMAD.MOV R21, RZ, RZ, -R21 ;  /* 0x000000ffff15c224 */ /* 0x000fe200078e0a15 */
[----:B------:R-:W-:Y:S01]  /*1b10*/  ISETP.GE.AND P2, PT, R13, RZ, PT ;  /* 0x000000ff0d00720c */ /* 0x000fe20003f46270 */
[C---:B------:R-:W-:Y:S01]  /*1b20*/  IMAD.HI.U32 R13, R8.reuse, R23, RZ ;  /* 0x00000017080d7227 */ /* 0x040fe200078e00ff */
[----:B------:R-:W-:Y:S02]  /*1b30*/  @!P1 IADD3 R107, R107, -R3, RZ ;  /* 0x800000036b6b9210 */ /* 0x000fe40007ffe0ff */
[----:B------:R-:W-:Y:S01]  /*1b40*/  IABS R24, R28 ;  /* 0x0000001c00187213 */ /* 0x000fe20000000000 */
[----:B------:R-:W-:Y:S01]  /*1b50*/  IMAD.HI.U32 R9, R8, R43, RZ ;  /* 0x0000002b08097227 */ /* 0x000fe200078e00ff */
[C---:B------:R-:W-:Y:S02]  /*1b60*/  ISETP.GT.U32.AND P1, PT, R3.reuse, R107, PT ;  /* 0x0000006b0300720c */ /* 0x040fe40003f24070 */
[----:B------:R-:W-:Y:S01]  /*1b70*/  ISETP.GT.U32.AND P4, PT, R3, R139, PT ;  /* 0x0000008b0300720c */ /* 0x000fe20003f84070 */
[----:B------:R-:W-:-:S02]  /*1b80*/  @!P6 IMAD.IADD R75, R75, 0x1, -R3 ;  /* 0x000000014b4be824 */ /* 0x000fc400078e0a03 */
[----:B------:R-:W-:Y:S02]  /*1b90*/  IMAD.MOV R22, RZ, RZ, -R9 ;  /* 0x000000ffff167224 */ /* 0x000fe400078e0a09 */
[----:B------:R-:W-:Y:S01]  /*1ba0*/  IMAD.MOV R26, RZ, RZ, -R13 ;  /* 0x000000ffff1a7224 */ /* 0x000fe200078e0a0d */
[C---:B------:R-:W-:Y:S01]  /*1bb0*/  ISETP.GT.U32.AND P6, PT, R3.reuse, R75, PT ;  /* 0x0000004b0300720c */ /* 0x040fe20003fc4070 */
[----:B------:R-:W-:Y:S02]  /*1bc0*/  IMAD R43, R3, R22, R43 ;  /* 0x00000016032b7224 */ /* 0x000fe400078e022b */
[----:B------:R-:W-:-:S04]  /*1bd0*/  IMAD.HI.U32 R22, R8, R27, RZ ;  /* 0x0000001b08167227 */ /* 0x000fc800078e00ff */
[----:B------:R-:W-:Y:S01]  /*1be0*/  @!P1 IMAD.IADD R107, R107, 0x1, -R3 ;  /* 0x000000016b6b9824 */ /* 0x000fe200078e0a03 */
[----:B------:R-:W-:Y:S01]  /*1bf0*/  ISETP.GE.AND P1, PT, R28, RZ, PT ;  /* 0x000000ff1c00720c */ /* 0x000fe20003f26270 */
[----:B------:R-:W-:Y:S02]  /*1c00*/  IMAD.MOV R28, RZ, RZ, -R22 ;  /* 0x000000ffff1c7224 */ /* 0x000fe400078e0a16 */
[----:B------:R-:W-:Y:S02]  /*1c10*/  IMAD R22, R3, R26, R23 ;  /* 0x0000001a03167224 */ /* 0x000fe400078e0217 */
[----:B------:R-:W-:Y:S02]  /*1c20*/  @!P6 IMAD.IADD R75, R75, 0x1, -R3 ;  /* 0x000000014b4be824 */ /* 0x000fe400078e0a03 */
[C---:B------:R-:W-:Y:S01]  /*1c30*/  IMAD R23, R3.reuse, R28, R27 ;  /* 0x0000001c03177224 */ /* 0x040fe200078e021b */
[----:B------:R-:W-:Y:S01]  /*1c40*/  ISETP.GT.U32.AND P6, PT, R3, R22, PT ;  /* 0x000000160300720c */ /* 0x000fe20003fc4070 */
[----:B------:R-:W-:Y:S01]  /*1c50*/  IMAD.HI.U32 R9, R8, R24, RZ ;  /* 0x0000001808097227 */ /* 0x000fe200078e00ff */
[----:B------:R-:W-:-:S02]  /*1c60*/  @!P5 IADD3 R75, -R75, RZ, RZ ;  /* 0x000000ff4b4bd210 */ /* 0x000fc40007ffe1ff */
[----:B------:R-:W-:Y:S01]  /*1c70*/  ISETP.GT.U32.AND P5, PT, R3, R23, PT ;  /* 0x000000170300720c */ /* 0x000fe20003fa4070 */
[----:B------:R-:W-:Y:S01]  /*1c80*/  VIADD R13, R7, 0x1a ;  /* 0x0000001a070d7836 */ /* 0x000fe20000000000 */
[----:B------:R-:W-:Y:S01]  /*1c90*/  IADD3 R9, -R9, RZ, RZ ;  /* 0x000000ff09097210 */ /* 0x000fe20007ffe1ff */
[--C-:B------:R-:W-:Y:S01]  /*1ca0*/  @!P4 IMAD.IADD R139, R139, 0x1, -R3.reuse ;  /* 0x000000018b8bc824 */ /* 0x100fe200078e0a03 */
[----:B------:R-:W-:Y:S01]  /*1cb0*/  ISETP.GT.U32.AND P4, PT, R3, R43, PT ;  /* 0x0000002b0300720c */ /* 0x000fe20003f84070 */
[----:B------:R-:W-:Y:S01]  /*1cc0*/  VIADD R27, R7, 0x1b ;  /* 0x0000001b071b7836 */ /* 0x000fe20000000000 */
[----:B------:R-:W-:Y:S01]  /*1cd0*/  IABS R169, R13 ;  /* 0x0000000d00a97213 */ /* 0x000fe20000000000 */
[----:B------:R-:W-:Y:S02]  /*1ce0*/  IMAD R24, R3, R9, R24 ;  /* 0x0000000903187224 */ /* 0x000fe400078e0218 */
[----:B------:R-:W-:Y:S01]  /*1cf0*/  @!P6 IMAD.IADD R22, R22, 0x1, -R3 ;  /* 0x000000011616e824 */ /* 0x000fe200078e0a03 */
[----:B------:R-:W-:Y:S01]  /*1d00*/  IABS R137, R27 ;  /* 0x0000001b00897213 */ /* 0x000fe20000000000 */
[----:B------:R-:W-:-:S02]  /*1d10*/  IMAD.HI.U32 R9, R8, R169, RZ ;  /* 0x000000a908097227 */ /* 0x000fc400078e00ff */
[----:B------:R-:W-:Y:S02]  /*1d20*/  @!P5 IADD3 R23, R23, -R3, RZ ;  /* 0x800000031717d210 */ /* 0x000fe40007ffe0ff */
[----:B------:R-:W-:Y:S01]  /*1d30*/  IMAD.MOV R26, RZ, RZ, -R9 ;  /* 0x000000ffff1a7224 */ /* 0x000fe200078e0a09 */
[----:B------:R-:W-:Y:S01]  /*1d40*/  ISETP.GT.U32.AND P5, PT, R3, R22, PT ;  /* 0x000000160300720c */ /* 0x000fe20003fa4070 */
[----:B------:R-:W-:Y:S01]  /*1d50*/  IMAD.HI.U32 R9, R8, R137, RZ ;  /* 0x0000008908097227 */ /* 0x000fe200078e00ff */
[----:B------:R-:W-:-:S03]  /*1d60*/  @!P4 IADD3 R43, R43, -R3, RZ ;  /* 0x800000032b2bc210 */ /* 0x000fc60007ffe0ff */
[----:B------:R-:W-:Y:S01]  /*1d70*/  @!P0 IMAD.MOV R139, RZ, RZ, -R139 ;  /* 0x000000ffff8b8224 */ /* 0x000fe200078e0a8b */
[C---:B------:R-:W-:Y:S01]  /*1d80*/  ISETP.GT.U32.AND P0, PT, R3.reuse, R24, PT ;  /* 0x000000180300720c */ /* 0x040fe20003f04070 */
[C---:B------:R-:W-:Y:S01]  /*1d90*/  IMAD R169, R3.reuse, R26, R169 ;  /* 0x0000001a03a97224 */ /* 0x040fe200078e02a9 */
[----:B------:R-:W-:Y:S01]  /*1da0*/  ISETP.GT.U32.AND P4, PT, R3, R43, PT ;  /* 0x0000002b0300720c */ /* 0x000fe20003f84070 */
[----:B------:R-:W-:Y:S02]  /*1db0*/  IMAD.MOV R26, RZ, RZ, -R9 ;  /* 0x000000ffff1a7224 */ /* 0x000fe400078e0a09 */
[----:B------:R-:W-:Y:S01]  /*1dc0*/  @!P3 IMAD.MOV R107, RZ, RZ, -R107 ;  /* 0x000000ffff6bb224 */ /* 0x000fe200078e0a6b */
[----:B------:R-:W-:Y:S01]  /*1dd0*/  ISETP.GE.AND P3, PT, R29, RZ, PT ;  /* 0x000000ff1d00720c */ /* 0x000fe20003f66270 */
[----:B------:R-:W-:Y:S02]  /*1de0*/  IMAD R137, R3, R26, R137 ;  /* 0x0000001a03897224 */ /* 0x000fe400078e0289 */
[----:B------:R-:W-:-:S02]  /*1df0*/  @!P5 IMAD.IADD R22, R22, 0x1, -R3 ;  /* 0x000000011616d824 */ /* 0x000fc400078e0a03 */
[----:B------:R-:W-:Y:S01]  /*1e00*/  VIADD R29, R7, 0x1d ;  /* 0x0000001d071d7836 */ /* 0x000fe20000000000 */
[----:B------:R-:W-:Y:S01]  /*1e10*/  ISETP.GT.U32.AND P5, PT, R3, R137, PT ;  /* 0x000000890300720c */ /* 0x000fe20003fa4070 */
[--C-:B------:R-:W-:Y:S01]  /*1e20*/  @!P0 IMAD.IADD R24, R24, 0x1, -R3.reuse ;  /* 0x0000000118188824 */ /* 0x100fe200078e0a03 */
[----:B------:R-:W-:Y:S01]  /*1e30*/  ISETP.GE.AND P0, PT, R13, RZ, PT ;  /* 0x000000ff0d00720c */ /* 0x000fe20003f06270 */
[----:B------:R-:W-:Y:S01]  /*1e40*/  @!P4 IMAD.IADD R43, R43, 0x1, -R3 ;  /* 0x000000012b2bc824 */ /* 0x000fe200078e0a03 */
[----:B------:R-:W-:Y:S01]  /*1e50*/  IABS R73, R29 ;  /* 0x0000001d00497213 */ /* 0x000fe20000000000 */
[----:B------:R-:W-:Y:S01]  /*1e60*/  IMAD.HI.U32 R26, R8, R41, RZ ;  /* 0x00000029081a7227 */ /* 0x000fe200078e00ff */
[C---:B------:R-:W-:Y:S02]  /*1e70*/  ISETP.GT.U32.AND P6, PT, R3.reuse, R24, PT ;  /* 0x000000180300720c */ /* 0x040fe40003fc4070 */
[----:B------:R-:W-:Y:S01]  /*1e80*/  ISETP.GE.AND P4, PT, R30, RZ, PT ;  /* 0x000000ff1e00720c */ /* 0x000fe20003f86270 */
[----:B------:R-:W-:Y:S01]  /*1e90*/  @!P2 IMAD.MOV R43, RZ, RZ, -R43 ;  /* 0x000000ffff2ba224 */ /* 0x000fe200078e0a2b */
[----:B------:R-:W-:Y:S01]  /*1ea0*/  ISETP.GT.U32.AND P2, PT, R3, R23, PT ;  /* 0x000000170300720c */ /* 0x000fe20003f44070 */
[----:B------:R-:W-:Y:S01]  /*1eb0*/  IMAD.HI.U32 R13, R8, R73, RZ ;  /* 0x00000049080d7227 */ /* 0x000fe200078e00ff */
[----:B------:R-:W-:-:S03]  /*1ec0*/  @!P3 IADD3 R22, -R22, RZ, RZ ;  /* 0x000000ff1616b210 */ /* 0x000fc60007ffe1ff */
[----:B------:R-:W-:Y:S02]  /*1ed0*/  @!P5 IMAD.IADD R137, R137, 0x1, -R3 ;  /* 0x000000018989d824 */ /* 0x000fe400078e0a03 */
[----:B------:R-:W-:Y:S02]  /*1ee0*/  IMAD.MOV R30, RZ, RZ, -R13 ;  /* 0x000000ffff1e7224 */ /* 0x000fe400078e0a0d */
[--C-:B------:R-:W-:Y:S01]  /*1ef0*/  @!P6 IMAD.IADD R24, R24, 0x1, -R3.reuse ;  /* 0x000000011818e824 */ /* 0x100fe200078e0a03 */
[----:B------:R-:W-:Y:S01]  /*1f00*/  ISETP.GT.U32.AND P5, PT, R3, R137, PT ;  /* 0x000000890300720c */ /* 0x000fe20003fa4070 */
[----:B------:R-:W-:Y:S01]  /*1f10*/  VIADD R28, R7, 0x1c ;  /* 0x0000001c071c7836 */ /* 0x000fe20000000000 */
[----:B------:R-:W-:Y:S01]  /*1f20*/  ISETP.GT.U32.AND P6, PT, R3, R169, PT ;  /* 0x000000a90300720c */ /* 0x000fe20003fc4070 */
[----:B------:R-:W-:Y:S01]  /*1f30*/  @!P2 IMAD.IADD R23, R23, 0x1, -R3 ;  /* 0x000000011717a824 */ /* 0x000fe200078e0a03 */
[----:B------:R-:W-:Y:S01]  /*1f40*/  ISETP.GE.AND P2, PT, R27, RZ, PT ;  /* 0x000000ff1b00720c */ /* 0x000fe20003f46270 */
[----:B------:R-:W-:Y:S01]  /*1f50*/  IMAD.MOV R26, RZ, RZ, -R26 ;  /* 0x000000ffff1a7224 */ /* 0x000fe200078e0a1a */
[----:B------:R-:W-:Y:S01]  /*1f60*/  IABS R105, R28 ;  /* 0x0000001c00697213 */ /* 0x000fe20000000000 */
[----:B------:R-:W-:-:S02]  /*1f70*/  IMAD R73, R3, R30, R73 ;  /* 0x0000001e03497224 */ /* 0x000fc400078e0249 */
[C---:B------:R-:W-:Y:S02]  /*1f80*/  IMAD R41, R3.reuse, R26, R41 ;  /* 0x0000001a03297224 */ /* 0x040fe400078e0229 */
[----:B------:R-:W-:Y:S01]  /*1f90*/  @!P4 IMAD.MOV R23, RZ, RZ, -R23 ;  /* 0x000000ffff17c224 */ /* 0x000fe200078e0a17 */
[----:B------:R-:W-:Y:S01]  /*1fa0*/  ISETP.GT.U32.AND P4, PT, R3, R73, PT ;  /* 0x000000490300720c */ /* 0x000fe20003f84070 */
[----:B------:R-:W-:Y:S01]  /*1fb0*/  IMAD.HI.U32 R9, R8, R105, RZ ;  /* 0x0000006908097227 */ /* 0x000fe200078e00ff */
[----:B------:R-:W-:Y:S02]  /*1fc0*/  @!P5 IADD3 R137, R137, -R3, RZ ;  /* 0x800000038989d210 */ /* 0x000fe40007ffe0ff */
[----:B------:R-:W-:Y:S01]  /*1fd0*/  ISETP.GT.U32.AND P5, PT, R3, R41, PT ;  /* 0x000000290300720c */ /* 0x000fe20003fa4070 */
[----:B------:R-:W-:Y:S02]  /*1fe0*/  VIADD R30, R7, 0x1f ;  /* 0x0000001f071e7836 */ /* 0x000fe40000000000 */
[--C-:B------:R-:W-:Y:S01]  /*1ff0*/  @!P6 IMAD.IADD R169, R169, 0x1, -R3.reuse ;  /* 0x00000001a9a9e824 */ /* 0x100fe200078e0a03 */
[----:B------:R-:W-:Y:S01]  /*2000*/  ISETP.GE.AND P6, PT, R28, RZ, PT ;  /* 0x000000ff1c00720c */ /* 0x000fe20003fc6270 */
[----:B------:R-:W-:Y:S01]  /*2010*/  VIADD R32, R7, 0x20 ;  /* 0x0000002007207836 */ /* 0x000fe20000000000 */
[----:B------:R-:W-:Y:S01]  /*2020*/  IADD3 R28, -R9, RZ, RZ ;  /* 0x000000ff091c7210 */ /* 0x000fe20007ffe1ff */
[----:B------:R-:W-:Y:S01]  /*2030*/  @!P1 IMAD.MOV R24, RZ, RZ, -R24 ;  /* 0x000000ffff189224 */ /* 0x000fe200078e0a18 */
[----:B------:R-:W-:Y:S01]  /*2040*/  IABS R26, R30 ;  /* 0x0000001e001a7213 */ /* 0x000fe20000000000 */
[----:B------:R-:W-:Y:S01]  /*2050*/  @!P4 IMAD.IADD R73, R73, 0x1, -R3 ;  /* 0x000000014949c824 */ /* 0x000fe200078e0a03 */
[----:B------:R-:W-:Y:S01]  /*2060*/  IABS R27, R32 ;  /* 0x00000020001b7213 */ /* 0x000fe20000000000 */
[C---:B------:R-:W-:Y:S01]  /*2070*/  IMAD R105, R3.reuse, R28, R105 ;  /* 0x0000001c03697224 */ /* 0x040fe200078e0269 */
[----:B------:R-:W-:Y:S01]  /*2080*/  ISETP.GT.U32.AND P1, PT, R3, R169, PT ;  /* 0x000000a90300720c */ /* 0x000fe20003f24070 */
[----:B------:R-:W-:Y:S01]  /*2090*/  IMAD.HI.U32 R9, R8, R26, RZ ;  /* 0x0000001a08097227 */ /* 0x000fe200078e00ff */
[----:B------:R-:W-:-:S02]  /*20a0*/  @!P5 IADD3 R41, R41, -R3, RZ ;  /* 0x800000032929d210 */ /* 0x000fc40007ffe0ff */
[C---:B------:R-:W-:Y:S01]  /*20b0*/  ISETP.GT.U32.AND P5, PT, R3.reuse, R73, PT ;  /* 0x000000490300720c */ /* 0x040fe20003fa4070 */
[----:B------:R-:W-:Y:S01]  /*20c0*/  IMAD.MOV R13, RZ, RZ, -R9 ;  /* 0x000000ffff0d7224 */ /* 0x000fe200078e0a09 */
[----:B------:R-:W-:Y:S01]  /*20d0*/  ISETP.GT.U32.AND P3, PT, R3, R105, PT ;  /* 0x000000690300720c */ /* 0x000fe20003f64070 */
[----:B------:R-:W-:-:S04]  /*20e0*/  IMAD.HI.U32 R9, R8, R27, RZ ;  /* 0x0000001b08097227 */ /* 0x000fc800078e00ff */
[----:B------:R-:W-:Y:S02]  /*20f0*/  IMAD.MOV R28, RZ, RZ, -R9 ;  /* 0x000000ffff1c7224 */ /* 0x000fe400078e0a09 */
[----:B------:R-:W-:Y:S01]  /*2100*/  @!P1 IMAD.IADD R169, R169, 0x1, -R3 ;  /* 0x00000001a9a99824 */ /* 0x000fe200078e0a03 */
[----:B------:R-:W-:Y:S01]  /*2110*/  ISETP.GE.AND P1, PT, R29, RZ, PT ;  /* 0x000000ff1d00720c */ /* 0x000fe20003f26270 */
[----:B------:R-:W-:Y:S02]  /*2120*/  IMAD R27, R3, R28, R27 ;  /* 0x0000001c031b7224 */ /* 0x000fe400078e021b */
[--C-:B------:R-:W-:Y:S02]  /*2130*/  @!P5 IMAD.IADD R73, R73, 0x1, -R3.reuse ;  /* 0x000000014949d824 */ /* 0x100fe400078e0a03 */
[----:B------:R-:W-:Y:S01]  /*2140*/  @!P3 IMAD.IADD R105, R105, 0x1, -R3 ;  /* 0x000000016969b824 */ /* 0x000fe200078e0a03 */
[----:B------:R-:W-:Y:S01]  /*2150*/  ISETP.GT.U32.AND P5, PT, R3, R27, PT ;  /* 0x0000001b0300720c */ /* 0x000fe20003fa4070 */
[----:B------:R-:W-:Y:S01]  /*2160*/  @!P0 IMAD.MOV R169, RZ, RZ, -R169 ;  /* 0x000000ffffa98224 */ /* 0x000fe200078e0aa9 */
[----:B------:R-:W-:Y:S01]  /*2170*/  ISETP.GE.AND P3, PT, R31, RZ, PT ;  /* 0x000000ff1f00720c */ /* 0x000fe20003f66270 */
[----:B------:R-:W-:Y:S01]  /*2180*/  VIADD R31, R7, 0x21 ;  /* 0x00000021071f7836 */ /* 0x000fe20000000000 */
[C---:B------:R-:W-:Y:S01]  /*2190*/  ISETP.GT.U32.AND P0, PT, R3.reuse, R41, PT ;  /* 0x000000290300720c */ /* 0x040fe20003f04070 */
[C---:B------:R-:W-:Y:S01]  /*21a0*/  IMAD R26, R3.reuse, R13, R26 ;  /* 0x0000000d031a7224 */ /* 0x040fe200078e021a */
[----:B------:R-:W-:Y:S01]  /*21b0*/  ISETP.GT.U32.AND P4, PT, R3, R105, PT ;  /* 0x000000690300720c */ /* 0x000fe20003f84070 */
[----:B------:R-:W-:Y:S01]  /*21c0*/  VIADD R33, R7, 0x22 ;  /* 0x0000002207217836 */ /* 0x000fe20000000000 */
[----:B------:R-:W-:Y:S01]  /*21d0*/  IABS R13, R31 ;  /* 0x0000001f000d7213 */ /* 0x000fe20000000000 */
[----:B------:R-:W-:-:S02]  /*21e0*/  @!P2 IMAD.MOV R137, RZ, RZ, -R137 ;  /* 0x000000ffff89a224 */ /* 0x000fc400078e0a89 */
[----:B------:R-:W-:Y:S01]  /*21f0*/  @!P1 IMAD.MOV R73, RZ, RZ, -R73 ;  /* 0x000000ffff499224 */ /* 0x000fe200078e0a49 */
[----:B------:R-:W-:Y:S01]  /*2200*/  IABS R29, R33 ;  /* 0x00000021001d7213 */ /* 0x000fe20000000000 */
[----:B------:R-:W-:Y:S01]  /*2210*/  IMAD.HI.U32 R9, R8, R13, RZ ;  /* 0x0000000d08097227 */ /* 0x000fe200078e00ff */
[----:B------:R-:W-:-:S03]  /*2220*/  ISETP.GE.AND P1, PT, R31, RZ, PT ;  /* 0x000000ff1f00720c */ /* 0x000fc60003f26270 */
[----:B------:R-:W-:Y:S02]  /*2230*/  @!P5 IMAD.IADD R27, R27, 0x1, -R3 ;  /* 0x000000011b1bd824 */ /* 0x000fe400078e0a03 */
[----:B------:R-:W-:Y:S02]  /*2240*/  IMAD.MOV R28, RZ, RZ, -R9 ;  /* 0x000000ffff1c7224 */ /* 0x000fe400078e0a09 */
[----:B------:R-:W-:Y:S01]  /*2250*/  IMAD.HI.U32 R9, R8, R29, RZ ;  /* 0x0000001d08097227 */ /* 0x000fe200078e00ff */
[----:B------:R-:W-:-:S03]  /*2260*/  ISETP.GT.U32.AND P5, PT, R3, R27, PT ;  /* 0x0000001b0300720c */ /* 0x000fc60003fa4070 */
[--C-:B------:R-:W-:Y:S01]  /*2270*/  @!P0 IMAD.IADD R41, R41, 0x1, -R3.reuse ;  /* 0x0000000129298824 */ /* 0x100fe200078e0a03 */
[----:B------:R-:W-:Y:S01]  /*2280*/  ISETP.GE.AND P0, PT, R30, RZ, PT ;  /* 0x000000ff1e00720c */ /* 0x000fe20003f06270 */
[----:B------:R-:W-:Y:S01]  /*2290*/  @!P4 IMAD.IADD R105, R105, 0x1, -R3 ;  /* 0x000000016969c824 */ /* 0x000fe200078e0a03 */
[----:B------:R-:W-:Y:S01]  /*22a0*/  IADD3 R30, -R9, RZ, RZ ;  /* 0x000000ff091e7210 */ /* 0x000fe20007ffe1ff */
[C---:B------:R-:W-:Y:S01]  /*22b0*/  IMAD R28, R3.reuse, R28, R13 ;  /* 0x0000001c031c7224 */ /* 0x040fe200078e020d */
[----:B------:R-:W-:Y:S01]  /*22c0*/  ISETP.GT.U32.AND P4, PT, R3, R26, PT ;  /* 0x0000001a0300720c */ /* 0x000fe20003f84070 */
[----:B------:R-:W-:Y:S01]  /*22d0*/  IMAD.HI.U32 R9, R8, R135, RZ ;  /* 0x0000008708097227 */ /* 0x000fe200078e00ff */
[----:B------:R-:W-:Y:S02]  /*22e0*/  @!P3 IADD3 R41, -R41, RZ, RZ ;  /* 0x000000ff2929b210 */ /* 0x000fe40007ffe1ff */
[----:B------:R-:W-:Y:S01]  /*22f0*/  ISETP.GE.AND P3, PT, R33, RZ, PT ;  /* 0x000000ff2100720c */ /* 0x000fe20003f66270 */
[----:B------:R-:W-:-:S02]  /*2300*/  IMAD R29, R3, R30, R29 ;  /* 0x0000001e031d7224 */ /* 0x000fc400078e021d */
[----:B------:R-:W-:Y:S02]  /*2310*/  @!P5 IMAD.IADD R27, R27, 0x1, -R3 ;  /* 0x000000011b1bd824 */ /* 0x000fe400078e0a03 */
[----:B------:R-:W-:Y:S01]  /*2320*/  @!P6 IMAD.MOV R105, RZ, RZ, -R105 ;  /* 0x000000ffff69e224 */ /* 0x000fe200078e0a69 */
[----:B------:R-:W-:Y:S01]  /*2330*/  ISETP.GT.U32.AND P5, PT, R3, R29, PT ;  /* 0x0000001d0300720c */ /* 0x000fe20003fa4070 */
[----:B------:R-:W-:Y:S01]  /*2340*/  VIADD R13, R7, 0x24 ;  /* 0x00000024070d7836 */ /* 0x000fe20000000000 */
[----:B------:R-:W-:Y:S01]  /*2350*/  ISETP.GT.U32.AND P6, PT, R3, R28, PT ;  /* 0x0000001c0300720c */ /* 0x000fe20003fc4070 */
[----:B------:R-:W-:Y:S01]  /*2360*/  @!P4 IMAD.IADD R26, R26, 0x1, -R3 ;  /* 0x000000011a1ac824 */ /* 0x000fe200078e0a03 */
[----:B------:R-:W-:Y:S01]  /*2370*/  ISETP.GE.AND P4, PT, R32, RZ, PT ;  /* 0x000000ff2000720c */ /* 0x000fe20003f86270 */
[----:B------:R-:W-:Y:S01]  /*2380*/  IMAD.MOV R30, RZ, RZ, -R9 ;  /* 0x000000ffff1e7224 */ /* 0x000fe200078e0a09 */
[----:B------:R-:W-:Y:S01]  /*2390*/  IABS R103, R13 ;  /* 0x0000000d00677213 */ /* 0x000fe20000000000 */
[----:B------:R-:W-:Y:S01]  /*23a0*/  VIADD R33, R7, 0x27 ;  /* 0x0000002707217836 */ /* 0x000fe20000000000 */
[C---:B------:R-:W-:Y:S01]  /*23b0*/  ISETP.GT.U32.AND P2, PT, R3.reuse, R26, PT ;  /* 0x0000001a0300720c */ /* 0x040fe20003f44070 */
[----:B------:R-:W-:Y:S01]  /*23c0*/  IMAD R135, R3, R30, R135 ;  /* 0x0000001e03877224 */ /* 0x000fe200078e0287 */
[----:B------:R-:W-:Y:S01]  /*23d0*/  IADD3 R32, R7, 0x26, RZ ;  /* 0x0000002607207810 */ /* 0x000fe20007ffe0ff */
[----:B------:R-:W-:Y:S01]  /*23e0*/  IMAD.HI.U32 R9, R8, R103, RZ ;  /* 0x0000006708097227 */ /* 0x000fe200078e00ff */
[----:B------:R-:W-:-:S02]  /*23f0*/  IABS R31, R33 ;  /* 0x00000021001f7213 */ /* 0x000fc40000000000 */
[----:B------:R-:W-:Y:S01]  /*2400*/  IABS R39, R32 ;  /* 0x0000002000277213 */ /* 0x000fe20000000000 */
[----:B------:R-:W-:Y:S01]  /*2410*/  @!P5 IMAD.IADD R29, R29, 0x1, -R3 ;  /* 0x000000011d1dd824 */ /* 0x000fe200078e0a03 */
[----:B------:R-:W-:Y:S01]  /*2420*/  @!P6 IADD3 R28, R28, -R3, RZ ;  /* 0x800000031c1ce210 */ /* 0x000fe20007ffe0ff */
[----:B------:R-:W-:Y:S01]  /*2430*/  @!P4 IMAD.MOV R27, RZ, RZ, -R27 ;  /* 0x000000ffff1bc224 */ /* 0x000fe200078e0a1b */
[C---:B------:R-:W-:Y:S01]  /*2440*/  ISETP.GT.U32.AND P4, PT, R3.reuse, R135, PT ;  /* 0x000000870300720c */ /* 0x040fe20003f84070 */
[----:B------:R-:W-:Y:S01]  /*2450*/  IMAD.MOV R30, RZ, RZ, -R9 ;  /* 0x000000ffff1e7224 */ /* 0x000fe200078e0a09 */
[C---:B------:R-:W-:Y:S01]  /*2460*/  ISETP.GT.U32.AND P5, PT, R3.reuse, R29, PT ;  /* 0x0000001d0300720c */ /* 0x040fe20003fa4070 */
[----:B------:R-:W-:Y:S01]  /*2470*/  @!P2 IMAD.IADD R26, R26, 0x1, -R3 ;  /* 0x000000011a1aa824 */ /* 0x000fe200078e0a03 */
[C---:B------:R-:W-:Y:S01]  /*2480*/  ISETP.GT.U32.AND P6, PT, R3.reuse, R28, PT ;  /* 0x0000001c0300720c */ /* 0x040fe20003fc4070 */
[----:B------:R-:W-:Y:S01]  /*2490*/  IMAD R103, R3, R30, R103 ;  /* 0x0000001e03677224 */ /* 0x000fe200078e0267 */
[----:B------:R-:W-:Y:S01]  /*24a0*/  ISETP.GE.AND P2, PT, R34, RZ, PT ;  /* 0x000000ff2200720c */ /* 0x000fe20003f46270 */
[----:B------:R-:W-:Y:S01]  /*24b0*/  @!P0 IMAD.MOV R26, RZ, RZ, -R26 ;  /* 0x000000ffff1a8224 */ /* 0x000fe200078e0a1a */
[----:B------:R-:W-:Y:S01]  /*24c0*/  ISETP.GE.AND P0, PT, R13, RZ, PT ;  /* 0x000000ff0d00720c */ /* 0x000fe20003f06270 */
[----:B------:R-:W-:-:S02]  /*24d0*/  VIADD R13, R7, 0x25 ;  /* 0x00000025070d7836 */ /* 0x000fc40000000000 */
[----:B------:R-:W-:Y:S02]  /*24e0*/  VIADD R37, R7, 0x2a ;  /* 0x0000002a07257836 */ /* 0x000fe40000000000 */
[--C-:B------:R-:W-:Y:S01]  /*24f0*/  @!P4 IMAD.IADD R135, R135, 0x1, -R3.reuse ;  /* 0x000000018787c824 */ /* 0x100fe200078e0a03 */
[----:B------:R-:W-:Y:S01]  /*2500*/  IABS R71, R13 ;  /* 0x0000000d00477213 */ /* 0x000fe20000000000 */
[----:B------:R-:W-:Y:S01]  /*2510*/  VIADD R42, R7, 0x2f ;  /* 0x0000002f072a7836 */ /* 0x000fe20000000000 */
[----:B------:R-:W-:Y:S01]  /*2520*/  @!P5 IADD3 R29, R29, -R3, RZ ;  /* 0x800000031d1dd210 */ /* 0x000fe20007ffe0ff */
[----:B------:R-:W-:Y:S01]  /*2530*/  @!P6 IMAD.IADD R28, R28, 0x1, -R3 ;  /* 0x000000011c1ce824 */ /* 0x000fe200078e0a03 */
[C---:B------:R-:W-:Y:S01]  /*2540*/  ISETP.GT.U32.AND P5, PT, R3.reuse, R103, PT ;  /* 0x000000670300720c */ /* 0x040fe20003fa4070 */
[C---:B------:R-:W-:Y:S01]  /*2550*/  IMAD.HI.U32 R9, R8.reuse, R71, RZ ;  /* 0x0000004708097227 */ /* 0x040fe200078e00ff */
[----:B------:R-:W-:Y:S02]  /*2560*/  ISETP.GT.U32.AND P4, PT, R3, R135, PT ;  /* 0x000000870300720c */ /* 0x000fe40003f84070 */
[----:B------:R-:W-:Y:S01]  /*2570*/  ISETP.GE.AND P6, PT, R13, RZ, PT ;  /* 0x000000ff0d00720c */ /* 0x000fe20003fc6270 */
[----:B------:R-:W-:Y:S01]  /*2580*/  IMAD.HI.U32 R13, R8, R39, RZ ;  /* 0x00000027080d7227 */ /* 0x000fe200078e00ff */
[----:B------:R-:W-:-:S02]  /*2590*/  @!P3 IADD3 R29, -R29, RZ, RZ ;  /* 0x000000ff1d1db210 */ /* 0x000fc40007ffe1ff */
[----:B------:R-:W-:Y:S01]  /*25a0*/  ISETP.GE.AND P3, PT, R33, RZ, PT ;  /* 0x000000ff2100720c */ /* 0x000fe20003f66270 */
[----:B------:R-:W-:Y:S01]  /*25b0*/  IMAD.MOV R30, RZ, RZ, -R9 ;  /* 0x000000ffff1e7224 */ /* 0x000fe200078e0a09 */
[----:B------:R-:W-:Y:S01]  /*25c0*/  IABS R33, R36 ;  /* 0x0000002400217213 */ /* 0x000fe20000000000 */
[----:B------:R-:W-:Y:S01]  /*25d0*/  @!P1 IMAD.MOV R28, RZ, RZ, -R28 ;  /* 0x000000ffff1c9224 */ /* 0x000fe200078e0a1c */
[----:B------:R-:W-:Y:S01]  /*25e0*/  ISETP.GE.AND P1, PT, R32, RZ, PT ;  /* 0x000000ff2000720c */ /* 0x000fe20003f26270 */
[----:B------:R-:W-:Y:S01]  /*25f0*/  @!P5 IMAD.IADD R103, R103, 0x1, -R3 ;  /* 0x000000016767d824 */ /* 0x000fe200078e0a03 */
[----:B------:R-:W-:Y:S01]  /*2600*/  IABS R35, R37 ;  /* 0x0000002500237213 */ /* 0x000fe20000000000 */
[----:B------:R-:W-:Y:S02]  /*2610*/  IMAD.MOV R32, RZ, RZ, -R13 ;  /* 0x000000ffff207224 */ /* 0x000fe400078e0a0d */
[C---:B------:R-:W-:Y:S01]  /*2620*/  IMAD R71, R3.reuse, R30, R71 ;  /* 0x0000001e03477224 */ /* 0x040fe200078e0247 */
[----:B------:R-:W-:Y:S01]  /*2630*/  ISETP.GT.U32.AND P5, PT, R3, R103, PT ;  /* 0x000000670300720c */ /* 0x000fe20003fa4070 */
[----:B------:R-:W-:-:S02]  /*2640*/  IMAD.MOV.U32 R13, RZ, RZ, R31 ;  /* 0x000000ffff0d7224 */ /* 0x000fc400078e001f */
[----:B------:R-:W-:Y:S01]  /*2650*/  @!P4 IMAD.IADD R135, R135, 0x1, -R3 ;  /* 0x000000018787c824 */ /* 0x000fe200078e0a03 */
[----:B------:R-:W-:Y:S01]  /*2660*/  ISETP.GT.U32.AND P4, PT, R3, R71, PT ;  /* 0x000000470300720c */ /* 0x000fe20003f84070 */
[----:B------:R-:W-:-:S04]  /*2670*/  IMAD.HI.U32 R9, R8, R13, RZ ;  /* 0x0000000d08097227 */ /* 0x000fc800078e00ff */
[C---:B------:R-:W-:Y:S02]  /*2680*/  IMAD R39, R3.reuse, R32, R39 ;  /* 0x0000002003277224 */ /* 0x040fe400078e0227 */
[----:B------:R-:W-:Y:S02]  /*2690*/  IMAD.MOV R30, RZ, RZ, -R9 ;  /* 0x000000ffff1e7224 */ /* 0x000fe400078e0a09 */
[----:B------:R-:W-:Y:S01]  /*26a0*/  @!P2 IMAD.MOV R135, RZ, RZ, -R135 ;  /* 0x000000ffff87a224 */ /* 0x000fe200078e0a87 */
[C---:B------:R-:W-:Y:S01]  /*26b0*/  ISETP.GT.U32.AND P2, PT, R3.reuse, R39, PT ;  /* 0x000000270300720c */ /* 0x040fe20003f44070 */
[----:B------:R-:W-:Y:S02]  /*26c0*/  IMAD R30, R3, R30, R13 ;  /* 0x0000001e031e7224 */ /* 0x000fe400078e020d */
[--C-:B------:R-:W-:Y:S02]  /*26d0*/  @!P5 IMAD.IADD R103, R103, 0x1, -R3.reuse ;  /* 0x000000016767d824 */ /* 0x100fe400078e0a03 */
[----:B------:R-:W-:Y:S01]  /*26e0*/  @!P4 IMAD.IADD R71, R71, 0x1, -R3 ;  /* 0x000000014747c824 */ /* 0x000fe200078e0a03 */
[----:B------:R-:W-:Y:S01]  /*26f0*/  ISETP.GT.U32.AND P5, PT, R3, R30, PT ;  /* 0x0000001e0300720c */ /* 0x000fe20003fa4070 */
[----:B------:R-:W-:-:S02]  /*2700*/  VIADD R31, R7, 0x28 ;  /* 0x00000028071f7836 */ /* 0x000fc40000000000 */
[----:B------:R-:W-:Y:S01]  /*2710*/  @!P0 IMAD.MOV R103, RZ, RZ, -R103 ;  /* 0x000000ffff678224 */ /* 0x000fe200078e0a67 */
[----:B------:R-:W-:Y:S01]  /*2720*/  ISETP.GT.U32.AND P4, PT, R3, R71, PT ;  /* 0x000000470300720c */ /* 0x000fe20003f84070 */
[C---:B------:R-:W-:Y:S01]  /*2730*/  IMAD.HI.U32 R13, R8.reuse, R33, RZ ;  /* 0x00000021080d7227 */ /* 0x040fe200078e00ff */
[----:B------:R-:W-:Y:S02]  /*2740*/  IABS R32, R31 ;  /* 0x0000001f00207213 */ /* 0x000fe40000000000 */
[----:B------:R-:W-:Y:S01]  /*2750*/  @!P2 IADD3 R39, R39, -R3, RZ ;  /* 0x800000032727a210 */ /* 0x000fe20007ffe0ff */
[----:B------:R-:W-:Y:S01]  /*2760*/  IMAD.MOV R34, RZ, RZ, -R13 ;  /* 0x000000ffff227224 */ /* 0x000fe200078e0a0d */
[----:B------:R-:W-:Y:S01]  /*2770*/  ISETP.GE.AND P0, PT, R31, RZ, PT ;  /* 0x000000ff1f00720c */ /* 0x000fe20003f06270 */
[----:B------:R-:W-:Y:S01]  /*2780*/  IMAD.HI.U32 R9, R8, R32, RZ ;  /* 0x0000002008097227 */ /* 0x000fe200078e00ff */
[----:B------:R-:W-:Y:S02]  /*2790*/  ISETP.GT.U32.AND P2, PT, R3, R39, PT ;  /* 0x000000270300720c */ /* 0x000fe40003f44070 */
[----:B------:R-:W-:Y:S01]  /*27a0*/  @!P5 IADD3 R30, R30, -R3, RZ ;  /* 0x800000031e1ed210 */ /* 0x000fe20007ffe0ff */
[----:B------:R-:W-:-:S03]  /*27b0*/  IMAD.HI.U32 R31, R8, R35, RZ ;  /* 0x00000023081f7227 */ /* 0x000fc600078e00ff */
[----:B------:R-:W-:Y:S01]  /*27c0*/  ISETP.GT.U32.AND P5, PT, R3, R30, PT ;  /* 0x0000001e0300720c */ /* 0x000fe20003fa4070 */
[----:B------:R-:W-:Y:S02]  /*27d0*/  IMAD.MOV R9, RZ, RZ, -R9 ;  /* 0x000000ffff097224 */ /* 0x000fe400078e0a09 */
[----:B------:R-:W-:Y:S01]  /*27e0*/  @!P4 IMAD.IADD R71, R71, 0x1, -R3 ;  /* 0x000000014747c824 */ /* 0x000fe200078e0a03 */
[----:B------:R-:W-:Y:S01]  /*27f0*/  ISETP.GE.AND P4, PT, R36, RZ, PT ;  /* 0x000000ff2400720c */ /* 0x000fe20003f86270 */
[----:B------:R-:W-:Y:S02]  /*2800*/  IMAD.MOV R36, RZ, RZ, -R31 ;  /* 0x000000ffff247224 */ /* 0x000fe400078e0a1f */
[C---:B------:R-:W-:Y:S02]  /*2810*/  IMAD R31, R3.reuse, R9, R32 ;  /* 0x00000009031f7224 */ /* 0x040fe400078e0220 */
[----:B------:R-:W-:Y:S02]  /*2820*/  IMAD R32, R3, R34, R33 ;  /* 0x0000002203207224 */ /* 0x000fe400078e0221 */
[----:B------:R-:W-:Y:S01]  /*2830*/  @!P2 IMAD.IADD R39, R39, 0x1, -R3 ;  /* 0x000000012727a824 */ /* 0x000fe200078e0a03 */
[C---:B------:R-:W-:Y:S01]  /*2840*/  ISETP.GT.U32.AND P2, PT, R3.reuse, R31, PT ;  /* 0x0000001f0300720c */ /* 0x040fe20003f44070 */
[----:B------:R-:W-:-:S02]  /*2850*/  IMAD R33, R3, R36, R35 ;  /* 0x0000002403217224 */ /* 0x000fc400078e0223 */
[----:B------:R-:W-:Y:S01]  /*2860*/  @!P6 IMAD.MOV R71, RZ, RZ, -R71 ;  /* 0x000000ffff47e224 */ /* 0x000fe200078e0a47 */
[C---:B------:R-:W-:Y:S01]  /*2870*/  ISETP.GT.U32.AND P6, PT, R3.reuse, R32, PT ;  /* 0x000000200300720c */ /* 0x040fe20003fc4070 */
[--C-:B------:R-:W-:Y:S01]  /*2880*/  @!P5 IMAD.IADD R30, R30, 0x1, -R3.reuse ;  /* 0x000000011e1ed824 */ /* 0x100fe200078e0a03 */
[----:B------:R-:W-:Y:S01]  /*2890*/  ISETP.GT.U32.AND P5, PT, R3, R33, PT ;  /* 0x000000210300720c */ /* 0x000fe20003fa4070 */
[----:B------:R-:W-:Y:S01]  /*28a0*/  VIADD R9, R7, 0x2b ;  /* 0x0000002b07097836 */ /* 0x000fe20000000000 */
[----:B------:R-:W-:Y:S01]  /*28b0*/  @!P1 IADD3 R39, -R39, RZ, RZ ;  /* 0x000000ff27279210 */ /* 0x000fe20007ffe1ff */
[----:B------:R-:W-:Y:S01]  /*28c0*/  VIADD R35, R7, 0x2c ;  /* 0x0000002c07237836 */ /* 0x000fe20000000000 */
[----:B------:R-:W-:Y:S01]  /*28d0*/  ISETP.GE.AND P1, PT, R37, RZ, PT ;  /* 0x000000ff2500720c */ /* 0x000fe20003f26270 */
[----:B------:R-:W-:Y:S01]  /*28e0*/  VIADD R36, R7, 0x2d ;  /* 0x0000002d07247836 */ /* 0x000fe20000000000 */
[----:B------:R-:W-:Y:S01]  /*28f0*/  IABS R133, R9 ;  /* 0x0000000900857213 */ /* 0x000fe20000000000 */
[----:B------:R-:W-:Y:S01]  /*2900*/  @!P2 IMAD.IADD R31, R31, 0x1, -R3 ;  /* 0x000000011f1fa824 */ /* 0x000fe200078e0a03 */
[----:B------:R-:W-:Y:S01]  /*2910*/  ISETP.GE.AND P2, PT, R9, RZ, PT ;  /* 0x000000ff0900720c */ /* 0x000fe20003f46270 */
[----:B------:R-:W-:Y:S01]  /*2920*/  @!P3 IMAD.MOV R30, RZ, RZ, -R30 ;  /* 0x000000ffff1eb224 */ /* 0x000fe200078e0a1e */
[----:B------:R-:W-:Y:S01]  /*2930*/  IABS R101, R35 ;  /* 0x0000002300657213 */ /* 0x000fe20000000000 */
[----:B------:R-:W-:Y:S01]  /*2940*/  IMAD.HI.U32 R9, R8, R133, RZ ;  /* 0x0000008508097227 */ /* 0x000fe200078e00ff */
[----:B------:R-:W-:-:S02]  /*2950*/  @!P6 IADD3 R32, R32, -R3, RZ ;  /* 0x800000032020e210 */ /* 0x000fc40007ffe0ff */
[----:B------:R-:W-:Y:S01]  /*2960*/  ISETP.GT.U32.AND P6, PT, R3, R31, PT ;  /* 0x0000001f0300720c */ /* 0x000fe20003fc4070 */
[----:B------:R-:W-:Y:S01]  /*2970*/  @!P5 IMAD.IADD R33, R33, 0x1, -R3 ;  /* 0x000000012121d824 */ /* 0x000fe200078e0a03 */
[C---:B------:R-:W-:Y:S01]  /*2980*/  ISETP.GT.U32.AND P5, PT, R3.reuse, R32, PT ;  /* 0x000000200300720c */ /* 0x040fe20003fa4070 */
[----:B------:R-:W-:Y:S01]  /*2990*/  IMAD.MOV R34, RZ, RZ, -R9 ;  /* 0x000000ffff227224 */ /* 0x000fe200078e0a09 */
[----:B------:R-:W-:Y:S01]  /*29a0*/  IABS R69, R36 ;  /* 0x0000002400457213 */ /* 0x000fe20000000000 */
[----:B------:R-:W-:Y:S01]  /*29b0*/  IMAD.HI.U32 R13, R8, R101, RZ ;  /* 0x00000065080d7227 */ /* 0x000fe200078e00ff */
[----:B------:R-:W-:Y:S02]  /*29c0*/  IABS R37, R40 ;  /* 0x0000002800257213 */ /* 0x000fe40000000000 */
[C---:B------:R-:W-:Y:S01]  /*29d0*/  ISETP.GT.U32.AND P3, PT, R3.reuse, R33, PT ;  /* 0x000000210300720c */ /* 0x040fe20003f64070 */
[----:B------:R-:W-:Y:S02]  /*29e0*/  IMAD R133, R3, R34, R133 ;  /* 0x0000002203857224 */ /* 0x000fe400078e0285 */
[----:B------:R-:W-:-:S02]  /*29f0*/  IMAD.MOV R34, RZ, RZ, -R13 ;  /* 0x000000ffff227224 */ /* 0x000fc400078e0a0d */
[----:B------:R-:W-:Y:S01]  /*2a00*/  @!P6 IMAD.IADD R31, R31, 0x1, -R3 ;  /* 0x000000011f1fe824 */ /* 0x000fe200078e0a03 */
[C---:B------:R-:W-:Y:S01]  /*2a10*/  ISETP.GT.U32.AND P6, PT, R3.reuse, R133, PT ;  /* 0x000000850300720c */ /* 0x040fe20003fc4070 */
[C---:B------:R-:W-:Y:S02]  /*2a20*/  IMAD R101, R3.reuse, R34, R101 ;  /* 0x0000002203657224 */ /* 0x040fe400078e0265 */
[----:B------:R-:W-:Y:S02]  /*2a30*/  @!P5 IMAD.IADD R32, R32, 0x1, -R3 ;  /* 0x000000012020d824 */ /* 0x000fe400078e0a03 */
[----:B------:R-:W-:Y:S01]  /*2a40*/  IMAD.HI.U32 R9, R8, R69, RZ ;  /* 0x0000004508097227 */ /* 0x000fe200078e00ff */
[----:B------:R-:W-:-:S03]  /*2a50*/  ISETP.GT.U32.AND P5, PT, R3, R101, PT ;  /* 0x000000650300720c */ /* 0x000fc60003fa4070 */
[----:B------:R-:W-:Y:S01]  /*2a60*/  @!P0 IMAD.MOV R31, RZ, RZ, -R31 ;  /* 0x000000ffff1f8224 */ /* 0x000fe200078e0a1f */
[----:B------:R-:W-:Y:S01]  /*2a70*/  IADD3 R34, -R9, RZ, RZ ;  /* 0x000000ff09227210 */ /* 0x000fe20007ffe1ff */
[----:B------:R-:W-:-:S04]  /*2a80*/  IMAD.HI.U32 R9, R8, R37, RZ ;  /* 0x0000002508097227 */ /* 0x000fc800078e00ff */
[----:B------:R-:W-:Y:S02]  /*2a90*/  IMAD R69, R3, R34, R69 ;  /* 0x0000002203457224 */ /* 0x000fe400078e0245 */
[----:B------:R-:W-:Y:S02]  /*2aa0*/  IMAD.MOV R34, RZ, RZ, -R9 ;  /* 0x000000ffff227224 */ /* 0x000fe400078e0a09 */
[--C-:B------:R-:W-:Y:S02]  /*2ab0*/  @!P5 IMAD.IADD R101, R101, 0x1, -R3.reuse ;  /* 0x000000016565d824 */ /* 0x100fe400078e0a03 */
[----:B------:R-:W-:Y:S01]  /*2ac0*/  @!P6 IMAD.IADD R133, R133, 0x1, -R3 ;  /* 0x000000018585e824 */ /* 0x000fe200078e0a03 */
[----:B------:R-:W-:Y:S01]  /*2ad0*/  ISETP.GE.AND P6, PT, R36, RZ, PT ;  /* 0x000000ff2400720c */ /* 0x000fe20003fc6270 */
[C---:B------:R-:W-:Y:S01]  /*2ae0*/  IMAD R37, R3.reuse, R34, R37 ;  /* 0x0000002203257224 */ /* 0x040fe200078e0225 */
[C---:B------:R-:W-:Y:S01]  /*2af0*/  ISETP.GT.U32.AND P5, PT, R3.reuse, R101, PT ;  /* 0x000000650300720c */ /* 0x040fe20003fa4070 */
[----:B------:R-:W-:Y:S01]  /*2b00*/  @!P4 IMAD.MOV R32, RZ, RZ, -R32 ;  /* 0x000000ffff20c224 */ /* 0x000fe200078e0a20 */
[----:B------:R-:W-:Y:S01]  /*2b10*/  ISETP.GT.U32.AND P0, PT, R3, R133, PT ;  /* 0x000000850300720c */ /* 0x000fe20003f04070 */
[----:B------:R-:W-:Y:S01]  /*2b20*/  @!P3 IMAD.IADD R33, R33, 0x1, -R3 ;  /* 0x000000012121b824 */ /* 0x000fe200078e0a03 */
[----:B------:R-:W-:Y:S01]  /*2b30*/  ISETP.GT.U32.AND P4, PT, R3, R69, PT ;  /* 0x000000450300720c */ /* 0x000fe20003f84070 */
[----:B------:R-:W-:Y:S01]  /*2b40*/  VIADD R44, R7, 0x32 ;  /* 0x00000032072c7836 */ /* 0x000fe20000000000 */
[----:B------:R-:W-:Y:S01]  /*2b50*/  ISETP.GE.AND P3, PT, R35, RZ, PT ;  /* 0x000000ff2300720c */ /* 0x000fe20003f66270 */
[----:B------:R-:W-:Y:S01]  /*2b60*/  @!P1 IMAD.MOV R33, RZ, RZ, -R33 ;  /* 0x000000ffff219224 */ /* 0x000fe200078e0a21 */
[----:B------:R-:W-:Y:S01]  /*2b70*/  IABS R35, R42 ;  /* 0x0000002a00237213 */ /* 0x000fe20000000000 */
[C---:B------:R-:W-:Y:S01]  /*2b80*/  VIADD R50, R7.reuse, 0x34 ;  /* 0x0000003407327836 */ /* 0x040fe20000000000 */
[----:B------:R-:W-:Y:S01]  /*2b90*/  ISETP.GE.AND P1, PT, R40, RZ, PT ;  /* 0x000000ff2800720c */ /* 0x000fe20003f26270 */
[----:B------:R-:W-:-:S02]  /*2ba0*/  VIADD R40, R7, 0x30 ;  /* 0x0000003007287836 */ /* 0x000fc40000000000 */
[--C-:B------:R-:W-:Y:S01]  /*2bb0*/  @!P5 IMAD.IADD R101, R101, 0x1, -R3.reuse ;  /* 0x000000016565d824 */ /* 0x100fe200078e0a03 */
[----:B------:R-:W-:Y:S01]  /*2bc0*/  ISETP.GT.U32.AND P5, PT, R3, R37, PT ;  /* 0x000000250300720c */ /* 0x000fe20003fa4070 */
[----:B------:R-:W-:Y:S01]  /*2bd0*/  IMAD.HI.U32 R13, R8, R35, RZ ;  /* 0x00000023080d7227 */ /* 0x000fe200078e00ff */
[----:B------:R-:W-:Y:S02]  /*2be0*/  IABS R34, R40 ;  /* 0x0000002800227213 */ /* 0x000fe40000000000 */
[----:B------:R-:W-:Y:S01]  /*2bf0*/  IABS R99, R50 ;  /* 0x0000003200637213 */ /* 0x000fe20000000000 */
[--C-:B------:R-:W-:Y:S01]  /*2c00*/  @!P0 IMAD.IADD R133, R133, 0x1, -R3.reuse ;  /* 0x0000000185858824 */ /* 0x100fe200078e0a03 */
[----:B------:R-:W-:Y:S01]  /*2c10*/  IADD3 R36, -R13, RZ, RZ ;  /* 0x000000ff0d247210 */ /* 0x000fe20007ffe1ff */
[----:B------:R-:W-:Y:S01]  /*2c20*/  @!P4 IMAD.IADD R69, R69, 0x1, -R3 ;  /* 0x000000014545c824 */ /* 0x000fe200078e0a03 */
[----:B------:R-:W-:Y:S01]  /*2c30*/  ISETP.GE.AND P0, PT, R42, RZ, PT ;  /* 0x000000ff2a00720c */ /* 0x000fe20003f06270 */
[----:B------:R-:W-:Y:S01]  /*2c40*/  @!P2 IMAD.MOV R133, RZ, RZ, -R133 ;  /* 0x000000ffff85a224 */ /* 0x000fe200078e0a85 */
[----:B------:R-:W-:Y:S01]  /*2c50*/  IADD3 R42, R7, 0x31, RZ ;  /* 0x00000031072a7810 */ /* 0x000fe20007ffe0ff */
[C---:B------:R-:W-:Y:S01]  /*2c60*/  IMAD R35, R3.reuse, R36, R35 ;  /* 0x0000002403237224 */ /* 0x040fe200078e0223 */
[----:B------:R-:W-:Y:S01]  /*2c70*/  ISETP.GT.U32.AND P2, PT, R3, R69, PT ;  /* 0x000000450300720c */ /* 0x000fe20003f44070 */
[----:B------:R-:W-:Y:S01]  /*2c80*/  IMAD.HI.U32 R9, R8, R34, RZ ;  /* 0x0000002208097227 */ /* 0x000fe200078e00ff */
[----:B------:R-:W-:-:S02]  /*2c90*/  @!P5 IADD3 R37, R37, -R3, RZ ;  /* 0x800000032525d210 */ /* 0x000fc40007ffe0ff */
[----:B------:R-:W-:Y:S01]  /*2ca0*/  IABS R36, R42 ;  /* 0x0000002a00247213 */ /* 0x000fe20000000000 */
[----:B------:R-:W-:Y:S01]  /*2cb0*/  IMAD.MOV R9, RZ, RZ, -R9 ;  /* 0x000000ffff097224 */ /* 0x000fe200078e0a09 */
[C---:B------:R-:W-:Y:S01]  /*2cc0*/  ISETP.GT.U32.AND P5, PT, R3.reuse, R37, PT ;  /* 0x000000250300720c */ /* 0x040fe20003fa4070 */
[----:B------:R-:W-:Y:S01]  /*2cd0*/  @!P3 IMAD.MOV R101, RZ, RZ, -R101 ;  /* 0x000000ffff65b224 */ /* 0x000fe200078e0a65 */
[C---:B------:R-:W-:Y:S01]  /*2ce0*/  ISETP.GT.U32.AND P4, PT, R3.reuse, R35, PT ;  /* 0x000000230300720c */ /* 0x040fe20003f84070 */
[----:B------:R-:W-:Y:S01]  /*2cf0*/  IMAD.HI.U32 R13, R8, R36, RZ ;  /* 0x00000024080d7227 */ /* 0x000fe200078e00ff */
[----:B------:R-:W-:Y:S02]  /*2d00*/  ISETP.GE.AND P3, PT, R40, RZ, PT ;  /* 0x000000ff2800720c */ /* 0x000fe40003f66270 */
[----:B------:R-:W-:Y:S01]  /*2d10*/  IABS R40, R44 ;  /* 0x0000002c00287213 */ /* 0x000fe20000000000 */
[----:B------:R-:W-:Y:S02]  /*2d20*/  IMAD R34, R3, R9, R34 ;  /* 0x0000000903227224 */ /* 0x000fe400078e0222 */
[----:B------:R-:W-:-:S02]  /*2d30*/  IMAD.MOV R13, RZ, RZ, -R13 ;  /* 0x000000ffff0d7224 */ /* 0x000fc400078e0a0d */
[--C-:B------:R-:W-:Y:S01]  /*2d40*/  @!P2 IMAD.IADD R69, R69, 0x1, -R3.reuse ;  /* 0x000000014545a824 */ /* 0x100fe200078e0a03 */
[----:B------:R-:W-:Y:S01]  /*2d50*/  ISETP.GE.AND P2, PT, R42, RZ, PT ;  /* 0x000000ff2a00720c */ /* 0x000fe20003f46270 */
[----:B------:R-:W-:Y:S01]  /*2d60*/  @!P5 IMAD.IADD R37, R37, 0x1, -R3 ;  /* 0x000000012525d824 */ /* 0x000fe200078e0a03 */
[C---:B------:R-:W-:Y:S01]  /*2d70*/  ISETP.GT.U32.AND P5, PT, R3.reuse, R34, PT ;  /* 0x000000220300720c */ /* 0x040fe20003fa4070 */
[----:B------:R-:W-:Y:S01]  /*2d80*/  IMAD R36, R3, R13, R36 ;  /* 0x0000000d03247224 */ /* 0x000fe200078e0224 */
[----:B------:R-:W-:Y:S01]  /*2d90*/  @!P4 IADD3 R35, R35, -R3, RZ ;  /* 0x800000032323c210 */ /* 0x000fe20007ffe0ff */
[----:B------:R-:W-:Y:S01]  /*2da0*/  @!P6 IMAD.MOV R69, RZ, RZ, -R69 ;  /* 0x000000ffff45e224 */ /* 0x000fe200078e0a45 */
[----:B------:R-:W-:Y:S01]  /*2db0*/  @!P1 IADD3 R37, -R37, RZ, RZ ;  /* 0x000000ff25259210 */ /* 0x000fe20007ffe1ff */
[----:B------:R-:W-:Y:S01]  /*2dc0*/  VIADD R13, R7, 0x33 ;  /* 0x00000033070d7836 */ /* 0x000fe20000000000 */
[C---:B------:R-:W-:Y:S01]  /*2dd0*/  ISETP.GT.U32.AND P6, PT, R3.reuse, R36, PT ;  /* 0x000000240300720c */ /* 0x040fe20003fc4070 */
[----:B------:R-:W-:Y:S01]  /*2de0*/  IMAD.HI.U32 R9, R8, R40, RZ ;  /* 0x0000002808097227 */ /* 0x000fe200078e00ff */
[----:B------:R-:W-:-:S02]  /*2df0*/  ISETP.GT.U32.AND P4, PT, R3, R35, PT ;  /* 0x000000230300720c */ /* 0x000fc40003f84070 */
[----:B------:R-:W-:Y:S01]  /*2e00*/  IABS R42, R13 ;  /* 0x0000000d002a7213 */ /* 0x000fe20000000000 */
[----:B------:R-:W-:Y:S01]  /*2e10*/  IMAD.MOV R9, RZ, RZ, -R9 ;  /* 0x000000ffff097224 */ /* 0x000fe200078e0a09 */
[----:B------:R-:W-:Y:S01]  /*2e20*/  ISETP.GE.AND P1, PT, R44, RZ, PT ;  /* 0x000000ff2c00720c */ /* 0x000fe20003f26270 */
[----:B------:R-:W-:Y:S02]  /*2e30*/  @!P5 IMAD.IADD R34, R34, 0x1, -R3 ;  /* 0x000000012222d824 */ /* 0x000fe400078e0a03 */
[C---:B------:R-:W-:Y:S02]  /*2e40*/  IMAD R40, R3.reuse, R9, R40 ;  /* 0x0000000903287224 */ /* 0x040fe400078e0228 */
[----:B------:R-:W-:Y:S01]  /*2e50*/  IMAD.HI.U32 R9, R8, R42, RZ ;  /* 0x0000002a08097227 */ /* 0x000fe200078e00ff */
[----:B------:R-:W-:Y:S02]  /*2e60*/  ISETP.GT.U32.AND P5, PT, R3, R34, PT ;  /* 0x000000220300720c */ /* 0x000fe40003fa4070 */
[----:B------:R-:W-:Y:S01]  /*2e70*/  @!P6 IADD3 R36, R36, -R3, RZ ;  /* 0x800000032424e210 */ /* 0x000fe20007ffe0ff */
[----:B------:R-:W-:-:S02]  /*2e80*/  IMAD.MOV R9, RZ, RZ, -R9 ;  /* 0x000000ffff097224 */ /* 0x000fc400078e0a09 */
[----:B------:R-:W-:Y:S01]  /*2e90*/  VIADD R51, R7, 0x35 ;  /* 0x0000003507337836 */ /* 0x000fe20000000000 */
[C---:B------:R-:W-:Y:S01]  /*2ea0*/  ISETP.GT.U32.AND P6, PT, R3.reuse, R36, PT ;  /* 0x000000240300720c */ /* 0x040fe20003fc4070 */
[----:B------:R-:W-:Y:S02]  /*2eb0*/  IMAD R42, R3, R9, R42 ;  /* 0x00000009032a7224 */ /* 0x000fe400078e022a */
[----:B------:R-:W-:Y:S01]  /*2ec0*/  IMAD.HI.U32 R9, R8, R99, RZ ;  /* 0x0000006308097227 */ /* 0x000fe200078e00ff */
[----:B------:R-:W-:-:S03]  /*2ed0*/  IABS R67, R51 ;  /* 0x0000003300437213 */ /* 0x000fc60000000000 */
[--C-:B------:R-:W-:Y:S01]  /*2ee0*/  @!P5 IMAD.IADD R34, R34, 0x1, -R3.reuse ;  /* 0x000000012222d824 */ /* 0x100fe200078e0a03 */
[----:B------:R-:W-:Y:S01]  /*2ef0*/  ISETP.GT.U32.AND P5, PT, R3, R40, PT ;  /* 0x000000280300720c */ /* 0x000fe20003fa4070 */
[--C-:B------:R-:W-:Y:S01]  /*2f00*/  @!P4 IMAD.IADD R35, R35, 0x1, -R3.reuse ;  /* 0x000000012323c824 */ /* 0x100fe200078e0a03 */
[----:B------:R-:W-:Y:S01]  /*2f10*/  ISETP.GE.AND P4, PT, R13, RZ, PT ;  /* 0x000000ff0d00720c */ /* 0x000fe20003f86270 */
[----:B------:R-:W-:Y:S01]  /*2f20*/  IMAD.HI.U32 R13, R8, R67, RZ ;  /* 0x00000043080d7227 */ /* 0x000fe200078e00ff */
[----:B------:R-:W-:Y:S02]  /*2f30*/  IADD3 R44, -R9, RZ, RZ ;  /* 0x000000ff092c7210 */ /* 0x000fe40007ffe1ff */
[----:B------:R-:W-:Y:S01]  /*2f40*/  @!P0 IADD3 R35, -R35, RZ, RZ ;  /* 0x000000ff23238210 */ /* 0x000fe20007ffe1ff */
[----:B------:R-:W-:Y:S01]  /*2f50*/  @!P6 IMAD.IADD R36, R36, 0x1, -R3 ;  /* 0x000000012424e824 */ /* 0x000fe200078e0a03 */
[----:B------:R-:W-:Y:S01]  /*2f60*/  ISETP.GT.U32.AND P6, PT, R3, R42, PT ;  /* 0x0000002a0300720c */ /* 0x000fe20003fc4070 */
[----:B------:R-:W-:-:S02]  /*2f70*/  IMAD.MOV R46, RZ, RZ, -R13 ;  /* 0x000000ffff2e7224 */ /* 0x000fc400078e0a0d */
[C---:B------:R-:W-:Y:S01]  /*2f80*/  IMAD R99, R3.reuse, R44, R99 ;  /* 0x0000002c03637224 */ /* 0x040fe200078e0263 */
[----:B------:R-:W-:Y:S01]  /*2f90*/  @!P2 IADD3 R36, -R36, RZ, RZ ;  /* 0x000000ff2424a210 */ /* 0x000fe20007ffe1ff */
[C---:B------:R-:W-:Y:S02]  /*2fa0*/  IMAD R67, R3.reuse, R46, R67 ;  /* 0x0000002e03437224 */ /* 0x040fe400078e0243 */
[--C-:B------:R-:W-:Y:S01]  /*2fb0*/  @!P5 IMAD.IADD R40, R40, 0x1, -R3.reuse ;  /* 0x000000012828d824 */ /* 0x100fe200078e0a03 */
[----:B------:R-:W-:Y:S01]  /*2fc0*/  ISETP.GT.U32.AND P5, PT, R3, R99, PT ;  /* 0x000000630300720c */ /* 0x000fe20003fa4070 */
[C---:B------:R-:W-:Y:S02]  /*2fd0*/  VIADD R52, R7.reuse, 0x36 ;  /* 0x0000003607347836 */ /* 0x040fe40000000000 */
[----:B------:R-:W-:Y:S02]  /*2fe0*/  VIADD R53, R7, 0x37 ;  /* 0x0000003707357836 */ /* 0x000fe40000000000 */
[--C-:B------:R-:W-:Y:S01]  /*2ff0*/  @!P6 IMAD.IADD R42, R42, 0x1, -R3.reuse ;  /* 0x000000012a2ae824 */ /* 0x100fe200078e0a03 */
[----:B------:R-:W-:Y:S01]  /*3000*/  ISETP.GT.U32.AND P6, PT, R3, R67, PT ;  /* 0x000000430300720c */ /* 0x000fe20003fc4070 */
[C---:B------:R-:W-:Y:S01]  /*3010*/  VIADD R54, R7.reuse, 0x38 ;  /* 0x0000003807367836 */ /* 0x040fe20000000000 */
[----:B------:R-:W-:Y:S01]  /*3020*/  IABS R47, R52 ;  /* 0x00000034002f7213 */ /* 0x000fe20000000000 */
[----:B------:R-:W-:Y:S01]  /*3030*/  @!P3 IMAD.MOV R34, RZ, RZ, -R34 ;  /* 0x000000ffff22b224 */ /* 0x000fe200078e0a22 */
[----:B------:R-:W-:Y:S01]  /*3040*/  IABS R48, R53 ;  /* 0x0000003500307213 */ /* 0x000fe20000000000 */
[----:B------:R-:W-:Y:S01]  /*3050*/  VIADD R56, R7, 0x3a ;  /* 0x0000003a07387836 */ /* 0x000fe20000000000 */
[----:B------:R-:W-:Y:S01]  /*3060*/  IABS R49, R54 ;  /* 0x0000003600317213 */ /* 0x000fe20000000000 */
[----:B------:R-:W-:Y:S01]  /*3070*/  @!P5 IMAD.IADD R99, R99, 0x1, -R3 ;  /* 0x000000016363d824 */ /* 0x000fe200078e0a03 */
[C---:B------:R-:W-:Y:S01]  /*3080*/  ISETP.GT.U32.AND P0, PT, R3.reuse, R42, PT ;  /* 0x0000002a0300720c */ /* 0x040fe20003f04070 */
[----:B------:R-:W-:Y:S01]  /*3090*/  IMAD.HI.U32 R9, R8, R47, RZ ;  /* 0x0000002f08097227 */ /* 0x000fe200078e00ff */
[----:B------:R-:W-:-:S03]  /*30a0*/  ISETP.GT.U32.AND P5, PT, R3, R40, PT ;  /* 0x000000280300720c */ /* 0x000fc60003fa4070 */
[----:B------:R-:W-:-:S04]  /*30b0*/  IMAD.HI.U32 R13, R8, R48, RZ ;  /* 0x00000030080d7227 */ /* 0x000fc800078e00ff */
[----:B------:R-:W-:Y:S01]  /*30c0*/  @!P6 IMAD.IADD R67, R67, 0x1, -R3 ;  /* 0x000000014343e824 */ /* 0x000fe200078e0a03 */
[C---:B------:R-:W-:Y:S01]  /*30d0*/  ISETP.GT.U32.AND P6, PT, R3.reuse, R99, PT ;  /* 0x000000630300720c */ /* 0x040fe20003fc4070 */
[----:B------:R-:W-:Y:S02]  /*30e0*/  IMAD.MOV R44, RZ, RZ, -R9 ;  /* 0x000000ffff2c7224 */ /* 0x000fe400078e0a09 */
[----:B------:R-:W-:Y:S01]  /*30f0*/  IMAD.MOV R13, RZ, RZ, -R13 ;  /* 0x000000ffff0d7224 */ /* 0x000fe200078e0a0d */
[----:B------:R-:W-:Y:S01]  /*3100*/  ISETP.GT.U32.AND P3, PT, R3, R67, PT ;  /* 0x000000430300720c */ /* 0x000fe20003f64070 */
[----:B------:R-:W-:-:S04]  /*3110*/  IMAD.HI.U32 R9, R8, R49, RZ ;  /* 0x0000003108097227 */ /* 0x000fc800078e00ff */
[C---:B------:R-:W-:Y:S01]  /*3120*/  IMAD R46, R3.reuse, R13, R48 ;  /* 0x0000000d032e7224 */ /* 0x040fe200078e0230 */
[----:B------:R-:W-:Y:S01]  /*3130*/  IABS R13, R55 ;  /* 0x00000037000d7213 */ /* 0x000fe20000000000 */
[----:B------:R-:W-:Y:S02]  /*3140*/  IMAD.MOV R48, RZ, RZ, -R9 ;  /* 0x000000ffff307224 */ /* 0x000fe400078e0a09 */
[C---:B------:R-:W-:Y:S02]  /*3150*/  IMAD R44, R3.reuse, R44, R47 ;  /* 0x0000002c032c7224 */ /* 0x040fe400078e022f */
[----:B------:R-:W-:Y:S01]  /*3160*/  IMAD R47, R3, R48, R49 ;  /* 0x00000030032f7224 */ /* 0x000fe200078e0231 */
[----:B------:R-:W-:Y:S01]  /*3170*/  IABS R49, R56 ;  /* 0x0000003800317213 */ /* 0x000fe20000000000 */
[----:B------:R-:W-:Y:S01]  /*3180*/  @!P6 IMAD.IADD R99, R99, 0x1, -R3 ;  /* 0x000000016363e824 */ /* 0x000fe200078e0a03 */
[----:B------:R-:W-:Y:S01]  /*3190*/  @!P3 IADD3 R67, R67, -R3, RZ ;  /* 0x800000034343b210 */ /* 0x000fe20007ffe0ff */
[----:B------:R-:W-:Y:S01]  /*31a0*/  IMAD.MOV.U32 R48, RZ, RZ, R13 ;  /* 0x000000ffff307224 */ /* 0x000fe200078e000d */
[----:B------:R-:W-:Y:S01]  /*31b0*/  ISETP.GT.U32.AND P6, PT, R3, R47, PT ;  /* 0x0000002f0300720c */ /* 0x000fe20003fc4070 */
[----:B------:R-:W-:Y:S01]  /*31c0*/  @!P0 IMAD.IADD R42, R42, 0x1, -R3 ;  /* 0x000000012a2a8824 */ /* 0x000fe200078e0a03 */
[----:B------:R-:W-:Y:S01]  /*31d0*/  ISETP.GE.AND P3, PT, R51, RZ, PT ;  /* 0x000000ff3300720c */ /* 0x000fe20003f66270 */
[----:B------:R-:W-:Y:S01]  /*31e0*/  IMAD.HI.U32 R9, R8, R48, RZ ;  /* 0x0000003008097227 */ /* 0x000fe200078e00ff */
[----:B------:R-:W-:-:S02]  /*31f0*/  ISETP.GE.AND P0, PT, R50, RZ, PT ;  /* 0x000000ff3200720c */ /* 0x000fc40003f06270 */
[----:B------:R-:W-:Y:S01]  /*3200*/  ISETP.GT.U32.AND P2, PT, R3, R44, PT ;  /* 0x0000002c0300720c */ /* 0x000fe20003f44070 */
[----:B------:R-:W-:Y:S02]  /*3210*/  IMAD.MOV R9, RZ, RZ, -R9 ;  /* 0x000000ffff097224 */ /* 0x000fe400078e0a09 */
[----:B------:R-:W-:Y:S02]  /*3220*/  VIADD R51, R7, 0x3b ;  /* 0x0000003b07337836 */ /* 0x000fe40000000000 */
[----:B------:R-:W-:Y:S02]  /*3230*/  IMAD R48, R3, R9, R48 ;  /* 0x0000000903307224 */ /* 0x000fe400078e0230 */
[----:B------:R-:W-:Y:S01]  /*3240*/  @!P6 IADD3 R47, R47, -R3, RZ ;  /* 0x800000032f2fe210 */ /* 0x000fe20007ffe0ff */
[----:B------:R-:W-:Y:S01]  /*3250*/  IMAD.HI.U32 R9, R8, R49, RZ ;  /* 0x0000003108097227 */ /* 0x000fe200078e00ff */
[----:B------:R-:W-:Y:S02]  /*3260*/  @!P3 IADD3 R67, -R67, RZ, RZ ;  /* 0x000000ff4343b210 */ /* 0x000fe40007ffe1ff */
[C---:B------:R-:W-:Y:S01]  /*3270*/  ISETP.GT.U32.AND P6, PT, R3.reuse, R47, PT ;  /* 0x0000002f0300720c */ /* 0x040fe20003fc4070 */
[----:B------:R-:W-:Y:S01]  /*3280*/  IMAD.MOV R50, RZ, RZ, -R9 ;  /* 0x000000ffff327224 */ /* 0x000fe200078e0a09 */
[----:B------:R-:W-:Y:S01]  /*3290*/  ISETP.GT.U32.AND P3, PT, R3, R48, PT ;  /* 0x000000300300720c */ /* 0x000fe20003f64070 */
[----:B------:R-:W-:Y:S01]  /*32a0*/  VIADD R57, R7, 0x3c ;  /* 0x0000003c07397836 */ /* 0x000fe20000000000 */
[----:B------:R-:W-:Y:S01]  /*32b0*/  IABS R13, R51 ;  /* 0x00000033000d7213 */ /* 0x000fe20000000000 */
[----:B------:R-:W-:-:S02]  /*32c0*/  IMAD R49, R3, R50, R49 ;  /* 0x0000003203317224 */ /* 0x000fc400078e0231 */
[----:B------:R-:W-:Y:S01]  /*32d0*/  @!P5 IMAD.IADD R40, R40, 0x1, -R3 ;  /* 0x000000012828d824 */ /* 0x000fe200078e0a03 */
[----:B------:R-:W-:Y:S01]  /*32e0*/  IABS R97, R57 ;  /* 0x0000003900617213 */ /* 0x000fe20000000000 */
[----:B------:R-:W-:Y:S01]  /*32f0*/  IMAD.HI.U32 R9, R8, R13, RZ ;  /* 0x0000000d08097227 */ /* 0x000fe200078e00ff */
[----:B------:R-:W-:-:S03]  /*3300*/  ISETP.GT.U32.AND P5, PT, R3, R46, PT ;  /* 0x0000002e0300720c */ /* 0x000fc60003fa4070 */
[--C-:B------:R-:W-:Y:S01]  /*3310*/  @!P6 IMAD.IADD R47, R47, 0x1, -R3.reuse ;  /* 0x000000012f2fe824 */ /* 0x100fe200078e0a03 */
[----:B------:R-:W-:Y:S01]  /*3320*/  ISETP.GT.U32.AND P6, PT, R3, R49, PT ;  /* 0x000000310300720c */ /* 0x000fe20003fc4070 */
[----:B------:R-:W-:Y:S01]  /*3330*/  @!P3 IMAD.IADD R48, R48, 0x1, -R3 ;  /* 0x000000013030b824 */ /* 0x000fe200078e0a03 */
[----:B------:R-:W-:Y:S01]  /*3340*/  IADD3 R50, -R9, RZ, RZ ;  /* 0x000000ff09327210 */ /* 0x000fe20007ffe1ff */
[----:B------:R-:W-:-:S03]  /*3350*/  IMAD.HI.U32 R9, R8, R97, RZ ;  /* 0x0000006108097227 */ /* 0x000fc600078e00ff */
[C---:B------:R-:W-:Y:S01]  /*3360*/  ISETP.GT.U32.AND P3, PT, R3.reuse, R48, PT ;  /* 0x000000300300720c */ /* 0x040fe20003f64070 */
[----:B------:R-:W-:Y:S01]  /*3370*/  @!P2 IMAD.IADD R44, R44, 0x1, -R3 ;  /* 0x000000012c2ca824 */ /* 0x000fe200078e0a03 */
[----:B------:R-:W-:Y:S01]  /*3380*/  ISETP.GE.AND P2, PT, R52, RZ, PT ;  /* 0x000000ff3400720c */ /* 0x000fe20003f46270 */
[----:B------:R-:W-:Y:S02]  /*3390*/  IMAD R50, R3, R50, R13 ;  /* 0x0000003203327224 */ /* 0x000fe400078e020d */
[----:B------:R-:W-:Y:S02]  /*33a0*/  IMAD.MOV R52, RZ, RZ, -R9 ;  /* 0x000000ffff347224 */ /* 0x000fe400078e0a09 */
[----:B------:R-:W-:Y:S02]  /*33b0*/  @!P6 IMAD.IADD R49, R49, 0x1, -R3 ;  /* 0x000000013131e824 */ /* 0x000fe400078e0a03 */
[----:B------:R-:W-:Y:S01]  /*33c0*/  @!P1 IMAD.MOV R40, RZ, RZ, -R40 ;  /* 0x000000ffff289224 */ /* 0x000fe200078e0a28 */
[C---:B------:R-:W-:Y:S01]  /*33d0*/  ISETP.GT.U32.AND P1, PT, R3.reuse, R44, PT ;  /* 0x0000002c0300720c */ /* 0x040fe20003f24070 */
[C---:B------:R-:W-:Y:S01]  /*33e0*/  IMAD R97, R3.reuse, R52, R97 ;  /* 0x0000003403617224 */ /* 0x040fe200078e0261 */
[C---:B------:R-:W-:Y:S01]  /*33f0*/  ISETP.GT.U32.AND P6, PT, R3.reuse, R49, PT ;  /* 0x000000310300720c */ /* 0x040fe20003fc4070 */
[--C-:B------:R-:W-:Y:S01]  /*3400*/  @!P3 IMAD.IADD R48, R48, 0x1, -R3.reuse ;  /* 0x000000013030b824 */ /* 0x100fe200078e0a03 */
[----:B------:R-:W-:Y:S01]  /*3410*/  ISETP.GT.U32.AND P3, PT, R3, R50, PT ;  /* 0x000000320300720c */ /* 0x000fe20003f64070 */
[----:B------:R-:W-:Y:S01]  /*3420*/  @!P5 IMAD.IADD R46, R46, 0x1, -R3 ;  /* 0x000000012e2ed824 */ /* 0x000fe200078e0a03 */
[----:B------:R-:W-:Y:S01]  /*3430*/  ISETP.GE.AND P5, PT, R53, RZ, PT ;  /* 0x000000ff3500720c */ /* 0x000fe20003fa6270 */
[----:B------:R-:W-:-:S02]  /*3440*/  @!P4 IMAD.MOV R42, RZ, RZ, -R42 ;  /* 0x000000ffff2ac224 */ /* 0x000fc400078e0a2a */
[----:B------:R-:W-:Y:S01]  /*3450*/  VIADD R59, R7, 0x3e ;  /* 0x0000003e073b7836 */ /* 0x000fe20000000000 */
[----:B------:R-:W-:Y:S01]  /*3460*/  ISETP.GT.U32.AND P4, PT, R3, R46, PT ;  /* 0x0000002e0300720c */ /* 0x000fe20003f84070 */
[----:B------:R-:W-:Y:S02]  /*3470*/  VIADD R58, R7, 0x3d ;  /* 0x0000003d073a7836 */ /* 0x000fe40000000000 */
[----:B------:R-:W-:Y:S01]  /*3480*/  @!P1 IMAD.IADD R44, R44, 0x1, -R3 ;  /* 0x000000012c2c9824 */ /* 0x000fe200078e0a03 */
[----:B------:R-:W-:Y:S01]  /*3490*/  IABS R53, R59 ;  /* 0x0000003b00357213 */ /* 0x000fe20000000000 */
[----:B------:R-:W-:Y:S01]  /*34a0*/  @!P0 IMAD.MOV R99, RZ, RZ, -R99 ;  /* 0x000000ffff638224 */ /* 0x000fe200078e0a63 */
[----:B------:R-:W-:Y:S01]  /*34b0*/  @!P6 IADD3 R49, R49, -R3, RZ ;  /* 0x800000033131e210 */ /* 0x000fe20007ffe0ff */
[----:B------:R-:W-:Y:S01]  /*34c0*/  @!P3 IMAD.IADD R50, R50, 0x1, -R3 ;  /* 0x000000013232b824 */ /* 0x000fe200078e0a03 */
[----:B------:R-:W-:Y:S01]  /*34d0*/  ISETP.GT.U32.AND P6, PT, R3, R97, PT ;  /* 0x000000610300720c */ /* 0x000fe20003fc4070 */
[----:B------:R-:W-:Y:S01]  /*34e0*/  @!P2 IMAD.MOV R44, RZ, RZ, -R44 ;  /* 0x000000ffff2ca224 */ /* 0x000fe200078e0a2c */
[----:B------:R-:W-:Y:S01]  /*34f0*/  ISETP.GE.AND P1, PT, R55, RZ, PT ;  /* 0x000000ff3700720c */ /* 0x000fe20003f26270 */
[----:B------:R-:W-:Y:S01]  /*3500*/  IMAD.HI.U32 R13, R8, R53, RZ ;  /* 0x00000035080d7227 */ /* 0x000fe200078e00ff */
[----:B------:R-:W-:-:S02]  /*3510*/  IABS R65, R58 ;  /* 0x0000003a00417213 */ /* 0x000fc40000000000 */
[----:B------:R-:W-:Y:S01]  /*3520*/  IABS R55, R60 ;  /* 0x0000003c00377213 */ /* 0x000fe20000000000 */
[--C-:B------:R-:W-:Y:S01]  /*3530*/  @!P4 IMAD.IADD R46, R46, 0x1, -R3.reuse ;  /* 0x000000012e2ec824 */ /* 0x100fe200078e0a03 */
[----:B------:R-:W-:Y:S01]  /*3540*/  ISETP.GE.AND P0, PT, R54, RZ, PT ;  /* 0x000000ff3600720c */ /* 0x000fe20003f06270 */
[----:B------:R-:W-:Y:S01]  /*3550*/  IMAD.HI.U32 R9, R8, R65, RZ ;  /* 0x0000004108097227 */ /* 0x000fe200078e00ff */
[----:B------:R-:W-:Y:S02]  /*3560*/  ISETP.GE.AND P2, PT, R51, RZ, PT ;  /* 0x000000ff3300720c */ /* 0x000fe40003f46270 */
[----:B------:R-:W-:Y:S01]  /*3570*/  ISETP.GE.AND P4, PT, R56, RZ, PT ;  /* 0x000000ff3800720c */ /* 0x000fe20003f86270 */
[----:B------:R-:W-:Y:S01]  /*3580*/  @!P6 IMAD.IADD R97, R97, 0x1, -R3 ;  /* 0x000000016161e824 */ /* 0x000fe200078e0a03 */
[----:B------:R-:W-:Y:S01]  /*3590*/  ISETP.GT.U32.AND P6, PT, R3, R50, PT ;  /* 0x000000320300720c */ /* 0x000fe20003fc4070 */
[----:B------:R-:W-:Y:S01]  /*35a0*/  IMAD.HI.U32 R51, R8, R55, RZ ;  /* 0x0000003708337227 */ /* 0x000fe200078e00ff */
[----:B------:R-:W-:-:S03]  /*35b0*/  ISETP.GE.AND P3, PT, R57, RZ, PT ;  /* 0x000000ff3900720c */ /* 0x000fc60003f66270 */
[----:B------:R-:W-:Y:S02]  /*35c0*/  IMAD.MOV R54, RZ, RZ, -R13 ;  /* 0x000000ffff367224 */ /* 0x000fe400078e0a0d */
[----:B------:R-:W-:Y:S02]  /*35d0*/  VIADD R61, R7, 0x40 ;  /* 0x00000040073d7836 */ /* 0x000fe40000000000 */
[----:B------:R-:W-:Y:S02]  /*35e0*/  IMAD.MOV R52, RZ, RZ, -R9 ;  /* 0x000000ffff347224 */ /* 0x000fe400078e0a09 */
[----:B------:R-:W-:Y:S01]  /*35f0*/  IMAD.MOV R56, RZ, RZ, -R51 ;  /* 0x000000ffff387224 */ /* 0x000fe200078e0a33 */
[----:B------:R-:W-:Y:S01]  /*3600*/  IABS R9, R61 ;  /* 0x0000003d00097213 */ /* 0x000fe20000000000 */
[----:B------:R-:W-:Y:S01]  /*3610*/  IMAD R51, R3, R54, R53 ;  /* 0x0000003603337224 */ /* 0x000fe200078e0235 */
[----:B------:R-:W-:Y:S01]  /*3620*/  @!P4 IADD3 R49, -R49, RZ, RZ ;  /* 0x000000ff3131c210 */ /* 0x000fe20007ffe1ff */
[C---:B------:R-:W-:Y:S01]  /*3630*/  IMAD R65, R3.reuse, R52, R65 ;  /* 0x0000003403417224 */ /* 0x040fe200078e0241 */
[----:B------:R-:W-:Y:S01]  /*3640*/  MOV R53, R9 ;  /* 0x0000000900357202 */ /* 0x000fe20000000f00 */
[C---:B------:R-:W-:Y:S01]  /*3650*/  IMAD R52, R3.reuse, R56, R55 ;  /* 0x0000003803347224 */ /* 0x040fe200078e0237 */
[----:B------:R-:W-:Y:S01]  /*3660*/  ISETP.GE.AND P4, PT, R58, RZ, PT ;  /* 0x000000ff3a00720c */ /* 0x000fe20003f86270 */
[----:B------:R-:W-:Y:S01]  /*3670*/  @!P1 IMAD.MOV R48, RZ, RZ, -R48 ;  /* 0x000000ffff309224 */ /* 0x000fe200078e0a30 */
[C---:B------:R-:W-:Y:S01]  /*3680*/  ISETP.GT.U32.AND P1, PT, R3.reuse, R51, PT ;  /* 0x000000330300720c */ /* 0x040fe20003f24070 */
[----:B------:R-:W-:Y:S01]  /*3690*/  @!P5 IMAD.MOV R46, RZ, RZ, -R46 ;  /* 0x000000ffff2ed224 */ /* 0x000fe200078e0a2e */
[C---:B------:R-:W-:Y:S01]  /*36a0*/  ISETP.GT.U32.AND P5, PT, R3.reuse, R97, PT ;  /* 0x000000610300720c */ /* 0x040fe20003fa4070 */
[----:B------:R-:W-:Y:S01]  /*36b0*/  @!P0 IMAD.MOV R47, RZ, RZ, -R47 ;  /* 0x000000ffff2f8224 */ /* 0x000fe200078e0a2f */
[C---:B------:R-:W-:Y:S01]  /*36c0*/  ISETP.GT.U32.AND P0, PT, R3.reuse, R65, PT ;  /* 0x000000410300720c */ /* 0x040fe20003f04070 */
[----:B------:R-:W-:Y:S01]  /*36d0*/  @!P6 IMAD.IADD R50, R50, 0x1, -R3 ;  /* 0x000000013232e824 */ /* 0x000fe200078e0a03 */
[----:B------:R-:W-:Y:S01]  /*36e0*/  ISETP.GT.U32.AND P6, PT, R3, R52, PT ;  /* 0x000000340300720c */ /* 0x000fe20003fc4070 */
[----:B------:R-:W-:-:S03]  /*36f0*/  IMAD.HI.U32 R9, R8, R53, RZ ;  /* 0x0000003508097227 */ /* 0x000fc600078e00ff */
[----:B------:R-:W-:Y:S01]  /*3700*/  @!P2 IADD3 R50, -R50, RZ, RZ ;  /* 0x000000ff3232a210 */ /* 0x000fe20007ffe1ff */
[----:B------:R-:W-:Y:S02]  /*3710*/  VIADD R13, R7, 0x41 ;  /* 0x00000041070d7836 */ /* 0x000fe40000000000 */
[----:B------:R-:W-:Y:S02]  /*3720*/  IMAD.MOV R54, RZ, RZ, -R9 ;  /* 0x000000ffff367224 */ /* 0x000fe400078e0a09 */
[--C-:B------:R-:W-:Y:S01]  /*3730*/  @!P1 IMAD.IADD R51, R51, 0x1, -R3.reuse ;  /* 0x0000000133339824 */ /* 0x100fe200078e0a03 */
[----:B------:R-:W-:Y:S01]  /*3740*/  IABS R9, R13 ;  /* 0x0000000d00097213 */ /* 0x000fe20000000000 */
[----:B------:R-:W-:Y:S01]  /*3750*/  @!P5 IMAD.IADD R97, R97, 0x1, -R3 ;  /* 0x000000016161d824 */ /* 0x000fe200078e0a03 */
[----:B------:R-:W-:Y:S01]  /*3760*/  @!P0 IADD3 R65, R65, -R3, RZ ;  /* 0x8000000341418210 */ /* 0x000fe20007ffe0ff */
[C---:B------:R-:W-:Y:S01]  /*3770*/  IMAD R53, R3.reuse, R54, R53 ;  /* 0x0000003603357224 */ /* 0x040fe200078e0235 */
[C---:B------:R-:W-:Y:S01]  /*3780*/  ISETP.GT.U32.AND P2, PT, R3.reuse, R51, PT ;  /* 0x000000330300720c */ /* 0x040fe20003f44070 */
[----:B------:R-:W-:Y:S01]  /*3790*/  @!P6 IMAD.IADD R52, R52, 0x1, -R3 ;  /* 0x000000013434e824 */ /* 0x000fe200078e0a03 */
[----:B------:R-:W-:Y:S01]  /*37a0*/  ISETP.GT.U32.AND P1, PT, R3, R65, PT ;  /* 0x000000410300720c */ /* 0x000fe20003f24070 */
[----:B------:R-:W-:Y:S01]  /*37b0*/  IMAD.MOV.U32 R54, RZ, RZ, R9 ;  /* 0x000000ffff367224 */ /* 0x000fe200078e0009 */
[----:B------:R-:W-:Y:S01]  /*37c0*/  ISETP.GE.AND P5, PT, R59, RZ, PT ;  /* 0x000000ff3b00720c */ /* 0x000fe20003fa6270 */
[----:B------:R-:W-:Y:S01]  /*37d0*/  @!P3 IMAD.MOV R97, RZ, RZ, -R97 ;  /* 0x000000ffff61b224 */ /* 0x000fe200078e0a61 */
[C---:B------:R-:W-:Y:S01]  /*37e0*/  ISETP.GT.U32.AND P3, PT, R3.reuse, R53, PT ;  /* 0x000000350300720c */ /* 0x040fe20003f64070 */
[----:B------:R-:W-:Y:S01]  /*37f0*/  IMAD.HI.U32 R9, R8, R54, RZ ;  /* 0x0000003608097227 */ /* 0x000fe200078e00ff */
[----:B------:R-:W-:-:S02]  /*3800*/  ISETP.GT.U32.AND P6, PT, R3, R52, PT ;  /* 0x000000340300720c */ /* 0x000fc40003fc4070 */
[----:B------:R-:W-:Y:S01]  /*3810*/  ISETP.GE.AND P0, PT, R60, RZ, PT ;  /* 0x000000ff3c00720c */ /* 0x000fe20003f06270 */
[C---:B------:R-:W-:Y:S01]  /*3820*/  VIADD R57, R7.reuse, 0x42 ;  /* 0x0000004207397836 */ /* 0x040fe20000000000 */
[----:B------:R-:W-:Y:S01]  /*3830*/  IADD3 R59, R7, 0x45, RZ ;  /* 0x00000045073b7810 */ /* 0x000fe20007ffe0ff */
[----:B------:R-:W-:Y:S01]  /*3840*/  IMAD.MOV R9, RZ, RZ, -R9 ;  /* 0x000000ffff097224 */ /* 0x000fe200078e0a09 */
[----:B------:R-:W-:Y:S01]  /*3850*/  @!P2 IADD3 R51, R51, -R3, RZ ;  /* 0x800000033333a210 */ /* 0x000fe20007ffe0ff */
[----:B------:R-:W-:Y:S01]  /*3860*/  VIADD R58, R7, 0x43 ;  /* 0x00000043073a7836 */ /* 0x000fe20000000000 */
[----:B------:R-:W-:Y:S01]  /*3870*/  IABS R55, R57 ;  /* 0x0000003900377213 */ /* 0x000fe20000000000 */
[----:B------:R-:W-:Y:S01]  /*3880*/  IMAD R54, R3, R9, R54 ;  /* 0x0000000903367224 */ /* 0x000fe200078e0236 */
[----:B------:R-:W-:Y:S01]  /*3890*/  ISETP.GE.AND P2, PT, R13, RZ, PT ;  /* 0x000000ff0d00720c */ /* 0x000fe20003f46270 */
[--C-:B------:R-:W-:Y:S01]  /*38a0*/  @!P1 IMAD.IADD R65, R65, 0x1, -R3.reuse ;  /* 0x0000000141419824 */ /* 0x100fe200078e0a03 */
[----:B------:R-:W-:Y:S01]  /*38b0*/  IABS R13, R58 ;  /* 0x0000003a000d7213 */ /* 0x000fe20000000000 */
[----:B------:R-:W-:Y:S01]  /*38c0*/  @!P3 IMAD.IADD R53, R53, 0x1, -R3 ;  /* 0x000000013535b824 */ /* 0x000fe200078e0a03 */
[----:B------:R-:W-:Y:S01]  /*38d0*/  ISETP.GE.AND P3, PT, R57, RZ, PT ;  /* 0x000000ff3900720c */ /* 0x000fe20003f66270 */
[----:B------:R-:W-:Y:S01]  /*38e0*/  IMAD.HI.U32 R9, R8, R55, RZ ;  /* 0x0000003708097227 */ /* 0x000fe200078e00ff */
[----:B------:R-:W-:-:S02]  /*38f0*/  IABS R63, R59 ;  /* 0x0000003b003f7213 */ /* 0x000fc40000000000 */
[----:B------:R-:W-:Y:S01]  /*3900*/  ISETP.GE.AND P1, PT, R61, RZ, PT ;  /* 0x000000ff3d00720c */ /* 0x000fe20003f26270 */
[----:B------:R-:W-:Y:S01]  /*3910*/  @!P6 IMAD.IADD R52, R52, 0x1, -R3 ;  /* 0x000000013434e824 */ /* 0x000fe200078e0a03 */
[C---:B------:R-:W-:Y:S01]  /*3920*/  ISETP.GT.U32.AND P6, PT, R3.reuse, R54, PT ;  /* 0x000000360300720c */ /* 0x040fe20003fc4070 */
[----:B------:R-:W-:Y:S01]  /*3930*/  @!P4 IMAD.MOV R65, RZ, RZ, -R65 ;  /* 0x000000ffff41c224 */ /* 0x000fe200078e0a41 */
[C---:B------:R-:W-:Y:S01]  /*3940*/  ISETP.GT.U32.AND P4, PT, R3.reuse, R53, PT ;  /* 0x000000350300720c */ /* 0x040fe20003f84070 */
[----:B------:R-:W-:Y:S01]  /*3950*/  IMAD.MOV R56, RZ, RZ, -R9 ;  /* 0x000000ffff387224 */ /* 0x000fe200078e0a09 */
[----:B------:R-:W-:Y:S01]  /*3960*/  @!P0 IADD3 R52, -R52, RZ, RZ ;  /* 0x000000ff34348210 */ /* 0x000fe20007ffe1ff */
[----:B------:R-:W-:Y:S01]  /*3970*/  IMAD.HI.U32 R9, R8, R13, RZ ;  /* 0x0000000d08097227 */ /* 0x000fe200078e00ff */
[----:B------:R-:W-:Y:S02]  /*3980*/  ISETP.GE.AND P0, PT, R58, RZ, PT ;  /* 0x000000ff3a00720c */ /* 0x000fe40003f06270 */
[----:B------:R-:W-:Y:S01]  /*3990*/  IABS R61, R68 ;  /* 0x00000044003d7213 */ /* 0x000fe20000000000 */
[----:B------:R-:W-:-:S02]  /*39a0*/  IMAD R55, R3, R56, R55 ;  /* 0x0000003803377224 */ /* 0x000fc400078e0237 */
[----:B------:R-:W-:Y:S02]  /*39b0*/  IMAD.MOV R56, RZ, RZ, -R9 ;  /* 0x000000ffff387224 */ /* 0x000fe400078e0a09 */
[----:B------:R-:W-:Y:S01]  /*39c0*/  @!P6 IMAD.IADD R54, R54, 0x1, -R3 ;  /* 0x000000013636e824 */ /* 0x000fe200078e0a03 */
[C---:B------:R-:W-:Y:S01]  /*39d0*/  ISETP.GT.U32.AND P6, PT, R3.reuse, R55, PT ;  /* 0x000000370300720c */ /* 0x040fe20003fc4070 */
[----:B------:R-:W-:Y:S02]  /*39e0*/  IMAD R56, R3, R56, R13 ;  /* 0x0000003803387224 */ /* 0x000fe400078e020d */
[----:B------:R-:W-:Y:S02]  /*39f0*/  @!P4 IMAD.IADD R53, R53, 0x1, -R3 ;  /* 0x000000013535c824 */ /* 0x000fe400078e0a03 */
[----:B------:R-:W-:Y:S01]  /*3a00*/  VIADD R57, R7, 0x44 ;  /* 0x0000004407397836 */ /* 0x000fe20000000000 */
[C---:B------:R-:W-:Y:S01]  /*3a10*/  ISETP.GT.U32.AND P4, PT, R3.reuse, R56, PT ;  /* 0x000000380300720c */ /* 0x040fe20003f84070 */
[----:B------:R-:W-:Y:S01]  /*3a20*/  @!P5 IMAD.MOV R51, RZ, RZ, -R51 ;  /* 0x000000ffff33d224 */ /* 0x000fe200078e0a33 */
[----:B------:R-:W-:Y:S01]  /*3a30*/  ISETP.GT.U32.AND P5, PT, R3, R54, PT ;  /* 0x000000360300720c */ /* 0x000fe20003fa4070 */
[----:B------:R-:W-:Y:S01]  /*3a40*/  IMAD.HI.U32 R13, R8, R63, RZ ;  /* 0x0000003f080d7227 */ /* 0x000fe200078e00ff */
[----:B------:R-:W-:-:S03]  /*3a50*/  IABS R95, R57 ;  /* 0x00000039005f7213 */ /* 0x000fc60000000000 */
[----:B------:R-:W-:Y:S01]  /*3a60*/  @!P6 IADD3 R55, R55, -R3, RZ ;  /* 0x800000033737e210 */ /* 0x000fe20007ffe0ff */
[----:B------:R-:W-:Y:S01]  /*3a70*/  IMAD.MOV R60, RZ, RZ, -R13 ;  /* 0x000000ffff3c7224 */ /* 0x000fe200078e0a0d */
[----:B------:R-:W-:Y:S01]  /*3a80*/  ISETP.GE.AND P6, PT, R59, RZ, PT ;  /* 0x000000ff3b00720c */ /* 0x000fe20003fc6270 */
[----:B------:R-:W-:-:S04]  /*3a90*/  IMAD.HI.U32 R9, R8, R95, RZ ;  /* 0x0000005f08097227 */ /* 0x000fc800078e00ff */
[----:B------:R-:W-:Y:S01]  /*3aa0*/  @!P4 IMAD.IADD R56, R56, 0x1, -R3 ;  /* 0x000000013838c824 */ /* 0x000fe200078e0a03 */
[----:B------:R-:W-:Y:S01]  /*3ab0*/  ISETP.GT.U32.AND P4, PT, R3, R55, PT ;  /* 0x000000370300720c */ /* 0x000fe20003f84070 */
[----:B------:R-:W-:Y:S02]  /*3ac0*/  IMAD.MOV R58, RZ, RZ, -R9 ;  /* 0x000000ffff3a7224 */ /* 0x000fe400078e0a09 */
[----:B------:R-:W-:Y:S01]  /*3ad0*/  @!P5 IMAD.IADD R54, R54, 0x1, -R3 ;  /* 0x000000013636d824 */ /* 0x000fe200078e0a03 */
[----:B------:R-:W-:Y:S01]  /*3ae0*/  ISETP.GE.AND P5, PT, R57, RZ, PT ;  /* 0x000000ff3900720c */ /* 0x000fe20003fa6270 */
[C---:B------:R-:W-:Y:S02]  /*3af0*/  IMAD R95, R3.reuse, R58, R95 ;  /* 0x0000003a035f7224 */ /* 0x040fe400078e025f */
[C---:B------:R-:W-:Y:S02]  /*3b00*/  IMAD R63, R3.reuse, R60, R63 ;  /* 0x0000003c033f7224 */ /* 0x040fe400078e023f */
[----:B------:R-:W-:Y:S01]  /*3b10*/  @!P2 IMAD.MOV R54, RZ, RZ, -R54 ;  /* 0x000000ffff36a224 */ /* 0x000fe200078e0a36 */
[----:B------:R-:W-:Y:S01]  /*3b20*/  ISETP.GT.U32.AND P2, PT, R3, R95, PT ;  /* 0x0000005f0300720c */ /* 0x000fe20003f44070 */
[----:B------:R-:W-:-:S02]  /*3b30*/  VIADD R13, R7, 0x46 ;  /* 0x00000046070d7836 */ /* 0x000fc40000000000 */
[----:B------:R-:W-:Y:S01]  /*3b40*/  @!P4 IMAD.IADD R55, R55, 0x1, -R3 ;  /* 0x000000013737c824 */ /* 0x000fe200078e0a03 */
[----:B------:R-:W-:Y:S01]  /*3b50*/  ISETP.GT.U32.AND P4, PT, R3, R63, PT ;  /* 0x0000003f0300720c */ /* 0x000fe20003f84070 */
[C---:B------:R-:W-:Y:S01]  /*3b60*/  VIADD R66, R7.reuse, 0x47 ;  /* 0x0000004707427836 */ /* 0x040fe20000000000 */
[----:B------:R-:W-:Y:S01]  /*3b70*/  IABS R57, R13 ;  /* 0x0000000d00397213 */ /* 0x000fe20000000000 */
[----:B------:R-:W-:Y:S02]  /*3b80*/  VIADD R70, R7, 0x49 ;  /* 0x0000004907467836 */ /* 0x000fe40000000000 */
[----:B------:R-:W-:Y:S01]  /*3b90*/  @!P1 IMAD.MOV R53, RZ, RZ, -R53 ;  /* 0x000000ffff359224 */ /* 0x000fe200078e0a35 */
[----:B------:R-:W-:Y:S01]  /*3ba0*/  IABS R59, R66 ;  /* 0x00000042003b7213 */ /* 0x000fe20000000000 */
[----:B------:R-:W-:Y:S01]  /*3bb0*/  IMAD.HI.U32 R9, R8, R57, RZ ;  /* 0x0000003908097227 */ /* 0x000fe200078e00ff */
[----:B------:R-:W-:Y:S02]  /*3bc0*/  ISETP.GT.U32.AND P1, PT, R3, R56, PT ;  /* 0x000000380300720c */ /* 0x000fe40003f24070 */
[----:B------:R-:W-:Y:S01]  /*3bd0*/  IABS R64, R70 ;  /* 0x0000004600407213 */ /* 0x000fe20000000000 */
[----:B------:R-:W-:-:S02]  /*3be0*/  @!P2 IMAD.IADD R95, R95, 0x1, -R3 ;  /* 0x000000015f5fa824 */ /* 0x000fc400078e0a03 */
[----:B------:R-:W-:Y:S02]  /*3bf0*/  IMAD.MOV R58, RZ, RZ, -R9 ;  /* 0x000000ffff3a7224 */ /* 0x000fe400078e0a09 */
[----:B------:R-:W-:Y:S01]  /*3c00*/  @!P4 IMAD.IADD R63, R63, 0x1, -R3 ;  /* 0x000000013f3fc824 */ /* 0x000fe200078e0a03 */
[----:B------:R-:W-:Y:S01]  /*3c10*/  ISETP.GT.U32.AND P4, PT, R3, R95, PT ;  /* 0x0000005f0300720c */ /* 0x000fe20003f84070 */
[----:B------:R-:W-:-:S04]  /*3c20*/  IMAD.HI.U32 R9, R8, R59, RZ ;  /* 0x0000003b08097227 */ /* 0x000fc800078e00ff */
[----:B------:R-:W-:Y:S01]  /*3c30*/  IMAD R57, R3, R58, R57 ;  /* 0x0000003a03397224 */ /* 0x000fe200078e0239 */
[----:B------:R-:W-:Y:S01]  /*3c40*/  @!P1 IADD3 R56, R56, -R3, RZ ;  /* 0x8000000338389210 */ /* 0x000fe20007ffe0ff */
[----:B------:R-:W-:Y:S01]  /*3c50*/  IMAD.HI.U32 R58, R8, R64, RZ ;  /* 0x00000040083a7227 */ /* 0x000fe200078e00ff */
[----:B------:R-:W-:Y:S02]  /*3c60*/  ISETP.GE.AND P1, PT, R13, RZ, PT ;  /* 0x000000ff0d00720c */ /* 0x000fe40003f26270 */
[C---:B------:R-:W-:Y:S01]  /*3c70*/  ISETP.GT.U32.AND P2, PT, R3.reuse, R57, PT ;  /* 0x000000390300720c */ /* 0x040fe20003f44070 */
[----:B------:R-:W-:Y:S02]  /*3c80*/  IMAD.MOV R60, RZ, RZ, -R9 ;  /* 0x000000ffff3c7224 */ /* 0x000fe400078e0a09 */
[----:B------:R-:W-:Y:S01]  /*3c90*/  @!P3 IMAD.MOV R55, RZ, RZ, -R55 ;  /* 0x000000ffff37b224 */ /* 0x000fe200078e0a37 */
[----:B------:R-:W-:Y:S01]  /*3ca0*/  ISETP.GT.U32.AND P3, PT, R3, R63, PT ;  /* 0x0000003f0300720c */ /* 0x000fe20003f64070 */
[----:B------:R-:W-:Y:S01]  /*3cb0*/  IMAD.MOV R9, RZ, RZ, -R58 ;  /* 0x000000ffff097224 */ /* 0x000fe200078e0a3a */
[----:B------:R-:W-:Y:S01]  /*3cc0*/  @!P4 IADD3 R95, R95, -R3, RZ ;  /* 0x800000035f5fc210 */ /* 0x000fe20007ffe0ff */
[----:B------:R-:W-:-:S02]  /*3cd0*/  IMAD R58, R3, R60, R59 ;  /* 0x0000003c033a7224 */ /* 0x000fc400078e023b */
[----:B------:R-:W-:-:S03]  /*3ce0*/  IMAD.HI.U32 R13, R8, R61, RZ ;  /* 0x0000003d080d7227 */ /* 0x000fc600078e00ff */
[C---:B------:R-:W-:Y:S01]  /*3cf0*/  ISETP.GT.U32.AND P4, PT, R3.reuse, R58, PT ;  /* 0x0000003a0300720c */ /* 0x040fe20003f84070 */
[----:B------:R-:W-:Y:S01]  /*3d00*/  IMAD R60, R3, R9, R64 ;  /* 0x00000009033c7224 */ /* 0x000fe200078e0240 */
[----:B------:R-:W-:Y:S01]  /*3d10*/  IADD3 R62, -R13, RZ, RZ ;  /* 0x000000ff0d3e7210 */ /* 0x000fe20007ffe1ff */
[----:B------:R-:W-:Y:S02]  /*3d20*/  VIADD R13, R7, 0x4a ;  /* 0x0000004a070d7836 */ /* 0x000fe40000000000 */
[----:B------:R-:W-:Y:S02]  /*3d30*/  @!P3 IMAD.IADD R63, R63, 0x1, -R3 ;  /* 0x000000013f3fb824 */ /* 0x000fe400078e0a03 */
[C---:B------:R-:W-:Y:S01]  /*3d40*/  IMAD R59, R3.reuse, R62, R61 ;  /* 0x0000003e033b7224 */ /* 0x040fe200078e023d */
[----:B------:R-:W-:Y:S01]  /*3d50*/  IABS R61, R13 ;  /* 0x0000000d003d7213 */ /* 0x000fe20000000000 */
[----:B------:R-:W-:Y:S01]  /*3d60*/  @!P6 IMAD.MOV R63, RZ, RZ, -R63 ;  /* 0x000000ffff3fe224 */ /* 0x000fe200078e0a3f */
[----:B------:R-:W-:Y:S01]  /*3d70*/  ISETP.GT.U32.AND P6, PT, R3, R60, PT ;  /* 0x0000003c0300720c */ /* 0x000fe20003fc4070 */
[----:B------:R-:W-:Y:S01]  /*3d80*/  @!P0 IMAD.MOV R56, RZ, RZ, -R56 ;  /* 0x000000ffff388224 */ /* 0x000fe200078e0a38 */
[----:B------:R-:W-:Y:S01]  /*3d90*/  ISETP.GE.AND P0, PT, R66, RZ, PT ;  /* 0x000000ff4200720c */ /* 0x000fe20003f06270 */
[--C-:B------:R-:W-:Y:S01]  /*3da0*/  @!P4 IMAD.IADD R58, R58, 0x1, -R3.reuse ;  /* 0x000000013a3ac824 */ /* 0x100fe200078e0a03 */
[----:B------:R-:W-:Y:S01]  /*3db0*/  IADD3 R66, R7, 0x4b, RZ ;  /* 0x0000004b07427810 */ /* 0x000fe20007ffe0ff */
[----:B------:R-:W-:Y:S01]  /*3dc0*/  @!P2 IMAD.IADD R57, R57, 0x1, -R3 ;  /* 0x000000013939a824 */ /* 0x000fe200078e0a03 */
[C---:B------:R-:W-:Y:S01]  /*3dd0*/  ISETP.GT.U32.AND P3, PT, R3.reuse, R59, PT ;  /* 0x0000003b0300720c */ /* 0x040fe20003f64070 */
[----:B------:R-:W-:Y:S01]  /*3de0*/  IMAD.HI.U32 R9, R8, R61, RZ ;  /* 0x0000003d08097227 */ /* 0x000fe200078e00ff */
[----:B------:R-:W-:-:S02]  /*3df0*/  ISETP.GT.U32.AND P4, PT, R3, R58, PT ;  /* 0x0000003a0300720c */ /* 0x000fc40003f84070 */
[C---:B------:R-:W-:Y:S01]  /*3e00*/  ISETP.GT.U32.AND P2, PT, R3.reuse, R57, PT ;  /* 0x000000390300720c */ /* 0x040fe20003f44070 */
[----:B------:R-:W-:Y:S01]  /*3e10*/  IMAD.MOV R62, RZ, RZ, -R9 ;  /* 0x000000ffff3e7224 */ /* 0x000fe200078e0a09 */
[----:B------:R-:W-:Y:S01]  /*3e20*/  IABS R9, R66 ;  /* 0x0000004200097213 */ /* 0x000fe20000000000 */
[----:B------:R-:W-:Y:S01]  /*3e30*/  @!P5 IMAD.MOV R95, RZ, RZ, -R95 ;  /* 0x000000ffff5fd224 */ /* 0x000fe200078e0a5f */
[----:B------:R-:W-:Y:S01]  /*3e40*/  ISETP.GE.AND P5, PT, R68, RZ, PT ;  /* 0x000000ff4400720c */ /* 0x000fe20003fa6270 */
[----:B------:R-:W-:Y:S01]  /*3e50*/  IMAD R61, R3, R62, R61 ;  /* 0x0000003e033d7224 */ /* 0x000fe200078e023d */
[----:B------:R-:W-:Y:S01]  /*3e60*/  MOV R62, R9 ;  /* 0x00000009003e7202 */ /* 0x000fe20000000f00 */
[----:B------:R-:W-:Y:S02]  /*3e70*/  VIADD R68, R7, 0x4c ;  /* 0x0000004c07447836 */ /* 0x000fe40000000000 */
[----:B------:R-:W-:Y:S02]  /*3e80*/  @!P6 IMAD.IADD R60, R60, 0x1, -R3 ;  /* 0x000000013c3ce824 */ /* 0x000fe400078e0a03 */
[----:B------:R-:W-:Y:S01]  /*3e90*/  IMAD.HI.U32 R9, R8, R62, RZ ;  /* 0x0000003e08097227 */ /* 0x000fe200078e00ff */
[----:B------:R-:W-:-:S02]  /*3ea0*/  IABS R64, R68 ;  /* 0x0000004400407213 */ /* 0x000fc40000000000 */
[----:B------:R-:W-:Y:S01]  /*3eb0*/  ISETP.GT.U32.AND P6, PT, R3, R60, PT ;  /* 0x0000003c0300720c */ /* 0x000fe20003fc4070 */
[--C-:B------:R-:W-:Y:S01]  /*3ec0*/  @!P4 IMAD.IADD R58, R58, 0x1, -R3.reuse ;  /* 0x000000013a3ac824 */ /* 0x100fe200078e0a03 */
[----:B------:R-:W-:Y:S01]  /*3ed0*/  ISETP.GE.AND P4, PT, R13, RZ, PT ;  /* 0x000000ff0d00720c */ /* 0x000fe20003f86270 */
[--C-:B------:R-:W-:Y:S01]  /*3ee0*/  @!P2 IMAD.IADD R57, R57, 0x1, -R3.reuse ;  /* 0x000000013939a824 */ /* 0x100fe200078e0a03 */
[----:B------:R-:W-:Y:S01]  /*3ef0*/  ISETP.GE.AND P2, PT, R70, RZ, PT ;  /* 0x000000ff4600720c */ /* 0x000fe20003f46270 */
[----:B------:R-:W-:Y:S01]  /*3f00*/  @!P3 IMAD.IADD R59, R59, 0x1, -R3 ;  /* 0x000000013b3bb824 */ /* 0x000fe200078e0a03 */
[----:B------:R-:W-:Y:S01]  /*3f10*/  IADD3 R70, R7, 0x4d, RZ ;  /* 0x0000004d07467810 */ /* 0x000fe20007ffe0ff */
[----:B------:R-:W-:Y:S01]  /*3f20*/  IMAD.MOV R13, RZ, RZ, -R9 ;  /* 0x000000ffff0d7224 */ /* 0x000fe200078e0a09 */
[----:B------:R-:W-:Y:S01]  /*3f30*/  @!P0 IADD3 R58, -R58, RZ, RZ ;  /* 0x000000ff3a3a8210 */ /* 0x000fe20007ffe1ff */
[----:B------:R-:W-:Y:S01]  /*3f40*/  IMAD.HI.U32 R9, R8, R64, RZ ;  /* 0x0000004008097227 */ /* 0x000fe200078e00ff */
[----:B------:R-:W-:-:S03]  /*3f50*/  ISETP.GT.U32.AND P3, PT, R3, R59, PT ;  /* 0x0000003b0300720c */ /* 0x000fc60003f64070 */
[----:B------:R-:W-:Y:S01]  /*3f60*/  @!P1 IMAD.MOV R57, RZ, RZ, -R57 ;  /* 0x000000ffff399224 */ /* 0x000fe200078e0a39 */
[C---:B------:R-:W-:Y:S01]  /*3f70*/  ISETP.GT.U32.AND P1, PT, R3.reuse, R61, PT ;  /* 0x0000003d0300720c */ /* 0x040fe20003f24070 */
[----:B------:R-:W-:Y:S02]  /*3f80*/  IMAD.MOV R9, RZ, RZ, -R9 ;  /* 0x000000ffff097224 */ /* 0x000fe400078e0a09 */
[--C-:B------:R-:W-:Y:S02]  /*3f90*/  @!P6 IMAD.IADD R60, R60, 0x1, -R3.reuse ;  /* 0x000000013c3ce824 */ /* 0x100fe400078e0a03 */
[----:B------:R-:W-:Y:S02]  /*3fa0*/  IMAD R64, R3, R9, R64 ;  /* 0x0000000903407224 */ /* 0x000fe400078e0240 */
[----:B------:R-:W-:Y:S02]  /*3fb0*/  @!P2 IMAD.MOV R60, RZ, RZ, -R60 ;  /* 0x000000ffff3ca224 */ /* 0x000fe400078e0a3c */
[--C-:B------:R-:W-:Y:S01]  /*3fc0*/  @!P3 IMAD.IADD R59, R59, 0x1, -R3.reuse ;  /* 0x000000013b3bb824 */ /* 0x100fe200078e0a03 */
[C---:B------:R-:W-:Y:S01]  /*3fd0*/  ISETP.GT.U32.AND P2, PT, R3.reuse, R64, PT ;  /* 0x000000400300720c */ /* 0x040fe20003f44070 */
[----:B------:R-:W-:Y:S01]  /*3fe0*/  IMAD R62, R3, R13, R62 ;  /* 0x0000000d033e7224 */ /* 0x000fe200078e023e */
[----:B------:R-:W-:Y:S01]  /*3ff0*/  ISETP.GE.AND P3, PT, R66, RZ, PT ;  /* 0x000000ff4200720c */ /* 0x000fe20003f66270 */
[----:B------:R-:W-:Y:S01]  /*4000*/  @!P1 IMAD.IADD R61, R61, 0x1, -R3 ;  /* 0x000000013d3d9824 */ /* 0x000fe200078e0a03 */
[----:B------:R-:W-:Y:S01]  /*4010*/  IABS R66, R70 ;  /* 0x0000004600427213 */ /* 0x000fe20000000000 */
[C---:B------:R-:W-:Y:S01]  /*4020*/  VIADD R13, R7.reuse, 0x4e ;  /* 0x0000004e070d7836 */ /* 0x040fe20000000000 */
[----:B------:R-:W-:Y:S01]  /*4030*/  ISETP.GE.AND P1, PT, R68, RZ, PT ;  /* 0x000000ff4400720c */ /* 0x000fe20003f26270 */
[----:B------:R-:W-:Y:S01]  /*4040*/  VIADD R76, R7, 0x50 ;  /* 0x00000050074c7836 */ /* 0x000fe20000000000 */
[----:B------:R-:W-:Y:S01]  /*4050*/  ISETP.GT.U32.AND P0, PT, R3, R61, PT ;  /* 0x0000003d0300720c */ /* 0x000fe20003f04070 */
[----:B------:R-:W-:Y:S01]  /*4060*/  IMAD.HI.U32 R9, R8, R66, RZ ;  /* 0x0000004208097227 */ /* 0x000fe200078e00ff */
[----:B------:R-:W-:-:S02]  /*4070*/  IABS R68, R13 ;  /* 0x0000000d00447213 */ /* 0x000fc40000000000 */
[C---:B------:R-:W-:Y:S01]  /*4080*/  ISETP.GT.U32.AND P6, PT, R3.reuse, R62, PT ;  /* 0x0000003e0300720c */ /* 0x040fe20003fc4070 */
[----:B------:R-:W-:Y:S02]  /*4090*/  @!P2 IMAD.IADD R64, R64, 0x1, -R3 ;  /* 0x000000014040a824 */ /* 0x000fe400078e0a03 */
[----:B------:R-:W-:Y:S02]  /*40a0*/  IMAD.MOV R9, RZ, RZ, -R9 ;  /* 0x000000ffff097224 */ /* 0x000fe400078e0a09 */
[----:B------:R-:W-:Y:S01]  /*40b0*/  @!P5 IMAD.MOV R59, RZ, RZ, -R59 ;  /* 0x000000ffff3bd224 */ /* 0x000fe200078e0a3b */
[C---:B------:R-:W-:Y:S01]  /*40c0*/  ISETP.GT.U32.AND P2, PT, R3.reuse, R64, PT ;  /* 0x000000400300720c */ /* 0x040fe20003f44070 */
[----:B------:R-:W-:Y:S01]  /*40d0*/  IMAD R66, R3, R9, R66 ;  /* 0x0000000903427224 */ /* 0x000fe200078e0242 */
[----:B------:R-:W-:Y:S01]  /*40e0*/  ISETP.GE.AND P5, PT, R70, RZ, PT ;  /* 0x000000ff4600720c */ /* 0x000fe20003fa6270 */
[----:B------:R-:W-:Y:S01]  /*40f0*/  IMAD.HI.U32 R9, R8, R68, RZ ;  /* 0x0000004408097227 */ /* 0x000fe200078e00ff */
[----:B------:R-:W-:-:S03]  /*4100*/  IABS R70, R76 ;  /* 0x0000004c00467213 */ /* 0x000fc60000000000 */
[----:B------:R-:W-:Y:S01]  /*4110*/  @!P0 IMAD.IADD R61, R61, 0x1, -R3 ;  /* 0x000000013d3d8824 */ /* 0x000fe200078e0a03 */
[----:B------:R-:W-:Y:S01]  /*4120*/  ISETP.GE.AND P0, PT, R13, RZ, PT ;  /* 0x000000ff0d00720c */ /* 0x000fe20003f06270 */
[----:B------:R-:W-:Y:S02]  /*4130*/  IMAD.MOV R13, RZ, RZ, -R9 ;  /* 0x000000ffff0d7224 */ /* 0x000fe400078e0a09 */
[----:B------:R-:W-:Y:S02]  /*4140*/  IMAD.HI.U32 R9, R8, R72, RZ ;  /* 0x0000004808097227 */ /* 0x000fe400078e00ff */
[----:B------:R-:W-:Y:S02]  /*4150*/  @!P2 IADD3 R64, R64, -R3, RZ ;  /* 0x800000034040a210 */ /* 0x000fe40007ffe0ff */
[----:B------:R-:W-:Y:S01]  /*4160*/  @!P4 IMAD.MOV R61, RZ, RZ, -R61 ;  /* 0x000000ffff3dc224 */ /* 0x000fe200078e0a3d */
[C---:B------:R-:W-:Y:S01]  /*4170*/  ISETP.GT.U32.AND P4, PT, R3.reuse, R66, PT ;  /* 0x000000420300720c */ /* 0x040fe20003f84070 */
[----:B------:R-:W-:-:S02]  /*4180*/  IMAD R68, R3, R13, R68 ;  /* 0x0000000d03447224 */ /* 0x000fc400078e0244 */
[----:B------:R-:W-:Y:S02]  /*4190*/  IMAD.MOV R13, RZ, RZ, -R9 ;  /* 0x000000ffff0d7224 */ /* 0x000fe400078e0a09 */
[----:B------:R-:W-:Y:S01]  /*41a0*/  @!P6 IMAD.IADD R62, R62, 0x1, -R3 ;  /* 0x000000013e3ee824 */ /* 0x000fe200078e0a03 */
[C---:B------:R-:W-:Y:S01]  /*41b0*/  ISETP.GT.U32.AND P2, PT, R3.reuse, R68, PT ;  /* 0x000000440300720c */ /* 0x040fe20003f44070 */
[C---:B------:R-:W-:Y:S02]  /*41c0*/  IMAD R72, R3.reuse, R13, R72 ;  /* 0x0000000d03487224 */ /* 0x040fe400078e0248 */
[----:B------:R-:W-:Y:S01]  /*41d0*/  @!P1 IMAD.MOV R64, RZ, RZ, -R64 ;  /* 0x000000ffff409224 */ /* 0x000fe200078e0a40 */
[C---:B------:R-:W-:Y:S01]  /*41e0*/  ISETP.GT.U32.AND P6, PT, R3.reuse, R62, PT ;  /* 0x0000003e0300720c */ /* 0x040fe20003fc4070 */
[----:B------:R-:W-:Y:S01]  /*41f0*/  IMAD.HI.U32 R9, R8, R70, RZ ;  /* 0x0000004608097227 */ /* 0x000fe200078e00ff */
[----:B------:R-:W-:-:S03]  /*4200*/  ISETP.GT.U32.AND P1, PT, R3, R72, PT ;  /* 0x000000480300720c */ /* 0x000fc60003f24070 */
[----:B------:R-:W-:Y:S02]  /*4210*/  @!P4 IMAD.IADD R66, R66, 0x1, -R3 ;  /* 0x000000014242c824 */ /* 0x000fe400078e0a03 */
[----:B------:R-:W-:Y:S02]  /*4220*/  IMAD.MOV R9, RZ, RZ, -R9 ;  /* 0x000000ffff097224 */ /* 0x000fe400078e0a09 */
[----:B------:R-:W-:Y:S01]  /*4230*/  VIADD R79, R7, 0x51 ;  /* 0x00000051074f7836 */ /* 0x000fe20000000000 */
[C---:B------:R-:W-:Y:S01]  /*4240*/  ISETP.GT.U32.AND P4, PT, R3.reuse, R66, PT ;  /* 0x000000420300720c */ /* 0x040fe20003f84070 */
[----:B------:R-:W-:Y:S02]  /*4250*/  IMAD R70, R3, R9, R70 ;  /* 0x0000000903467224 */ /* 0x000fe400078e0246 */
[----:B------:R-:W-:Y:S01]  /*4260*/  @!P6 IADD3 R62, R62, -R3, RZ ;  /* 0x800000033e3ee210 */ /* 0x000fe20007ffe0ff */
[----:B------:R-:W-:Y:S01]  /*4270*/  VIADD R81, R7, 0x53 ;  /* 0x0000005307517836 */ /* 0x000fe20000000000 */
[----:B------:R-:W-:Y:S01]  /*4280*/  ISETP.GE.AND P6, PT, R74, RZ, PT ;  /* 0x000000ff4a00720c */ /* 0x000fe20003fc6270 */
[--C-:B------:R-:W-:Y:S01]  /*4290*/  @!P1 IMAD.IADD R72, R72, 0x1, -R3.reuse ;  /* 0x0000000148489824 */ /* 0x100fe200078e0a03 */
[----:B------:R-:W-:Y:S01]  /*42a0*/  IABS R74, R79 ;  /* 0x0000004f004a7213 */ /* 0x000fe20000000000 */
[----:B------:R-:W-:Y:S01]  /*42b0*/  @!P3 IMAD.MOV R62, RZ, RZ, -R62 ;  /* 0x000000ffff3eb224 */ /* 0x000fe200078e0a3e */
[----:B------:R-:W-:Y:S01]  /*42c0*/  ISETP.GE.AND P3, PT, R76, RZ, PT ;  /* 0x000000ff4c00720c */ /* 0x000fe20003f66270 */
[----:B------:R-:W-:Y:S01]  /*42d0*/  @!P2 IMAD.IADD R68, R68, 0x1, -R3 ;  /* 0x000000014444a824 */ /* 0x000fe200078e0a03 */
[----:B------:R-:W-:Y:S01]  /*42e0*/  ISETP.GT.U32.AND P1, PT, R3, R72, PT ;  /* 0x000000480300720c */ /* 0x000fe20003f24070 */
[----:B------:R-:W-:Y:S01]  /*42f0*/  IMAD.HI.U32 R9, R8, R74, RZ ;  /* 0x0000004a08097227 */ /* 0x000fe200078e00ff */
[----:B------:R-:W-:-:S02]  /*4300*/  IABS R76, R80 ;  /* 0x00000050004c7213 */ /* 0x000fc40000000000 */
[----:B------:R-:W-:Y:S01]  /*4310*/  IABS R78, R81 ;  /* 0x00000051004e7213 */ /* 0x000fe20000000000 */
[----:B------:R-:W-:Y:S01]  /*4320*/  @!P4 IMAD.IADD R66, R66, 0x1, -R3 ;  /* 0x000000014242c824 */ /* 0x000fe200078e0a03 */
[C---:B------:R-:W-:Y:S01]  /*4330*/  ISETP.GT.U32.AND P4, PT, R3.reuse, R70, PT ;  /* 0x000000460300720c */ /* 0x040fe20003f84070 */
[----:B------:R-:W-:Y:S01]  /*4340*/  IMAD.HI.U32 R13, R8, R76, RZ ;  /* 0x0000004c080d7227 */ /* 0x000fe200078e00ff */
[----:B------:R-:W-:Y:S02]  /*4350*/  ISETP.GT.U32.AND P2, PT, R3, R68, PT ;  /* 0x000000440300720c */ /* 0x000fe40003f44070 */
[----:B------:R-:W-:Y:S01]  /*4360*/  @!P5 IADD3 R66, -R66, RZ, RZ ;  /* 0x000000ff4242d210 */ /* 0x000fe20007ffe1ff */
[----:B------:R-:W-:Y:S01]  /*4370*/  IMAD.MOV R13, RZ, RZ, -R13 ;  /* 0x000000ffff0d7224 */ /* 0x000fe200078e0a0d */
[----:B------:R-:W-:Y:S01]  /*4380*/  ISETP.GE.AND P5, PT, R79, RZ, PT ;  /* 0x000000ff4f00720c */ /* 0x000fe20003fa6270 */
[----:B------:R-:W-:Y:S01]  /*4390*/  IMAD.MOV R9, RZ, RZ, -R9 ;  /* 0x000000ffff097224 */ /* 0x000fe200078e0a09 */
[----:B------:R-:W-:Y:S01]  /*43a0*/  @!P1 IADD3 R72, R72, -R3, RZ ;  /* 0x8000000348489210 */ /* 0x000fe20007ffe0ff */
[----:B------:R-:W-:-:S02]  /*43b0*/  IMAD R76, R3, R13, R76 ;  /* 0x0000000d034c7224 */ /* 0x000fc400078e024c */
[C---:B------:R-:W-:Y:S02]  /*43c0*/  IMAD R74, R3.reuse, R9, R74 ;  /* 0x00000009034a7224 */ /* 0x040fe400078e024a */
[----:B------:R-:W-:Y:S02]  /*43d0*/  @!P4 IMAD.IADD R70, R70, 0x1, -R3 ;  /* 0x000000014646c824 */ /* 0x000fe400078e0a03 */
[----:B------:R-:W-:Y:S01]  /*43e0*/  IMAD.HI.U32 R9, R8, R78, RZ ;  /* 0x0000004e08097227 */ /* 0x000fe200078e00ff */
[C---:B------:R-:W-:Y:S02]  /*43f0*/  ISETP.GT.U32.AND P1, PT, R3.reuse, R74, PT ;  /* 0x0000004a0300720c */ /* 0x040fe40003f24070 */
[C---:B------:R-:W-:Y:S01]  /*4400*/  ISETP.GT.U32.AND P4, PT, R3.reuse, R70, PT ;  /* 0x000000460300720c */ /* 0x040fe20003f84070 */
[----:B------:R-:W-:Y:S01]  /*4410*/  @!P6 IMAD.MOV R72, RZ, RZ, -R72 ;  /* 0x000000ffff48e224 */ /* 0x000fe200078e0a48 */
[----:B------:R-:W-:Y:S01]  /*4420*/  ISETP.GT.U32.AND P6, PT, R3, R76, PT ;  /* 0x0000004c0300720c */ /* 0x000fe20003fc4070 */
[----:B------:R-:W-:-:S02]  /*4430*/  IMAD.MOV R9, RZ, RZ, -R9 ;  /* 0x000000ffff097224 */ /* 0x000fc400078e0a09 */
[--C-:B------:R-:W-:Y:S01]  /*4440*/  @!P2 IMAD.IADD R68, R68, 0x1, -R3.reuse ;  /* 0x000000014444a824 */ /* 0x100fe200078e0a03 */
[----:B------:R-:W-:Y:S01]  /*4450*/  ISETP.GE.AND P2, PT, R80, RZ, PT ;  /* 0x000000ff5000720c */ /* 0x000fe20003f46270 */
[----:B------:R-:W-:Y:S02]  /*4460*/  IMAD R78, R3, R9, R78 ;  /* 0x00000009034e7224 */ /* 0x000fe400078e024e */
[----:B------:R-:W-:Y:S02]  /*4470*/  VIADD R9, R7, 0x54 ;  /* 0x0000005407097836 */ /* 0x000fe40000000000 */
[----:B------:R-:W-:Y:S01]  /*4480*/  @!P0 IMAD.MOV R68, RZ, RZ, -R68 ;  /* 0x000000ffff448224 */ /* 0x000fe200078e0a44 */
[----:B------:R-:W-:Y:S01]  /*4490*/  ISETP.GE.AND P0, PT, R81, RZ, PT ;  /* 0x000000ff5100720c */ /* 0x000fe20003f06270 */
[----:B------:R-:W-:Y:S01]  /*44a0*/  @!P4 IMAD.IADD R70, R70, 0x1, -R3 ;  /* 0x000000014646c824 */ /* 0x000fe200078e0a03 */
[----:B------:R-:W-:Y:S01]  /*44b0*/  IABS R79, R9 ;  /* 0x00000009004f7213 */ /* 0x000fe20000000000 */
[----:B------:R-:W-:Y:S01]  /*44c0*/  VIADD R86, R7, 0x56 ;  /* 0x0000005607567836 */ /* 0x000fe20000000000 */
[----:B------:R-:W-:Y:S01]  /*44d0*/  @!P6 IADD3 R76, R76, -R3, RZ ;  /* 0x800000034c4ce210 */ /* 0x000fe20007ffe0ff */
[----:B------:R-:W-:Y:S01]  /*44e0*/  @!P3 IMAD.MOV R70, RZ, RZ, -R70 ;  /* 0x000000ffff46b224 */ /* 0x000fe200078e0a46 */
[----:B------:R-:W-:Y:S01]  /*44f0*/  ISETP.GE.AND P4, PT, R9, RZ, PT ;  /* 0x000000ff0900720c */ /* 0x000fe20003f86270 */
[----:B------:R-:W-:Y:S01]  /*4500*/  IMAD.HI.U32 R9, R8, R79, RZ ;  /* 0x0000004f08097227 */ /* 0x000fe200078e00ff */
[----:B------:R-:W-:-:S02]  /*4510*/  ISETP.GT.U32.AND P6, PT, R3, R76, PT ;  /* 0x0000004c0300720c */ /* 0x000fc40003fc4070 */
[----:B------:R-:W-:Y:S01]  /*4520*/  ISETP.GT.U32.AND P3, PT, R3, R78, PT ;  /* 0x0000004e0300720c */ /* 0x000fe20003f64070 */
[----:B------:R-:W-:Y:S01]  /*4530*/  IMAD.MOV R80, RZ, RZ, -R9 ;  /* 0x000000ffff507224 */ /* 0x000fe200078e0a09 */
[----:B------:R-:W-:Y:S01]  /*4540*/  IABS R81, R85 ;  /* 0x0000005500517213 */ /* 0x000fe20000000000 */
[----:B------:R-:W-:Y:S01]  /*4550*/  VIADD R87, R7, 0x57 ;  /* 0x0000005707577836 */ /* 0x000fe20000000000 */
[----:B------:R-:W-:Y:S01]  /*4560*/  IABS R83, R86 ;  /* 0x0000005600537213 */ /* 0x000fe20000000000 */
[----:B------:R-:W-:Y:S02]  /*4570*/  IMAD R79, R3, R80, R79 ;  /* 0x00000050034f7224 */ /* 0x000fe400078e024f */
[----:B------:R-:W-:Y:S01]  /*4580*/  IMAD.HI.U32 R13, R8, R81, RZ ;  /* 0x00000051080d7227 */ /* 0x000fe200078e00ff */
[----:B------:R-:W-:-:S03]  /*4590*/  IABS R84, R87 ;  /* 0x0000005700547213 */ /* 0x000fc60000000000 */
[----:B------:R-:W-:Y:S01]  /*45a0*/  @!P6 IADD3 R76, R76, -R3, RZ ;  /* 0x800000034c4ce210 */ /* 0x000fe20007ffe0ff */
[----:B------:R-:W-:Y:S01]  /*45b0*/  IMAD.MOV R82, RZ, RZ, -R13 ;  /* 0x000000ffff527224 */ /* 0x000fe200078e0a0d */
[C---:B------:R-:W-:Y:S01]  /*45c0*/  ISETP.GT.U32.AND P6, PT, R3.reuse, R79, PT ;  /* 0x0000004f0300720c */ /* 0x040fe20003fc4070 */
[----:B------:R-:W-:Y:S01]  /*45d0*/  @!P3 IMAD.IADD R78, R78, 0x1, -R3 ;  /* 0x000000014e4eb824 */ /* 0x000fe200078e0a03 */
[----:B------:R-:W-:Y:S01]  /*45e0*/  @!P2 IADD3 R76, -R76, RZ, RZ ;  /* 0x000000ff4c4ca210 */ /* 0x000fe20007ffe1ff */
[----:B------:R-:W-:Y:S01]  /*45f0*/  IMAD.HI.U32 R9, R8, R83, RZ ;  /* 0x0000005308097227 */ /* 0x000fe200078e00ff */
[----:B------:R-:W-:Y:S02]  /*4600*/  ISETP.GE.AND P2, PT, R86, RZ, PT ;  /* 0x000000ff5600720c */ /* 0x000fe40003f46270 */
[----:B------:R-:W-:Y:S01]  /*4610*/  ISETP.GT.U32.AND P3, PT, R3, R78, PT ;  /* 0x0000004e0300720c */ /* 0x000fe20003f64070 */
[----:B------:R-:W-:-:S04]  /*4620*/  IMAD.HI.U32 R13, R8, R84, RZ ;  /* 0x00000054080d7227 */ /* 0x000fc800078e00ff */
[----:B------:R-:W-:Y:S02]  /*4630*/  IMAD R80, R3, R82, R81 ;  /* 0x0000005203507224 */ /* 0x000fe400078e0251 */
[----:B------:R-:W-:Y:S02]  /*4640*/  @!P6 IMAD.IADD R79, R79, 0x1, -R3 ;  /* 0x000000014f4fe824 */ /* 0x000fe400078e0a03 */
[----:B------:R-:W-:Y:S02]  /*4650*/  IMAD.MOV R82, RZ, RZ, -R9 ;  /* 0x000000ffff527224 */ /* 0x000fe400078e0a09 */
[----:B------:R-:W-:Y:S01]  /*4660*/  IMAD.MOV R13, RZ, RZ, -R13 ;  /* 0x000000ffff0d7224 */ /* 0x000fe200078e0a0d */
[C---:B------:R-:W-:Y:S01]  /*4670*/  ISETP.GT.U32.AND P6, PT, R3.reuse, R79, PT ;  /* 0x0000004f0300720c */ /* 0x040fe20003fc4070 */
[----:B------:R-:W-:Y:S02]  /*4680*/  @!P1 IMAD.IADD R74, R74, 0x1, -R3 ;  /* 0x000000014a4a9824 */ /* 0x000fe400078e0a03 */
[----:B------:R-:W-:-:S02]  /*4690*/  IMAD R81, R3, R82, R83 ;  /* 0x0000005203517224 */ /* 0x000fc400078e0253 */
[C---:B------:R-:W-:Y:S01]  /*46a0*/  IMAD R82, R3.reuse, R13, R84 ;  /* 0x0000000d03527224 */ /* 0x040fe200078e0254 */
[C---:B------:R-:W-:Y:S01]  /*46b0*/  ISETP.GT.U32.AND P1, PT, R3.reuse, R74, PT ;  /* 0x0000004a0300720c */ /* 0x040fe20003f24070 */
[--C-:B------:R-:W-:Y:S01]  /*46c0*/  @!P3 IMAD.IADD R78, R78, 0x1, -R3.reuse ;  /* 0x000000014e4eb824 */ /* 0x100fe200078e0a03 */
[----:B------:R-:W-:Y:S01]  /*46d0*/  ISETP.GT.U32.AND P3, PT, R3, R81, PT ;  /* 0x000000510300720c */ /* 0x000fe20003f64070 */
[C---:B------:R-:W-:Y:S02]  /*46e0*/  VIADD R88, R7.reuse, 0x58 ;  /* 0x0000005807587836 */ /* 0x040fe40000000000 */
[----:B------:R-:W-:Y:S02]  /*46f0*/  VIADD R89, R7, 0x59 ;  /* 0x0000005907597836 */ /* 0x000fe40000000000 */
[----:B------:R-:W-:Y:S01]  /*4700*/  @!P6 IMAD.IADD R79, R79, 0x1, -R3 ;  /* 0x000000014f4fe824 */ /* 0x000fe200078e0a03 */
[----:B------:R-:W-:Y:S01]  /*4710*/  ISETP.GT.U32.AND P6, PT, R3, R82, PT ;  /* 0x000000520300720c */ /* 0x000fe20003fc4070 */
[----:B------:R-:W-:Y:S01]  /*4720*/  @!P0 IMAD.MOV R78, RZ, RZ, -R78 ;  /* 0x000000ffff4e8224 */ /* 0x000fe200078e0a4e */
[----:B------:R-:W-:Y:S01]  /*4730*/  IABS R83, R88 ;  /* 0x0000005800537213 */ /* 0x000fe20000000000 */
[----:B------:R-:W-:Y:S01]  /*4740*/  @!P4 IMAD.MOV R79, RZ, RZ, -R79 ;  /* 0x000000ffff4fc224 */ /* 0x000fe200078e0a4f */
[----:B------:R-:W-:Y:S01]  /*4750*/  ISETP.GE.AND P0, PT, R87, RZ, PT ;  /* 0x000000ff5700720c */ /* 0x000fe20003f06270 */
[--C-:B------:R-:W-:Y:S01]  /*4760*/  @!P1 IMAD.IADD R74, R74, 0x1, -R3.reuse ;  /* 0x000000014a4a9824 */ /* 0x100fe200078e0a03 */
[----:B------:R-:W-:Y:S01]  /*4770*/  ISETP.GE.AND P1, PT, R85, RZ, PT ;  /* 0x000000ff5500720c */ /* 0x000fe20003f26270 */
[----:B------:R-:W-:Y:S01]  /*4780*/  @!P3 IMAD.IADD R81, R81, 0x1, -R3 ;  /* 0x000000015151b824 */ /* 0x000fe200078e0a03 */
[----:B------:R-:W-:Y:S01]  /*4790*/  IABS R85, R89 ;  /* 0x0000005900557213 */ /* 0x000fe20000000000 */
[----:B------:R-:W-:Y:S01]  /*47a0*/  @!P5 IMAD.MOV R74, RZ, RZ, -R74 ;  /* 0x000000ffff4ad224 */ /* 0x000fe200078e0a4a */
[C---:B------:R-:W-:Y:S01]  /*47b0*/  ISETP.GT.U32.AND P5, PT, R3.reuse, R80, PT ;  /* 0x000000500300720c */ /* 0x040fe20003fa4070 */
[----:B------:R-:W-:Y:S01]  /*47c0*/  IMAD.HI.U32 R9, R8, R83, RZ ;  /* 0x0000005308097227 */ /* 0x000fe200078e00ff */
[----:B------:R-:W-:-:S02]  /*47d0*/  ISETP.GT.U32.AND P3, PT, R3, R81, PT ;  /* 0x000000510300720c */ /* 0x000fc40003f64070 */
[----:B------:R-:W-:Y:S01]  /*47e0*/  ISETP.GE.AND P4, PT, R88, RZ, PT ;  /* 0x000000ff5800720c */ /* 0x000fe20003f86270 */
[----:B------:R-:W-:Y:S02]  /*47f0*/  @!P6 IMAD.IADD R82, R82, 0x1, -R3 ;  /* 0x000000015252e824 */ /* 0x000fe400078e0a03 */
[----:B------:R-:W-:-:S03]  /*4800*/  IMAD.HI.U32 R13, R8, R85, RZ ;  /* 0x00000055080d7227 */ /* 0x000fc600078e00ff */
[----:B------:R-:W-:Y:S01]  /*4810*/  ISETP.GT.U32.AND P6, PT, R3, R82, PT ;  /* 0x000000520300720c */ /* 0x000fe20003fc4070 */
[----:B------:R-:W-:Y:S01]  /*4820*/  IMAD.MOV R84, RZ, RZ, -R9 ;  /* 0x000000ffff547224 */ /* 0x000fe200078e0a09 */
[----:B------:R-:W-:Y:S01]  /*4830*/  IADD3 R86, -R13, RZ, RZ ;  /* 0x000000ff0d567210 */ /* 0x000fe20007ffe1ff */
[----:B------:R-:W-:Y:S01]  /*4840*/  VIADD R9, R7, 0x5a ;  /* 0x0000005a07097836 */ /* 0x000fe20000000000 */
[----:B------:R-:W-:Y:S01]  /*4850*/  @!P5 IADD3 R80, R80, -R3, RZ ;  /* 0x800000035050d210 */ /* 0x000fe20007ffe0ff */
[----:B------:R-:W-:Y:S01]  /*4860*/  IMAD R83, R3, R84, R83 ;  /* 0x0000005403537224 */ /* 0x000fe200078e0253 */
[----:B------:R-:W-:Y:S01]  /*4870*/  IADD3 R13, R7, 0x5b, RZ ;  /* 0x0000005b070d7810 */ /* 0x000fe20007ffe0ff */
[C---:B------:R-:W-:Y:S01]  /*4880*/  IMAD R84, R3.reuse, R86, R85 ;  /* 0x0000005603547224 */ /* 0x040fe200078e0255 */
[----:B------:R-:W-:Y:S01]  /*4890*/  ISETP.GT.U32.AND P5, PT, R3, R80, PT ;  /* 0x000000500300720c */ /* 0x000fe20003fa4070 */
[--C-:B------:R-:W-:Y:S01]  /*48a0*/  @!P3 IMAD.IADD R81, R81, 0x1, -R3.reuse ;  /* 0x000000015151b824 */ /* 0x100fe200078e0a03 */
[----:B------:R-:W-:Y:S01]  /*48b0*/  ISETP.GT.U32.AND P3, PT, R3, R83, PT ;  /* 0x000000530300720c */ /* 0x000fe20003f64070 */
[----:B------:R-:W-:Y:S01]  /*48c0*/  VIADD R86, R7, 0x5c ;  /* 0x0000005c07567836 */ /* 0x000fe20000000000 */
[----:B------:R-:W-:Y:S01]  /*48d0*/  IABS R85, R9 ;  /* 0x0000000900557213 */ /* 0x000fe20000000000 */
[----:B------:R-:W-:Y:S01]  /*48e0*/  @!P6 IMAD.IADD R82, R82, 0x1, -R3 ;  /* 0x000000015252e824 */ /* 0x000fe200078e0a03 */
[----:B------:R-:W-:Y:S01]  /*48f0*/  IABS R87, R13 ;  /* 0x0000000d00577213 */ /* 0x000fe20000000000 */
[----:B------:R-:W-:Y:S01]  /*4900*/  @!P2 IMAD.MOV R81, RZ, RZ, -R81 ;  /* 0x000000ffff51a224 */ /* 0x000fe200078e0a51 */
[----:B------:R-:W-:Y:S01]  /*4910*/  ISETP.GE.AND P2, PT, R13, RZ, PT ;  /* 0x000000ff0d00720c */ /* 0x000fe20003f46270 */
[----:B------:R-:W-:Y:S01]  /*4920*/  VIADD R98, R7, 0x5e ;  /* 0x0000005e07627836 */ /* 0x000fe20000000000 */
[----:B------:R-:W-:Y:S01]  /*4930*/  @!P0 IADD3 R82, -R82, RZ, RZ ;  /* 0x000000ff52528210 */ /* 0x000fe20007ffe1ff */
[----:B------:R-:W-:Y:S01]  /*4940*/  IMAD.HI.U32 R13, R8, R87, RZ ;  /* 0x00000057080d7227 */ /* 0x000fe200078e00ff */
[----:B------:R-:W-:-:S02]  /*4950*/  ISETP.GT.U32.AND P0, PT, R3, R84, PT ;  /* 0x000000540300720c */ /* 0x000fc40003f04070 */
[----:B------:R-:W-:Y:S01]  /*4960*/  ISETP.GE.AND P6, PT, R86, RZ, PT ;  /* 0x000000ff5600720c */ /* 0x000fe20003fc6270 */
[--C-:B------:R-:W-:Y:S01]  /*4970*/  @!P5 IMAD.IADD R80, R80, 0x1, -R3.reuse ;  /* 0x000000015050d824 */ /* 0x100fe200078e0a03 */
[----:B------:R-:W-:Y:S01]  /*4980*/  ISETP.GE.AND P5, PT, R89, RZ, PT ;  /* 0x000000ff5900720c */ /* 0x000fe20003fa6270 */
[----:B------:R-:W-:Y:S01]  /*4990*/  @!P3 IMAD.IADD R83, R83, 0x1, -R3 ;  /* 0x000000015353b824 */ /* 0x000fe200078e0a03 */
[----:B------:R-:W-:Y:S01]  /*49a0*/  IABS R89, R86 ;  /* 0x0000005600597213 */ /* 0x000fe20000000000 */
[----:B------:R-:W-:Y:S01]  /*49b0*/  IMAD.MOV R88, RZ, RZ, -R13 ;  /* 0x000000ffff587224 */ /* 0x000fe200078e0a0d */
[----:B------:R-:W-:Y:S01]  /*49c0*/  @!P1 IADD3 R80, -R80, RZ, RZ ;  /* 0x000000ff50509210 */ /* 0x000fe20007ffe1ff */
[----:B------:R-:W-:Y:S01]  /*49d0*/  VIADD R102, R7, 0x60 ;  /* 0x0000006007667836 */ /* 0x000fe20000000000 */
[----:B------:R-:W-:Y:S01]  /*49e0*/  ISETP.GE.AND P1, PT, R9, RZ, PT ;  /* 0x000000ff0900720c */ /* 0x000fe20003f26270 */
[----:B------:R-:W-:Y:S01]  /*49f0*/  IMAD.HI.U32 R9, R8, R85, RZ ;  /* 0x0000005508097227 */ /* 0x000fe200078e00ff */
[----:B------:R-:W-:-:S02]  /*4a00*/  ISETP.GT.U32.AND P3, PT, R3, R83, PT ;  /* 0x000000530300720c */ /* 0x000fc40003f64070 */
[----:B------:R-:W-:Y:S01]  /*4a10*/  IABS R91, R98 ;  /* 0x00000062005b7213 */ /* 0x000fe20000000000 */
[----:B------:R-:W-:Y:S02]  /*4a20*/  @!P0 IMAD.IADD R84, R84, 0x1, -R3 ;  /* 0x0000000154548824 */ /* 0x000fe400078e0a03 */
[----:B------:R-:W-:Y:S02]  /*4a30*/  IMAD.MOV R86, RZ, RZ, -R9 ;  /* 0x000000ffff567224 */ /* 0x000fe400078e0a09 */
[----:B------:R-:W-:Y:S01]  /*4a40*/  IMAD.HI.U32 R9, R8, R89, RZ ;  /* 0x0000005908097227 */ /* 0x000fe200078e00ff */
[----:B------:R-:W-:-:S03]  /*4a50*/  ISETP.GT.U32.AND P0, PT, R3, R84, PT ;  /* 0x000000540300720c */ /* 0x000fc60003f04070 */
[C---:B------:R-:W-:Y:S02]  /*4a60*/  IMAD R85, R3.reuse, R86, R85 ;  /* 0x0000005603557224 */ /* 0x040fe400078e0255 */
[----:B------:R-:W-:Y:S02]  /*4a70*/  IMAD R86, R3, R88, R87 ;  /* 0x0000005803567224 */ /* 0x000fe400078e0257 */
[----:B------:R-:W-:Y:S01]  /*4a80*/  @!P3 IMAD.IADD R83, R83, 0x1, -R3 ;  /* 0x000000015353b824 */ /* 0x000fe200078e0a03 */
[----:B------:R-:W-:Y:S01]  /*4a90*/  ISETP.GT.U32.AND P3, PT, R3, R85, PT ;  /* 0x000000550300720c */ /* 0x000fe20003f64070 */
[----:B------:R-:W-:-:S04]  /*4aa0*/  IMAD.HI.U32 R13, R8, R91, RZ ;  /* 0x0000005b080d7227 */ /* 0x000fc800078e00ff */
[----:B------:R-:W-:Y:S01]  /*4ab0*/  @!P0 IMAD.IADD R84, R84, 0x1, -R3 ;  /* 0x0000000154548824 */ /* 0x000fe200078e0a03 */
[----:B------:R-:W-:Y:S01]  /*4ac0*/  ISETP.GT.U32.AND P0, PT, R3, R86, PT ;  /* 0x000000560300720c */ /* 0x000fe20003f04070 */
[----:B------:R-:W-:Y:S02]  /*4ad0*/  IMAD.MOV R88, RZ, RZ, -R9 ;  /* 0x000000ffff587224 */ /* 0x000fe400078e0a09 */
[----:B------:R-:W-:Y:S01]  /*4ae0*/  IMAD.MOV R92, RZ, RZ, -R13 ;  /* 0x000000ffff5c7224 */ /* 0x000fe200078e0a0d */
[----:B------:R-:W-:Y:S01]  /*4af0*/  IABS R13, R102 ;  /* 0x00000066000d7213 */ /* 0x000fe20000000000 */
[----:B------:R-:W-:Y:S01]  /*4b00*/  VIADD R94, R7, 0x5d ;  /* 0x0000005d075e7836 */ /* 0x000fe20000000000 */
[----:B------:R-:W-:Y:S01]  /*4b10*/  @!P5 IADD3 R84, -R84, RZ, RZ ;  /* 0x000000ff5454d210 */ /* 0x000fe20007ffe1ff */
[----:B------:R-:W-:Y:S02]  /*4b20*/  IMAD R87, R3, R88, R89 ;  /* 0x0000005803577224 */ /* 0x000fe400078e0259 */
[----:B------:R-:W-:Y:S01]  /*4b30*/  @!P3 IMAD.IADD R85, R85, 0x1, -R3 ;  /* 0x000000015555b824 */ /* 0x000fe200078e0a03 */
[----:B------:R-:W-:Y:S01]  /*4b40*/  IABS R90, R94 ;  /* 0x0000005e005a7213 */ /* 0x000fe20000000000 */
[C---:B------:R-:W-:Y:S01]  /*4b50*/  IMAD R89, R3.reuse, R92, R91 ;  /* 0x0000005c03597224 */ /* 0x040fe200078e025b */
[----:B------:R-:W-:Y:S01]  /*4b60*/  MOV R91, R13 ;  /* 0x0000000d005b7202 */ /* 0x000fe20000000f00 */
[----:B------:R-:W-:Y:S01]  /*4b70*/  @!P4 IMAD.MOV R83, RZ, RZ, -R83 ;  /* 0x000000ffff53c224 */ /* 0x000fe200078e0a53 */
[C---:B------:R-:W-:Y:S01]  /*4b80*/  ISETP.GT.U32.AND P3, PT, R3.reuse, R85, PT ;  /* 0x000000550300720c */ /* 0x040fe20003f64070 */
[----:B------:R-:W-:Y:S01]  /*4b90*/  @!P0 IMAD.IADD R86, R86, 0x1, -R3 ;  /* 0x0000000156568824 */ /* 0x000fe200078e0a03 */
[C---:B------:R-:W-:Y:S01]  /*4ba0*/  ISETP.GT.U32.AND P4, PT, R3.reuse, R87, PT ;  /* 0x000000570300720c */ /* 0x040fe20003f84070 */
[----:B------:R-:W-:Y:S01]  /*4bb0*/  IMAD.HI.U32 R9, R8, R90, RZ ;  /* 0x0000005a08097227 */ /* 0x000fe200078e00ff */
[----:B------:R-:W-:-:S03]  /*4bc0*/  ISETP.GT.U32.AND P0, PT, R3, R89, PT ;  /* 0x000000590300720c */ /* 0x000fc60003f04070 */
[----:B------:R-:W-:-:S04]  /*4bd0*/  IMAD.HI.U32 R13, R8, R91, RZ ;  /* 0x0000005b080d7227 */ /* 0x000fc800078e00ff */
[----:B------:R-:W-:Y:S02]  /*4be0*/  IMAD.MOV R9, RZ, RZ, -R9 ;  /* 0x000000ffff097224 */ /* 0x000fe400078e0a09 */
[----:B------:R-:W-:Y:S02]  /*4bf0*/  IMAD.MOV R92, RZ, RZ, -R13 ;  /* 0x000000ffff5c7224 */ /* 0x000fe400078e0a0d */
[----:B------:R-:W-:Y:S02]  /*4c00*/  VIADD R104, R7, 0x61 ;  /* 0x0000006107687836 */ /* 0x000fe40000000000 */
[----:B------:R-:W-:Y:S02]  /*4c10*/  IMAD R88, R3, R9, R90 ;  /* 0x0000000903587224 */ /* 0x000fe400078e025a */
[----:B------:R-:W-:Y:S01]  /*4c20*/  @!P3 IMAD.IADD R85, R85, 0x1, -R3 ;  /* 0x000000015555b824 */ /* 0x000fe200078e0a03 */
[----:B------:R-:W-:Y:S01]  /*4c30*/  ISETP.GE.AND P3, PT, R94, RZ, PT ;  /* 0x000000ff5e00720c */ /* 0x000fe20003f66270 */
[----:B------:R-:W-:Y:S01]  /*4c40*/  IMAD R91, R3, R92, R91 ;  /* 0x0000005c035b7224 */ /* 0x000fe200078e025b */
[----:B------:R-:W-:Y:S01]  /*4c50*/  IABS R92, R104 ;  /* 0x00000068005c7213 */ /* 0x000fe20000000000 */
[--C-:B------:R-:W-:Y:S01]  /*4c60*/  @!P4 IMAD.IADD R87, R87, 0x1, -R3.reuse ;  /* 0x000000015757c824 */ /* 0x100fe200078e0a03 */
[----:B------:R-:W-:Y:S01]  /*4c70*/  ISETP.GT.U32.AND P4, PT, R3, R86, PT ;  /* 0x000000560300720c */ /* 0x000fe20003f84070 */
[----:B------:R-:W-:Y:S01]  /*4c80*/  @!P0 IMAD.IADD R89, R89, 0x1, -R3 ;  /* 0x0000000159598824 */ /* 0x000fe200078e0a03 */
[----:B------:R-:W-:Y:S01]  /*4c90*/  ISETP.GT.U32.AND P5, PT, R3, R88, PT ;  /* 0x000000580300720c */ /* 0x000fe20003fa4070 */
[----:B------:R-:W-:-:S04]  /*4ca0*/  IMAD.HI.U32 R9, R8, R93, RZ ;  /* 0x0000005d08097227 */ /* 0x000fc800078e00ff */
[----:B------:R-:W-:Y:S01]  /*4cb0*/  @!P1 IMAD.MOV R85, RZ, RZ, -R85 ;  /* 0x000000ffff559224 */ /* 0x000fe200078e0a55 */
[C---:B------:R-:W-:Y:S01]  /*4cc0*/  ISETP.GT.U32.AND P1, PT, R3.reuse, R89, PT ;  /* 0x000000590300720c */ /* 0x040fe20003f24070 */
[----:B------:R-:W-:Y:S02]  /*4cd0*/  IMAD.MOV R90, RZ, RZ, -R9 ;  /* 0x000000ffff5a7224 */ /* 0x000fe400078e0a09 */
[----:B------:R-:W-:Y:S02]  /*4ce0*/  IMAD.HI.U32 R9, R8, R92, RZ ;  /* 0x0000005c08097227 */ /* 0x000fe400078e00ff */
[----:B------:R-:W-:Y:S02]  /*4cf0*/  @!P4 IADD3 R86, R86, -R3, RZ ;  /* 0x800000035656c210 */ /* 0x000fe40007ffe0ff */
[----:B------:R-:W-:Y:S02]  /*4d00*/  IMAD R90, R3, R90, R93 ;  /* 0x0000005a035a7224 */ /* 0x000fe400078e025d */
[----:B------:R-:W-:-:S02]  /*4d10*/  IMAD.MOV R13, RZ, RZ, -R9 ;  /* 0x000000ffff0d7224 */ /* 0x000fc400078e0a09 */
[----:B------:R-:W-:Y:S01]  /*4d20*/  @!P5 IMAD.IADD R88, R88, 0x1, -R3 ;  /* 0x000000015858d824 */ /* 0x000fe200078e0a03 */
[C---:B------:R-:W-:Y:S01]  /*4d30*/  ISETP.GT.U32.AND P4, PT, R3.reuse, R90, PT ;  /* 0x0000005a0300720c */ /* 0x040fe20003f84070 */
[----:B------:R-:W-:Y:S01]  /*4d40*/  IMAD R92, R3, R13, R92 ;  /* 0x0000000d035c7224 */ /* 0x000fe200078e025c */
[----:B------:R-:W-:Y:S01]  /*4d50*/  @!P1 IADD3 R89, R89, -R3, RZ ;  /* 0x8000000359599210 */ /* 0x000fe20007ffe0ff */
[----:B------:R-:W-:Y:S01]  /*4d60*/  VIADD R106, R7, 0x62 ;  /* 0x00000062076a7836 */ /* 0x000fe20000000000 */
[C---:B------:R-:W-:Y:S01]  /*4d70*/  ISETP.GT.U32.AND P5, PT, R3.reuse, R87, PT ;  /* 0x000000570300720c */ /* 0x040fe20003fa4070 */
[----:B------:R-:W-:Y:S01]  /*4d80*/  IMAD.HI.U32 R13, R8, R96, RZ ;  /* 0x00000060080d7227 */ /* 0x000fe200078e00ff */
[C---:B------:R-:W-:Y:S02]  /*4d90*/  ISETP.GT.U32.AND P1, PT, R3.reuse, R92, PT ;  /* 0x0000005c0300720c */ /* 0x040fe40003f24070 */
[----:B------:R-:W-:Y:S01]  /*4da0*/  ISETP.GT.U32.AND P0, PT, R3, R88, PT ;  /* 0x000000580300720c */ /* 0x000fe20003f04070 */
[----:B------:R-:W-:Y:S01]  /*4db0*/  IMAD.MOV R13, RZ, RZ, -R13 ;  /* 0x000000ffff0d7224 */ /* 0x000fe200078e0a0d */
[----:B------:R-:W-:Y:S01]  /*4dc0*/  IABS R93, R106 ;  /* 0x0000006a005d7213 */ /* 0x000fe20000000000 */
[----:B------:R-:W-:-:S02]  /*4dd0*/  @!P2 IMAD.MOV R86, RZ, RZ, -R86 ;  /* 0x000000ffff56a224 */ /* 0x000fc400078e0a56 */
[----:B------:R-:W-:Y:S01]  /*4de0*/  @!P4 IMAD.IADD R90, R90, 0x1, -R3 ;  /* 0x000000015a5ac824 */ /* 0x000fe200078e0a03 */
[----:B------:R-:W-:Y:S01]  /*4df0*/  ISETP.GE.AND P4, PT, R100, RZ, PT ;  /* 0x000000ff6400720c */ /* 0x000fe20003f86270 */
[----:B------:R-:W-:-:S04]  /*4e00*/  IMAD.HI.U32 R9, R8, R93, RZ ;  /* 0x0000005d08097227 */ /* 0x000fc800078e00ff */
[--C-:B------:R-:W-:Y:S01]  /*4e10*/  @!P1 IMAD.IADD R92, R92, 0x1, -R3.reuse ;  /* 0x000000015c5c9824 */ /* 0x100fe200078e0a03 */
[----:B------:R-:W-:Y:S01]  /*4e20*/  ISETP.GT.U32.AND P1, PT, R3, R90, PT ;  /* 0x0000005a0300720c */ /* 0x000fe20003f24070 */
[--C-:B------:R-:W-:Y:S01]  /*4e30*/  @!P5 IMAD.IADD R87, R87, 0x1, -R3.reuse ;  /* 0x000000015757d824 */ /* 0x100fe200078e0a03 */
[C---:B------:R-:W-:Y:S01]  /*4e40*/  ISETP.GT.U32.AND P5, PT, R3.reuse, R91, PT ;  /* 0x0000005b0300720c */ /* 0x040fe20003fa4070 */
[----:B------:R-:W-:Y:S01]  /*4e50*/  @!P0 IMAD.IADD R88, R88, 0x1, -R3 ;  /* 0x0000000158588824 */ /* 0x000fe200078e0a03 */
[----:B------:R-:W-:Y:S01]  /*4e60*/  ISETP.GE.AND P0, PT, R98, RZ, PT ;  /* 0x000000ff6200720c */ /* 0x000fe20003f06270 */
[----:B------:R-:W-:Y:S01]  /*4e70*/  IMAD.MOV R94, RZ, RZ, -R9 ;  /* 0x000000ffff5e7224 */ /* 0x000fe200078e0a09 */
[----:B------:R-:W-:Y:S01]  /*4e80*/  ISETP.GT.U32.AND P2, PT, R3, R92, PT ;  /* 0x0000005c0300720c */ /* 0x000fe20003f44070 */
[----:B------:R-:W-:Y:S02]  /*4e90*/  VIADD R100, R7, 0x64 ;  /* 0x0000006407647836 */ /* 0x000fe40000000000 */
[----:B------:R-:W-:-:S02]  /*4ea0*/  IMAD R93, R3, R94, R93 ;  /* 0x0000005e035d7224 */ /* 0x000fc400078e025d */
[C---:B------:R-:W-:Y:S01]  /*4eb0*/  IMAD R94, R3.reuse, R13, R96 ;  /* 0x0000000d035e7224 */ /* 0x040fe200078e0260 */
[----:B------:R-:W-:Y:S01]  /*4ec0*/  IABS R96, R100 ;  /* 0x0000006400607213 */ /* 0x000fe20000000000 */
[----:B------:R-:W-:Y:S01]  /*4ed0*/  @!P3 IMAD.MOV R88, RZ, RZ, -R88 ;  /* 0x000000ffff58b224 */ /* 0x000fe200078e0a58 */
[C---:B------:R-:W-:Y:S01]  /*4ee0*/  ISETP.GT.U32.AND P3, PT, R3.reuse, R93, PT ;  /* 0x0000005d0300720c */ /* 0x040fe20003f64070 */
[--C-:B------:R-:W-:Y:S01]  /*4ef0*/  @!P1 IMAD.IADD R90, R90, 0x1, -R3.reuse ;  /* 0x000000015a5a9824 */ /* 0x100fe200078e0a03 */
[----:B------:R-:W-:Y:S01]  /*4f00*/  ISETP.GT.U32.AND P1, PT, R3, R94, PT ;  /* 0x0000005e0300720c */ /* 0x000fe20003f24070 */
[----:B------:R-:W-:Y:S01]  /*4f10*/  @!P5 IMAD.IADD R91, R91, 0x1, -R3 ;  /* 0x000000015b5bd824 */ /* 0x000fe200078e0a03 */
[----:B------:R-:W-:Y:S01]  /*4f20*/  @!P0 IADD3 R89, -R89, RZ, RZ ;  /* 0x000000ff59598210 */ /* 0x000fe20007ffe1ff */
[----:B------:R-:W-:Y:S01]  /*4f30*/  IMAD.HI.U32 R9, R8, R96, RZ ;  /* 0x0000006008097227 */ /* 0x000fe200078e00ff */
[----:B------:R-:W-:Y:S02]  /*4f40*/  ISETP.GE.AND P0, PT, R104, RZ, PT ;  /* 0x000000ff6800720c */ /* 0x000fe40003f06270 */
[----:B------:R-:W-:Y:S01]  /*4f50*/  ISETP.GE.AND P5, PT, R102, RZ, PT ;  /* 0x000000ff6600720c */ /* 0x000fe20003fa6270 */
[----:B------:R-:W-:Y:S01]  /*4f60*/  @!P6 IMAD.MOV R87, RZ, RZ, -R87 ;  /* 0x000000ffff57e224 */ /* 0x000fe200078e0a57 */
[----:B------:R-:W-:Y:S01]  /*4f70*/  ISETP.GT.U32.AND P6, PT, R3, R91, PT ;  /* 0x0000005b0300720c */ /* 0x000fe20003fc4070 */
[--C-:B------:R-:W-:Y:S01]  /*4f80*/  @!P2 IMAD.IADD R92, R92, 0x1, -R3.reuse ;  /* 0x000000015c5ca824 */ /* 0x100fe200078e0a03 */
[----:B------:R-:W-:Y:S01]  /*4f90*/  IADD3 R9, -R9, RZ, RZ ;  /* 0x000000ff09097210 */ /* 0x000fe20007ffe1ff */
[--C-:B------:R-:W-:Y:S01]  /*4fa0*/  @!P3 IMAD.IADD R93, R93, 0x1, -R3.reuse ;  /* 0x000000015d5db824 */ /* 0x100fe200078e0a03 */
[----:B------:R-:W-:Y:S01]  /*4fb0*/  IADD3 R102, R7, 0x65, RZ ;  /* 0x0000006507667810 */ /* 0x000fe20007ffe0ff */
[--C-:B------:R-:W-:Y:S01]  /*4fc0*/  @!P1 IMAD.IADD R94, R94, 0x1, -R3.reuse ;  /* 0x000000015e5e9824 */ /* 0x100fe200078e0a03 */
[----:B------:R-:W-:Y:S01]  /*4fd0*/  ISETP.GE.AND P3, PT, R100, RZ, PT ;  /* 0x000000ff6400720c */ /* 0x000fe20003f66270 */
[C---:B------:R-:W-:Y:S01]  /*4fe0*/  IMAD R96, R3.reuse, R9, R96 ;  /* 0x0000000903607224 */ /* 0x040fe200078e0260 */
[C---:B------:R-:W-:Y:S01]  /*4ff0*/  ISETP.GT.U32.AND P1, PT, R3.reuse, R93, PT ;  /* 0x0000005d0300720c */ /* 0x040fe20003f24070 */
[----:B------:R-:W-:Y:S01]  /*5000*/  @!P0 IMAD.MOV R92, RZ, RZ, -R92 ;  /* 0x000000ffff5c8224 */ /* 0x000fe200078e0a5c */
[----:B------:R-:W-:Y:S01]  /*5010*/  IABS R98, R102 ;  /* 0x0000006600627213 */ /* 0x000fe20000000000 */
[----:B------:R-:W-:Y:S01]  /*5020*/  @!P4 IMAD.MOV R90, RZ, RZ, -R90 ;  /* 0x000000ffff5ac224 */ /* 0x000fe200078e0a5a */
[----:B------:R-:W-:Y:S01]  /*5030*/  ISETP.GT.U32.AND P0, PT, R3, R96, PT ;  /* 0x000000600300720c */ /* 0x000fe20003f04070 */
[----:B------:R-:W-:Y:S01]  /*5040*/  @!P6 IMAD.IADD R91, R91, 0x1, -R3 ;  /* 0x000000015b5be824 */ /* 0x000fe200078e0a03 */
[----:B------:R-:W-:Y:S01]  /*5050*/  ISETP.GE.AND P6, PT, R106, RZ, PT ;  /* 0x000000ff6a00720c */ /* 0x000fe20003fc6270 */
[----:B------:R-:W-:Y:S01]  /*5060*/  IMAD.HI.U32 R13, R8, R98, RZ ;  /* 0x00000062080d7227 */ /* 0x000fe200078e00ff */
[----:B------:R-:W-:-:S02]  /*5070*/  ISETP.GT.U32.AND P4, PT, R3, R94, PT ;  /* 0x0000005e0300720c */ /* 0x000fc40003f84070 */
[----:B------:R-:W-:Y:S01]  /*5080*/  IADD3 R9, R7, 0x66, RZ ;  /* 0x0000006607097810 */ /* 0x000fe20007ffe0ff */
[----:B------:R-:W-:Y:S01]  /*5090*/  IMAD.MOV R13, RZ, RZ, -R13 ;  /* 0x000000ffff0d7224 */ /* 0x000fe200078e0a0d */
[----:B------:R-:W-:Y:S01]  /*50a0*/  ISETP.GE.AND P2, PT, R108, RZ, PT ;  /* 0x000000ff6c00720c */ /* 0x000fe20003f46270 */
[----:B------:R-:W-:Y:S01]  /*50b0*/  @!P5 IMAD.MOV R91, RZ, RZ, -R91 ;  /* 0x000000ffff5bd224 */ /* 0x000fe200078e0a5b */
[----:B------:R-:W-:Y:S01]  /*50c0*/  @!P1 IADD3 R93, R93, -R3, RZ ;  /* 0x800000035d5d9210 */ /* 0x000fe20007ffe0ff */
[----:B------:R-:W-:Y:S01]  /*50d0*/  IMAD R98, R3, R13, R98 ;  /* 0x0000000d03627224 */ /* 0x000fe200078e0262 */
[----:B------:R-:W-:Y:S01]  /*50e0*/  IABS R100, R9 ;  /* 0x0000000900647213 */ /* 0x000fe20000000000 */
[----:B------:R-:W-:Y:S01]  /*50f0*/  @!P0 IMAD.IADD R96, R96, 0x1, -R3 ;  /* 0x0000000160608824 */ /* 0x000fe200078e0a03 */
[----:B------:R-:W-:Y:S01]  /*5100*/  ISETP.GE.AND P1, PT, R9, RZ, PT ;  /* 0x000000ff0900720c */ /* 0x000fe20003f26270 */
[----:B------:R-:W-:Y:S01]  /*5110*/  VIADD R13, R7, 0x67 ;  /* 0x00000067070d7836 */ /* 0x000fe20000000000 */
[----:B------:R-:W-:Y:S01]  /*5120*/  ISETP.GE.AND P5, PT, R102, RZ, PT ;  /* 0x000000ff6600720c */ /* 0x000fe20003fa6270 */
[----:B------:R-:W-:Y:S01]  /*5130*/  @!P6 IMAD.MOV R93, RZ, RZ, -R93 ;  /* 0x000000ffff5de224 */ /* 0x000fe200078e0a5d */
[----:B------:R-:W-:Y:S01]  /*5140*/  ISETP.GT.U32.AND P6, PT, R3, R96, PT ;  /* 0x000000600300720c */ /* 0x000fe20003fc4070 */
[----:B------:R-:W-:Y:S01]  /*5150*/  IMAD.HI.U32 R9, R8, R100, RZ ;  /* 0x0000006408097227 */ /* 0x000fe200078e00ff */
[----:B------:R-:W-:-:S02]  /*5160*/  IABS R102, R13 ;  /* 0x0000000d00667213 */ /* 0x000fc40000000000 */
[----:B------:R-:W-:Y:S01]  /*5170*/  ISETP.GT.U32.AND P0, PT, R3, R98, PT ;  /* 0x000000620300720c */ /* 0x000fe20003f04070 */
[----:B------:R-:W-:Y:S01]  /*5180*/  @!P4 IMAD.IADD R94, R94, 0x1, -R3 ;  /* 0x000000015e5ec824 */ /* 0x000fe200078e0a03 */
[----:B------:R-:W-:Y:S01]  /*5190*/  ISETP.GE.AND P4, PT, R13, RZ, PT ;  /* 0x000000ff0d00720c */ /* 0x000fe20003f86270 */
[----:B------:R-:W-:Y:S02]  /*51a0*/  IMAD.MOV R13, RZ, RZ, -R9 ;  /* 0x000000ffff0d7224 */ /* 0x000fe400078e0a09 */
[----:B------:R-:W-:Y:S01]  /*51b0*/  VIADD R112, R7, 0x69 ;  /* 0x0000006907707836 */ /* 0x000fe20000000000 */
[----:B------:R-:W-:Y:S01]  /*51c0*/  @!P2 IADD3 R94, -R94, RZ, RZ ;  /* 0x000000ff5e5ea210 */ /* 0x000fe20007ffe1ff */
[----:B------:R-:W-:Y:S02]  /*51d0*/  IMAD R100, R3, R13, R100 ;  /* 0x0000000d03647224 */ /* 0x000fe400078e0264 */
[----:B------:R-:W-:Y:S01]  /*51e0*/  VIADD R104, R7, 0x68 ;  /* 0x0000006807687836 */ /* 0x000fe20000000000 */
[----:B------:R-:W-:Y:S01]  /*51f0*/  IABS R108, R112 ;  /* 0x00000070006c7213 */ /* 0x000fe20000000000 */
[----:B------:R-:W-:Y:S01]  /*5200*/  @!P6 IMAD.IADD R96, R96, 0x1, -R3 ;  /* 0x000000016060e824 */ /* 0x000fe200078e0a03 */
[----:B------:R-:W-:Y:S01]  /*5210*/  ISETP.GT.U32.AND P6, PT, R3, R100, PT ;  /* 0x000000640300720c */ /* 0x000fe20003fc4070 */
[----:B------:R-:W-:Y:S01]  /*5220*/  IMAD.HI.U32 R9, R8, R102, RZ ;  /* 0x0000006608097227 */ /* 0x000fe200078e00ff */
[----:B------:R-:W-:-:S02]  /*5230*/  IABS R106, R104 ;  /* 0x00000068006a7213 */ /* 0x000fc40000000000 */
[----:B------:R-:W-:Y:S01]  /*5240*/  ISETP.GE.AND P2, PT, R104, RZ, PT ;  /* 0x000000ff6800720c */ /* 0x000fe20003f46270 */
[----:B------:R-:W-:Y:S02]  /*5250*/  IMAD.MOV R104, RZ, RZ, -R9 ;  /* 0x000000ffff687224 */ /* 0x000fe400078e0a09 */
[----:B------:R-:W-:-:S04]  /*5260*/  IMAD.HI.U32 R13, R8, R108, RZ ;  /* 0x0000006c080d7227 */ /* 0x000fc800078e00ff */
[----:B------:R-:W-:Y:S01]  /*5270*/  IMAD.HI.U32 R9, R8, R106, RZ ;  /* 0x0000006a08097227 */ /* 0x000fe200078e00ff */
[----:B------:R-:W-:-:S03]  /*5280*/  IADD3 R13, -R13, RZ, RZ ;  /* 0x000000ff0d0d7210 */ /* 0x000fc60007ffe1ff */
[----:B------:R-:W-:Y:S02]  /*5290*/  IMAD.MOV R9, RZ, RZ, -R9 ;  /* 0x000000ffff097224 */ /* 0x000fe400078e0a09 */
[--C-:B------:R-:W-:Y:S02]  /*52a0*/  @!P6 IMAD.IADD R100, R100, 0x1, -R3.reuse ;  /* 0x000000016464e824 */ /* 0x100fe400078e0a03 */
[----:B------:R-:W-:Y:S02]  /*52b0*/  VIADD R113, R7, 0x6a ;  /* 0x0000006a07717836 */ /* 0x000fe40000000000 */
[C---:B------:R-:W-:Y:S01]  /*52c0*/  IMAD R102, R3.reuse, R104, R102 ;  /* 0x0000006803667224 */ /* 0x040fe200078e0266 */
[C---:B------:R-:W-:Y:S01]  /*52d0*/  ISETP.GT.U32.AND P6, PT, R3.reuse, R100, PT ;  /* 0x000000640300720c */ /* 0x040fe20003fc4070 */
[C---:B------:R-:W-:Y:S02]  /*52e0*/  IMAD R104, R3.reuse, R9, R106 ;  /* 0x0000000903687224 */ /* 0x040fe400078e026a */
[C---:B------:R-:W-:Y:S01]  /*52f0*/  IMAD R106, R3.reuse, R13, R108 ;  /* 0x0000000d036a7224 */ /* 0x040fe200078e026c */
[----:B------:R-:W-:Y:S01]  /*5300*/  IABS R108, R113 ;  /* 0x00000071006c7213 */ /* 0x000fe20000000000 */
[----:B------:R-:W-:Y:S01]  /*5310*/  @!P3 IMAD.MOV R96, RZ, RZ, -R96 ;  /* 0x000000ffff60b224 */ /* 0x000fe200078e0a60 */
[----:B------:R-:W-:Y:S01]  /*5320*/  ISETP.GT.U32.AND P3, PT, R3, R102, PT ;  /* 0x000000660300720c */ /* 0x000fe20003f64070 */
[----:B------:R-:W-:-:S02]  /*5330*/  @!P0 IMAD.IADD R98, R98, 0x1, -R3 ;  /* 0x0000000162628824 */ /* 0x000fc400078e0a03 */
[----:B------:R-:W-:-:S03]  /*5340*/  IMAD.HI.U32 R9, R8, R108, RZ ;  /* 0x0000006c08097227 */ /* 0x000fc600078e00ff */
[----:B------:R-:W-:Y:S01]  /*5350*/  ISETP.GT.U32.AND P0, PT, R3, R98, PT ;  /* 0x000000620300720c */ /* 0x000fe20003f04070 */
[----:B------:R-:W-:Y:S01]  /*5360*/  IMAD.MOV R9, RZ, RZ, -R9 ;  /* 0x000000ffff097224 */ /* 0x000fe200078e0a09 */
[----:B------:R-:W-:Y:S01]  /*5370*/  @!P6 IADD3 R100, R100, -R3, RZ ;  /* 0x800000036464e210 */ /* 0x000fe20007ffe0ff */
[----:B------:R-:W-:Y:S01]  /*5380*/  IMAD.HI.U32 R13, R8, R111, RZ ;  /* 0x0000006f080d7227 */ /* 0x000fe200078e00ff */
[----:B------:R-:W-:-:S03]  /*5390*/  ISETP.GE.AND P6, PT, R112, RZ, PT ;  /* 0x000000ff7000720c */ /* 0x000fc60003fc6270 */
[C---:B------:R-:W-:Y:S02]  /*53a0*/  IMAD R108, R3.reuse, R9, R108 ;  /* 0x00000009036c7224 */ /* 0x040fe400078e026c */
[----:B------:R-:W-:Y:S02]  /*53b0*/  @!P1 IMAD.MOV R100, RZ, RZ, -R100 ;  /* 0x000000ffff649224 */ /* 0x000fe400078e0a64 */
[--C-:B------:R-:W-:Y:S01]  /*53c0*/  @!P3 IMAD.IADD R102, R102, 0x1, -R3.reuse ;  /* 0x000000016666b824 */ /* 0x100fe200078e0a03 */
[C---:B------:R-:W-:Y:S01]  /*53d0*/  ISETP.GT.U32.AND P1, PT, R3.reuse, R108, PT ;  /* 0x0000006c0300720c */ /* 0x040fe20003f24070 */
[----:B------:R-:W-:Y:S01]  /*53e0*/  @!P0 IMAD.IADD R98, R98, 0x1, -R3 ;  /* 0x0000000162628824 */ /* 0x000fe200078e0a03 */
[C---:B------:R-:W-:Y:S01]  /*53f0*/  ISETP.GT.U32.AND P0, PT, R3.reuse, R104, PT ;  /* 0x000000680300720c */ /* 0x040fe20003f04070 */
[----:B------:R-:W-:Y:S01]  /*5400*/  IMAD.MOV R112, RZ, RZ, -R13 ;  /* 0x000000ffff707224 */ /* 0x000fe200078e0a0d */
[C---:B------:R-:W-:Y:S01]  /*5410*/  ISETP.GT.U32.AND P3, PT, R3.reuse, R102, PT ;  /* 0x000000660300720c */ /* 0x040fe20003f64070 */
[----:B------:R-:W-:Y:S01]  /*5420*/  @!P5 IMAD.MOV R98, RZ, RZ, -R98 ;  /* 0x000000ffff62d224 */ /* 0x000fe200078e0a62 */
[C---:B------:R-:W-:Y:S01]  /*5430*/  ISETP.GT.U32.AND P5, PT, R3.reuse, R106, PT ;  /* 0x0000006a0300720c */ /* 0x040fe20003fa4070 */
[----:B------:R-:W-:-:S02]  /*5440*/  IMAD R111, R3, R112, R111 ;  /* 0x00000070036f7224 */ /* 0x000fc400078e026f */
[C---:B------:R-:W-:Y:S02]  /*5450*/  VIADD R114, R7.reuse, 0x6b ;  /* 0x0000006b07727836 */ /* 0x040fe40000000000 */
[----:B------:R-:W-:Y:S02]  /*5460*/  VIADD R13, R7, 0x6e ;  /* 0x0000006e070d7836 */ /* 0x000fe40000000000 */
[--C-:B------:R-:W-:Y:S01]  /*5470*/  @!P1 IMAD.IADD R108, R108, 0x1, -R3.reuse ;  /* 0x000000016c6c9824 */ /* 0x100fe200078e0a03 */
[----:B------:R-:W-:Y:S01]  /*5480*/  IABS R110, R114 ;  /* 0x00000072006e7213 */ /* 0x000fe20000000000 */
[--C-:B------:R-:W-:Y:S02]  /*5490*/  @!P0 IMAD.IADD R104, R104, 0x1, -R3.reuse ;  /* 0x0000000168688824 */ /* 0x100fe400078e0a03 */
[--C-:B------:R-:W-:Y:S01]  /*54a0*/  @!P3 IMAD.IADD R102, R102, 0x1, -R3.reuse ;  /* 0x000000016666b824 */ /* 0x100fe200078e0a03 */
[----:B------:R-:W-:Y:S01]  /*54b0*/  ISETP.GT.U32.AND P1, PT, R3, R108, PT ;  /* 0x0000006c0300720c */ /* 0x000fe20003f24070 */
[----:B------:R-:W-:Y:S01]  /*54c0*/  @!P5 IMAD.IADD R106, R106, 0x1, -R3 ;  /* 0x000000016a6ad824 */ /* 0x000fe200078e0a03 */
[----:B------:R-:W-:Y:S01]  /*54d0*/  ISETP.GE.AND P3, PT, R113, RZ, PT ;  /* 0x000000ff7100720c */ /* 0x000fe20003f66270 */
[----:B------:R-:W-:Y:S01]  /*54e0*/  VIADD R113, R7, 0x6f ;  /* 0x0000006f07717836 */ /* 0x000fe20000000000 */
[C---:B------:R-:W-:Y:S01]  /*54f0*/  ISETP.GT.U32.AND P0, PT, R3.reuse, R104, PT ;  /* 0x000000680300720c */ /* 0x040fe20003f04070 */
[----:B------:R-:W-:Y:S01]  /*5500*/  IMAD.HI.U32 R9, R8, R110, RZ ;  /* 0x0000006e08097227 */ /* 0x000fe200078e00ff */
[----:B------:R-:W-:-:S02]  /*5510*/  ISETP.GT.U32.AND P5, PT, R3, R106, PT ;  /* 0x0000006a0300720c */ /* 0x000fc40003fa4070 */
[----:B------:R-:W-:Y:S01]  /*5520*/  IABS R117, R113 ;  /* 0x0000007100757213 */ /* 0x000fe20000000000 */
[----:B------:R-:W-:Y:S01]  /*5530*/  @!P4 IMAD.MOV R102, RZ, RZ, -R102 ;  /* 0x000000ffff66c224 */ /* 0x000fe200078e0a66 */
[----:B------:R-:W-:Y:S01]  /*5540*/  IADD3 R9, -R9, RZ, RZ ;  /* 0x000000ff09097210 */ /* 0x000fe20007ffe1ff */
[----:B------:R-:W-:Y:S01]  /*5550*/  VIADD R128, R7, 0x72 ;  /* 0x0000007207807836 */ /* 0x000fe20000000000 */
[----:B------:R-:W-:Y:S01]  /*5560*/  ISETP.GE.AND P4, PT, R114, RZ, PT ;  /* 0x000000ff7200720c */ /* 0x000fe20003f86270 */
[----:B------:R-:W-:Y:S01]  /*5570*/  @!P1 IMAD.IADD R108, R108, 0x1, -R3 ;  /* 0x000000016c6c9824 */ /* 0x000fe200078e0a03 */
[----:B------:R-:W-:Y:S01]  /*5580*/  ISETP.GE.AND P1, PT, R113, RZ, PT ;  /* 0x000000ff7100720c */ /* 0x000fe20003f26270 */
[----:B------:R-:W-:-:S04]  /*5590*/  IMAD.HI.U32 R114, R8, R121, RZ ;  /* 0x0000007908727227 */ /* 0x000fc800078e00ff */
[----:B------:R-:W-:Y:S01]  /*55a0*/  @!P3 IMAD.MOV R108, RZ, RZ, -R108 ;  /* 0x000000ffff6cb224 */ /* 0x000fe200078e0a6c */
[----:B------:R-:W-:Y:S01]  /*55b0*/  ISETP.GT.U32.AND P3, PT, R3, R111, PT ;  /* 0x0000006f0300720c */ /* 0x000fe20003f64070 */
[--C-:B------:R-:W-:Y:S02]  /*55c0*/  @!P5 IMAD.IADD R106, R106, 0x1, -R3.reuse ;  /* 0x000000016a6ad824 */ /* 0x100fe400078e0a03 */
[----:B------:R-:W-:Y:S01]  /*55d0*/  @!P0 IMAD.IADD R104, R104, 0x1, -R3 ;  /* 0x0000000168688824 */ /* 0x000fe200078e0a03 */
[----:B------:R-:W-:Y:S01]  /*55e0*/  ISETP.GE.AND P0, PT, R115, RZ, PT ;  /* 0x000000ff7300720c */ /* 0x000fe20003f06270 */
[----:B------:R-:W-:Y:S01]  /*55f0*/  @!P6 IMAD.MOV R106, RZ, RZ, -R106 ;  /* 0x000000ffff6ae224 */ /* 0x000fe200078e0a6a */
[----:B------:R-:W-:Y:S01]  /*5600*/  ISETP.GE.AND P6, PT, R13, RZ, PT ;  /* 0x000000ff0d00720c */ /* 0x000fe20003fc6270 */
[----:B------:R-:W-:Y:S01]  /*5610*/  IMAD R110, R3, R9, R110 ;  /* 0x00000009036e7224 */ /* 0x000fe200078e026e */
[----:B------:R-:W-:Y:S01]  /*5620*/  IABS R115, R13 ;  /* 0x0000000d00737213 */ /* 0x000fe20000000000 */
[----:B------:R-:W-:Y:S01]  /*5630*/  IMAD.HI.U32 R13, R8, R117, RZ ;  /* 0x00000075080d7227 */ /* 0x000fe200078e00ff */
[----:B------:R-:W-:-:S03]  /*5640*/  IADD3 R9, R7, 0x6d, RZ ;  /* 0x0000006d07097810 */ /* 0x000fc60007ffe0ff */
[----:B------:R-:W-:Y:S01]  /*5650*/  @!P3 IMAD.IADD R111, R111, 0x1, -R3 ;  /* 0x000000016f6fb824 */ /* 0x000fe200078e0a03 */
[----:B------:R-:W-:Y:S01]  /*5660*/  IABS R112, R9 ;  /* 0x0000000900707213 */ /* 0x000fe20000000000 */
[----:B------:R-:W-:Y:S01]  /*5670*/  IMAD.MOV R118, RZ, RZ, -R13 ;  /* 0x000000ffff767224 */ /* 0x000fe200078e0a0d */
[----:B------:R-:W-:Y:S01]  /*5680*/  ISETP.GE.AND P5, PT, R9, RZ, PT ;  /* 0x000000ff0900720c */ /* 0x000fe20003fa6270 */
[----:B------:R-:W-:Y:S01]  /*5690*/  IMAD.MOV R122, RZ, RZ, -R114 ;  /* 0x000000ffff7a7224 */ /* 0x000fe200078e0a72 */
[C---:B------:R-:W-:Y:S01]  /*56a0*/  ISETP.GT.U32.AND P3, PT, R3.reuse, R111, PT ;  /* 0x0000006f0300720c */ /* 0x040fe20003f64070 */
[C---:B------:R-:W-:Y:S01]  /*56b0*/  IMAD R114, R3.reuse, R118, R117 ;  /* 0x0000007603727224 */ /* 0x040fe200078e0275 */
[----:B------:R-:W-:Y:S01]  /*56c0*/  IABS R117, R128 ;  /* 0x0000008000757213 */ /* 0x000fe20000000000 */
[----:B------:R-:W-:Y:S01]  /*56d0*/  @!P2 IMAD.MOV R104, RZ, RZ, -R104 ;  /* 0x000000ffff68a224 */ /* 0x000fe200078e0a68 */
[----:B------:R-:W-:Y:S01]  /*56e0*/  ISETP.GT.U32.AND P2, PT, R3, R110, PT ;  /* 0x0000006e0300720c */ /* 0x000fe20003f44070 */
[----:B------:R-:W-:-:S04]  /*56f0*/  IMAD.HI.U32 R9, R8, R112, RZ ;  /* 0x0000007008097227 */ /* 0x000fc800078e00ff */
[----:B------:R-:W-:Y:S02]  /*5700*/  IMAD.MOV R9, RZ, RZ, -R9 ;  /* 0x000000ffff097224 */ /* 0x000fe400078e0a09 */
[----:B------:R-:W-:Y:S02]  /*5710*/  VIADD R123, R7, 0x70 ;  /* 0x00000070077b7836 */ /* 0x000fe40000000000 */
[----:B------:R-:W-:Y:S01]  /*5720*/  @!P3 IMAD.IADD R111, R111, 0x1, -R3 ;  /* 0x000000016f6fb824 */ /* 0x000fe200078e0a03 */
[C---:B------:R-:W-:Y:S01]  /*5730*/  ISETP.GT.U32.AND P3, PT, R3.reuse, R114, PT ;  /* 0x000000720300720c */ /* 0x040fe20003f64070 */
[----:B------:R-:W-:Y:S01]  /*5740*/  IMAD R112, R3, R9, R112 ;  /* 0x0000000903707224 */ /* 0x000fe200078e0270 */
[----:B------:R-:W-:Y:S01]  /*5750*/  IABS R119, R123 ;  /* 0x0000007b00777213 */ /* 0x000fe20000000000 */
[----:B------:R-:W-:Y:S01]  /*5760*/  IMAD.HI.U32 R9, R8, R115, RZ ;  /* 0x0000007308097227 */ /* 0x000fe200078e00ff */
[----:B------:R-:W-:Y:S02]  /*5770*/  @!P2 IADD3 R110, R110, -R3, RZ ;  /* 0x800000036e6ea210 */ /* 0x000fe40007ffe0ff */
[----:B------:R-:W-:Y:S01]  /*5780*/  @!P0 IADD3 R111, -R111, RZ, RZ ;  /* 0x000000ff6f6f8210 */ /* 0x000fe20007ffe1ff */
[----:B------:R-:W-:Y:S01]  /*5790*/  IMAD.MOV R116, RZ, RZ, -R9 ;  /* 0x000000ffff747224 */ /* 0x000fe200078e0a09 */
[----:B------:R-:W-:Y:S01]  /*57a0*/  ISETP.GT.U32.AND P2, PT, R3, R110, PT ;  /* 0x0000006e0300720c */ /* 0x000fe20003f44070 */
[----:B------:R-:W-:-:S04]  /*57b0*/  IMAD.HI.U32 R9, R8, R117, RZ ;  /* 0x0000007508097227 */ /* 0x000fc800078e00ff */
[----:B------:R-:W-:Y:S01]  /*57c0*/  @!P3 IMAD.IADD R114, R114, 0x1, -R3 ;  /* 0x000000017272b824 */ /* 0x000fe200078e0a03 */
[----:B------:R-:W-:Y:S01]  /*57d0*/  IADD3 R118, -R9, RZ, RZ ;  /* 0x000000ff09767210 */ /* 0x000fe20007ffe1ff */
[----:B------:R-:W-:-:S03]  /*57e0*/  IMAD.HI.U32 R113, R8, R119, RZ ;  /* 0x0000007708717227 */ /* 0x000fc600078e00ff */
[C---:B------:R-:W-:Y:S01]  /*57f0*/  ISETP.GT.U32.AND P3, PT, R3.reuse, R114, PT ;  /* 0x000000720300720c */ /* 0x040fe20003f64070 */
[----:B------:R-:W-:Y:S01]  /*5800*/  IMAD R117, R3, R118, R117 ;  /* 0x0000007603757224 */ /* 0x000fe200078e0275 */
[----:B------:R-:W-:Y:S01]  /*5810*/  IADD3 R120, -R113, RZ, RZ ;  /* 0x000000ff71787210 */ /* 0x000fe20007ffe1ff */
[----:B------:R-:W-:Y:S01]  /*5820*/  @!P2 IMAD.IADD R110, R110, 0x1, -R3 ;  /* 0x000000016e6ea824 */ /* 0x000fe200078e0a03 */
[----:B------:R-:W-:Y:S01]  /*5830*/  ISETP.GT.U32.AND P2, PT, R3, R112, PT ;  /* 0x000000700300720c */ /* 0x000fe20003f44070 */
[----:B------:R-:W-:Y:S02]  /*5840*/  VIADD R131, R7, 0x74 ;  /* 0x0000007407837836 */ /* 0x000fe40000000000 */
[C---:B------:R-:W-:Y:S02]  /*5850*/  IMAD R113, R3.reuse, R116, R115 ;  /* 0x0000007403717224 */ /* 0x040fe400078e0273 */
[----:B------:R-:W-:Y:S01]  /*5860*/  IMAD R116, R3, R122, R121 ;  /* 0x0000007a03747224 */ /* 0x000fe200078e0279 */
[----:B------:R-:W-:Y:S01]  /*5870*/  IABS R121, R131 ;  /* 0x0000008300797213 */ /* 0x000fe20000000000 */
[----:B------:R-:W-:-:S02]  /*5880*/  VIADD R132, R7, 0x75 ;  /* 0x0000007507847836 */ /* 0x000fc40000000000 */
[----:B------:R-:W-:Y:S01]  /*5890*/  @!P3 IMAD.IADD R114, R114, 0x1, -R3 ;  /* 0x000000017272b824 */ /* 0x000fe200078e0a03 */
[----:B------:R-:W-:Y:S01]  /*58a0*/  ISETP.GT.U32.AND P3, PT, R3, R117, PT ;  /* 0x000000750300720c */ /* 0x000fe20003f64070 */
[----:B------:R-:W-:Y:S01]  /*58b0*/  IMAD.HI.U32 R13, R8, R121, RZ ;  /* 0x00000079080d7227 */ /* 0x000fe200078e00ff */
[----:B------:R-:W-:-:S03]  /*58c0*/  IABS R125, R132 ;  /* 0x00000084007d7213 */ /* 0x000fc60000000000 */
[----:B------:R-:W-:Y:S01]  /*58d0*/  @!P2 IMAD.IADD R112, R112, 0x1, -R3 ;  /* 0x000000017070a824 */ /* 0x000fe200078e0a03 */
[----:B------:R-:W-:Y:S01]  /*58e0*/  IADD3 R122, -R13, RZ, RZ ;  /* 0x000000ff0d7a7210 */ /* 0x000fe20007ffe1ff */
[C---:B------:R-:W-:Y:S01]  /*58f0*/  IMAD R115, R3.reuse, R120, R119 ;  /* 0x0000007803737224 */ /* 0x040fe200078e0277 */
[----:B------:R-:W-:Y:S01]  /*5900*/  IABS R119, R129 ;  /* 0x0000008100777213 */ /* 0x000fe20000000000 */
[----:B------:R-:W-:Y:S01]  /*5910*/  @!P4 IMAD.MOV R110, RZ, RZ, -R110 ;  /* 0x000000ffff6ec224 */ /* 0x000fe200078e0a6e */
[----:B------:R-:W-:Y:S01]  /*5920*/  ISETP.GT.U32.AND P2, PT, R3, R112, PT ;  /* 0x000000700300720c */ /* 0x000fe20003f44070 */
[----:B------:R-:W-:Y:S01]  /*5930*/  VIADD R138, R7, 0x76 ;  /* 0x00000076078a7836 */ /* 0x000fe20000000000 */
[C---:B------:R-:W-:Y:S01]  /*5940*/  ISETP.GT.U32.AND P4, PT, R3.reuse, R113, PT ;  /* 0x000000710300720c */ /* 0x040fe20003f84070 */
[----:B------:R-:W-:Y:S01]  /*5950*/  IMAD R121, R3, R122, R121 ;  /* 0x0000007a03797224 */ /* 0x000fe200078e0279 */
[----:B------:R-:W-:Y:S01]  /*5960*/  @!P3 IADD3 R117, R117, -R3, RZ ;  /* 0x800000037575b210 */ /* 0x000fe20007ffe0ff */
[----:B------:R-:W-:Y:S01]  /*5970*/  IMAD.HI.U32 R9, R8, R119, RZ ;  /* 0x0000007708097227 */ /* 0x000fe200078e00ff */
[----:B------:R-:W-:-:S02]  /*5980*/  IABS R127, R138 ;  /* 0x0000008a007f7213 */ /* 0x000fc40000000000 */
[C---:B------:R-:W-:Y:S01]  /*5990*/  ISETP.GT.U32.AND P3, PT, R3.reuse, R117, PT ;  /* 0x000000750300720c */ /* 0x040fe20003f64070 */
[----:B------:R-:W-:Y:S01]  /*59a0*/  IMAD.HI.U32 R118, R8, R125, RZ ;  /* 0x0000007d08767227 */ /* 0x000fe200078e00ff */
[C---:B------:R-:W-:Y:S02]  /*59b0*/  ISETP.GT.U32.AND P0, PT, R3.reuse, R115, PT ;  /* 0x000000730300720c */ /* 0x040fe40003f04070 */
[----:B------:R-:W-:Y:S01]  /*59c0*/  IABS R122, R7 ;  /* 0x00000007007a7213 */ /* 0x000fe20000000000 */
[----:B------:R-:W-:Y:S01]  /*59d0*/  @!P2 IMAD.IADD R112, R112, 0x1, -R3 ;  /* 0x000000017070a824 */ /* 0x000fe200078e0a03 */
[----:B------:R-:W-:Y:S01]  /*59e0*/  ISETP.GT.U32.AND P2, PT, R3, R116, PT ;  /* 0x000000740300720c */ /* 0x000fe20003f44070 */
[----:B------:R-:W-:Y:S02]  /*59f0*/  IMAD.MOV R120, RZ, RZ, -R9 ;  /* 0x000000ffff787224 */ /* 0x000fe400078e0a09 */
[----:B------:R-:W-:Y:S02]  /*5a00*/  IMAD.MOV R124, RZ, RZ, -R118 ;  /* 0x000000ffff7c7224 */ /* 0x000fe400078e0a76 */
[----:B------:R-:W-:-:S04]  /*5a10*/  IMAD.HI.U32 R9, R8, R127, RZ ;  /* 0x0000007f08097227 */ /* 0x000fc800078e00ff */
[--C-:B------:R-:W-:Y:S01]  /*5a20*/  @!P3 IMAD.IADD R117, R117, 0x1, -R3.reuse ;  /* 0x000000017575b824 */ /* 0x100fe200078e0a03 */
[----:B------:R-:W-:Y:S01]  /*5a30*/  ISETP.GT.U32.AND P3, PT, R3, R121, PT ;  /* 0x000000790300720c */ /* 0x000fe20003f64070 */
[----:B------:R-:W-:Y:S02]  /*5a40*/  @!P4 IMAD.IADD R113, R113, 0x1, -R3 ;  /* 0x000000017171c824 */ /* 0x000fe400078e0a03 */
[----:B------:R-:W-:Y:S02]  /*5a50*/  IMAD R125, R3, R124, R125 ;  /* 0x0000007c037d7224 */ /* 0x000fe400078e027d */
[----:B------:R-:W-:Y:S01]  /*5a60*/  VIADD R140, R7, 0x77 ;  /* 0x00000077078c7836 */ /* 0x000fe20000000000 */
[C---:B------:R-:W-:Y:S01]  /*5a70*/  ISETP.GT.U32.AND P4, PT, R3.reuse, R113, PT ;  /* 0x000000710300720c */ /* 0x040fe20003f84070 */
[----:B------:R-:W-:Y:S02]  /*5a80*/  IMAD.MOV R124, RZ, RZ, -R9 ;  /* 0x000000ffff7c7224 */ /* 0x000fe400078e0a09 */
[----:B------:R-:W-:Y:S01]  /*5a90*/  @!P2 IMAD.IADD R116, R116, 0x1, -R3 ;  /* 0x000000017474a824 */ /* 0x000fe200078e0a03 */
[----:B------:R-:W-:Y:S01]  /*5aa0*/  IABS R130, R140 ;  /* 0x0000008c00827213 */ /* 0x000fe20000000000 */
[----:B------:R-:W-:-:S02]  /*5ab0*/  IMAD R127, R3, R124, R127 ;  /* 0x0000007c037f7224 */ /* 0x000fc400078e027f */
[----:B------:R-:W-:Y:S01]  /*5ac0*/  @!P3 IMAD.IADD R121, R121, 0x1, -R3 ;  /* 0x000000017979b824 */ /* 0x000fe200078e0a03 */
[C---:B------:R-:W-:Y:S01]  /*5ad0*/  ISETP.GT.U32.AND P2, PT, R3.reuse, R116, PT ;  /* 0x000000740300720c */ /* 0x040fe20003f44070 */
[----:B------:R-:W-:Y:S01]  /*5ae0*/  IMAD.HI.U32 R13, R8, R130, RZ ;  /* 0x00000082080d7227 */ /* 0x000fe200078e00ff */
[----:B------:R-:W-:-:S03]  /*5af0*/  ISETP.GT.U32.AND P3, PT, R3, R127, PT ;  /* 0x0000007f0300720c */ /* 0x000fc60003f64070 */
[C---:B------:R-:W-:Y:S02]  /*5b00*/  VIADD R142, R7.reuse, 0x78 ;  /* 0x00000078078e7836 */ /* 0x040fe40000000000 */
[----:B------:R-:W-:Y:S02]  /*5b10*/  IMAD.MOV R13, RZ, RZ, -R13 ;  /* 0x000000ffff0d7224 */ /* 0x000fe400078e0a0d */
[----:B------:R-:W-:Y:S02]  /*5b20*/  VIADD R143, R7, 0x79 ;  /* 0x00000079078f7836 */ /* 0x000fe40000000000 */
[----:B------:R-:W-:Y:S01]  /*5b30*/  @!P4 IMAD.IADD R113, R113, 0x1, -R3 ;  /* 0x000000017171c824 */ /* 0x000fe200078e0a03 */
[----:B------:R-:W-:Y:S01]  /*5b40*/  ISETP.GE.AND P4, PT, R123, RZ, PT ;  /* 0x000000ff7b00720c */ /* 0x000fe20003f86270 */
[C---:B------:R-:W-:Y:S01]  /*5b50*/  IMAD R130, R3.reuse, R13, R130 ;  /* 0x0000000d03827224 */ /* 0x040fe200078e0282 */
[----:B------:R-:W-:Y:S01]  /*5b60*/  IABS R123, R142 ;  /* 0x0000008e007b7213 */ /* 0x000fe20000000000 */
[----:B------:R-:W-:Y:S01]  /*5b70*/  IMAD R118, R3, R120, R119 ;  /* 0x0000007803767224 */ /* 0x000fe200078e0277 */
[----:B------:R-:W-:Y:S01]  /*5b80*/  IABS R134, R143 ;  /* 0x0000008f00867213 */ /* 0x000fe20000000000 */
[----:B------:R-:W-:-:S02]  /*5b90*/  @!P0 IMAD.IADD R115, R115, 0x1, -R3 ;  /* 0x0000000173738824 */ /* 0x000fc400078e0a03 */
[--C-:B------:R-:W-:Y:S01]  /*5ba0*/  @!P3 IMAD.IADD R127, R127, 0x1, -R3.reuse ;  /* 0x000000017f7fb824 */ /* 0x100fe200078e0a03 */
[C---:B------:R-:W-:Y:S01]  /*5bb0*/  ISETP.GT.U32.AND P3, PT, R3.reuse, R130, PT ;  /* 0x000000820300720c */ /* 0x040fe20003f64070 */
[----:B------:R-:W-:Y:S01]  /*5bc0*/  @!P2 IMAD.IADD R116, R116, 0x1, -R3 ;  /* 0x000000017474a824 */ /* 0x000fe200078e0a03 */
[C---:B------:R-:W-:Y:S01]  /*5bd0*/  ISETP.GT.U32.AND P2, PT, R3.reuse, R118, PT ;  /* 0x000000760300720c */ /* 0x040fe20003f44070 */
[----:B------:R-:W-:Y:S01]  /*5be0*/  IMAD.HI.U32 R9, R8, R122, RZ ;  /* 0x0000007a08097227 */ /* 0x000fe200078e00ff */
[----:B------:R-:W-:-:S03]  /*5bf0*/  ISETP.GT.U32.AND P0, PT, R3, R115, PT ;  /* 0x000000730300720c */ /* 0x000fc60003f04070 */
[----:B------:R-:W-:-:S04]  /*5c00*/  IMAD.HI.U32 R119, R8, R123, RZ ;  /* 0x0000007b08777227 */ /* 0x000fc800078e00ff */
[----:B------:R-:W-:-:S04]  /*5c10*/  IMAD.HI.U32 R120, R8, R134, RZ ;  /* 0x0000008608787227 */ /* 0x000fc800078e00ff */
[----:B------:R-:W-:Y:S01]  /*5c20*/  IMAD.MOV R9, RZ, RZ, -R9 ;  /* 0x000000ffff097224 */ /* 0x000fe200078e0a09 */
[----:B------:R-:W-:Y:S01]  /*5c30*/  @!P2 IADD3 R118, R118, -R3, RZ ;  /* 0x800000037676a210 */ /* 0x000fe20007ffe0ff */
[----:B------:R-:W-:Y:S01]  /*5c40*/  IMAD.MOV R124, RZ, RZ, -R119 ;  /* 0x000000ffff7c7224 */ /* 0x000fe200078e0a77 */
[----:B------:R-:W-:Y:S01]  /*5c50*/  IADD3 R119, -R120, RZ, RZ ;  /* 0x000000ff78777210 */ /* 0x000fe20007ffe1ff */
[C---:B------:R-:W-:Y:S01]  /*5c60*/  IMAD R120, R3.reuse, R9, R122 ;  /* 0x0000000903787224 */ /* 0x040fe200078e027a */
[C---:B------:R-:W-:Y:S01]  /*5c70*/  ISETP.GT.U32.AND P2, PT, R3.reuse, R125, PT ;  /* 0x0000007d0300720c */ /* 0x040fe20003f44070 */
[----:B------:R-:W-:Y:S02]  /*5c80*/  IMAD R122, R3, R124, R123 ;  /* 0x0000007c037a7224 */ /* 0x000fe400078e027b */
[--C-:B------:R-:W-:Y:S02]  /*5c90*/  @!P3 IMAD.IADD R130, R130, 0x1, -R3.reuse ;  /* 0x000000018282b824 */ /* 0x100fe400078e0a03 */
[----:B------:R-:W-:Y:S01]  /*5ca0*/  @!P0 IMAD.IADD R115, R115, 0x1, -R3 ;  /* 0x0000000173738824 */ /* 0x000fe200078e0a03 */
[----:B------:R-:W-:Y:S01]  /*5cb0*/  ISETP.GT.U32.AND P3, PT, R3, R122, PT ;  /* 0x0000007a0300720c */ /* 0x000fe20003f64070 */
[C---:B------:R-:W-:Y:S01]  /*5cc0*/  VIADD R144, R7.reuse, 0x7a ;  /* 0x0000007a07907836 */ /* 0x040fe20000000000 */
[----:B------:R-:W-:Y:S01]  /*5cd0*/  ISETP.GE.AND P0, PT, R126, RZ, PT ;  /* 0x000000ff7e00720c */ /* 0x000fe20003f06270 */
[----:B------:R-:W-:-:S02]  /*5ce0*/  VIADD R146, R7, 0x7b ;  /* 0x0000007b07927836 */ /* 0x000fc40000000000 */
[C---:B------:R-:W-:Y:S01]  /*5cf0*/  VIADD R150, R7.reuse, 0x7d ;  /* 0x0000007d07967836 */ /* 0x040fe20000000000 */
[----:B------:R-:W-:Y:S01]  /*5d00*/  IABS R136, R144 ;  /* 0x0000009000887213 */ /* 0x000fe20000000000 */
[----:B------:R-:W-:Y:S01]  /*5d10*/  VIADD R152, R7, 0x7e ;  /* 0x0000007e07987836 */ /* 0x000fe20000000000 */
[----:B------:R-:W-:Y:S01]  /*5d20*/  IABS R145, R146 ;  /* 0x0000009200917213 */ /* 0x000fe20000000000 */
[----:B------:R-:W-:Y:S01]  /*5d30*/  @!P5 IMAD.MOV R112, RZ, RZ, -R112 ;  /* 0x000000ffff70d224 */ /* 0x000fe200078e0a70 */
[----:B------:R-:W-:Y:S01]  /*5d40*/  IABS R149, R150 ;  /* 0x0000009600957213 */ /* 0x000fe20000000000 */
[C---:B------:R-:W-:Y:S01]  /*5d50*/  IMAD.HI.U32 R9, R8.reuse, R136, RZ ;  /* 0x0000008808097227 */ /* 0x040fe200078e00ff */
[----:B------:R-:W-:Y:S02]  /*5d60*/  ISETP.GT.U32.AND P5, PT, R3, R121, PT ;  /* 0x000000790300720c */ /* 0x000fe40003fa4070 */
[----:B------:R-:W-:Y:S01]  /*5d70*/  IABS R151, R152 ;  /* 0x0000009800977213 */ /* 0x000fe20000000000 */
[----:B------:R-:W-:Y:S01]  /*5d80*/  IMAD.HI.U32 R13, R8, R145, RZ ;  /* 0x00000091080d7227 */ /* 0x000fe200078e00ff */
[----:B------:R-:W-:-:S02]  /*5d90*/  @!P3 IADD3 R122, R122, -R3, RZ ;  /* 0x800000037a7ab210 */ /* 0x000fc40007ffe0ff */
[----:B------:R-:W-:Y:S01]  /*5da0*/  ISETP.GT.U32.AND P3, PT, R3, R118, PT ;  /* 0x000000760300720c */ /* 0x000fe20003f64070 */
[----:B------:R-:W-:Y:S01]  /*5db0*/  @!P2 IMAD.IADD R125, R125, 0x1, -R3 ;  /* 0x000000017d7da824 */ /* 0x000fe200078e0a03 */
[----:B------:R-:W-:Y:S01]  /*5dc0*/  ISETP.GE.AND P2, PT, R128, RZ, PT ;  /* 0x000000ff8000720c */ /* 0x000fe20003f46270 */
[C---:B------:R-:W-:Y:S01]  /*5dd0*/  IMAD R134, R3.reuse, R119, R134 ;  /* 0x0000007703867224 */ /* 0x040fe200078e0286 */
[----:B------:R-:W-:Y:S01]  /*5de0*/  @!P0 IADD3 R116, -R116, RZ, RZ ;  /* 0x000000ff74748210 */ /* 0x000fe20007ffe1ff */
[C---:B------:R-:W-:Y:S01]  /*5df0*/  IMAD.HI.U32 R119, R8.reuse, R147, RZ ;  /* 0x0000009308777227 */ /* 0x040fe200078e00ff */
[----:B------:R-:W-:Y:S02]  /*5e00*/  ISETP.GT.U32.AND P0, PT, R3, R130, PT ;  /* 0x000000820300720c */ /* 0x000fe40003f04070 */
[----:B------:R-:W-:Y:S01]  /*5e10*/  IADD3 R9, -R9, RZ, RZ ;  /* 0x000000ff09097210 */ /* 0x000fe20007ffe1ff */
[----:B------:R-:W-:-:S04]  /*5e20*/  IMAD.HI.U32 R123, R8, R149, RZ ;  /* 0x00000095087b7227 */ /* 0x000fc800078e00ff */
[----:B------:R-:W-:Y:S01]  /*5e30*/  IMAD.MOV R124, RZ, RZ, -R13 ;  /* 0x000000ffff7c7224 */ /* 0x000fe200078e0a0d */
[----:B------:R-:W-:Y:S01]  /*5e40*/  LOP3.LUT R13, R38, 0x60, RZ, 0xc0, !PT ;  /* 0x00000060260d7812 */ /* 0x000fe200078ec0ff */
[----:B------:R-:W-:-:S04]  /*5e50*/  IMAD.HI.U32 R8, R8, R151, RZ ;  /* 0x0000009708087227 */ /* 0x000fc800078e00ff */
[----:B------:R-:W-:Y:S01]  /*5e60*/  @!P1 IMAD.MOV R114, RZ, RZ, -R114 ;  /* 0x000000ffff729224 */ /* 0x000fe200078e0a72 */
[C---:B------:R-:W-:Y:S01]  /*5e70*/  ISETP.GT.U32.AND P1, PT, R3.reuse, R125, PT ;  /* 0x0000007d0300720c */ /* 0x040fe20003f24070 */
[----:B------:R-:W-:Y:S01]  /*5e80*/  @!P4 IMAD.MOV R115, RZ, RZ, -R115 ;  /* 0x000000ffff73c224 */ /* 0x000fe200078e0a73 */
[C---:B------:R-:W-:Y:S01]  /*5e90*/  ISETP.GT.U32.AND P4, PT, R3.reuse, R127, PT ;  /* 0x0000007f0300720c */ /* 0x040fe20003f84070 */
[C---:B------:R-:W-:Y:S02]  /*5ea0*/  IMAD R145, R3.reuse, R124, R145 ;  /* 0x0000007c03917224 */ /* 0x040fe400078e0291 */
[----:B------:R-:W-:Y:S02]  /*5eb0*/  IMAD.MOV R8, RZ, RZ, -R8 ;  /* 0x000000ffff087224 */ /* 0x000fe400078e0a08 */
[----:B------:R-:W-:Y:S02]  /*5ec0*/  IMAD R136, R3, R9, R136 ;  /* 0x0000000903887224 */ /* 0x000fe400078e0288 */
[----:B------:R-:W-:-:S02]  /*5ed0*/  IMAD.MOV R126, RZ, RZ, -R119 ;  /* 0x000000ffff7e7224 */ /* 0x000fc400078e0a77 */
[----:B------:R-:W-:Y:S01]  /*5ee0*/  @!P5 IMAD.IADD R121, R121, 0x1, -R3 ;  /* 0x000000017979d824 */ /* 0x000fe200078e0a03 */
[C---:B------:R-:W-:Y:S01]  /*5ef0*/  ISETP.GT.U32.AND P5, PT, R3.reuse, R145, PT ;  /* 0x000000910300720c */ /* 0x040fe20003fa4070 */
[----:B------:R-:W-:Y:S01]  /*5f00*/  IMAD.MOV R128, RZ, RZ, -R123 ;  /* 0x000000ffff807224 */ /* 0x000fe200078e0a7b */
[----:B------:R-:W1:Y:S01]  /*5f10*/  LDC R119, c[0x0][0x230] ;  /* 0x00008c00ff777b82 */ /* 0x000e620000000800 */
[----:B------:R-:W-:Y:S01]  /*5f20*/  IMAD R151, R3, R8, R151 ;  /* 0x0000000803977224 */ /* 0x000fe200078e0297 */
[----:B------:R-:W-:Y:S01]  /*5f30*/  @!P4 IADD3 R127, R127, -R3, RZ ;  /* 0x800000037f7fc210 */ /* 0x000fe20007ffe0ff */
[----:B------:R-:W-:Y:S01]  /*5f40*/  @!P3 IMAD.IADD R118, R118, 0x1, -R3 ;  /* 0x000000017676b824 */ /* 0x000fe200078e0a03 */
[C---:B------:R-:W-:Y:S01]  /*5f50*/  ISETP.GT.U32.AND P3, PT, R3.reuse, R136, PT ;  /* 0x000000880300720c */ /* 0x040fe20003f64070 */
[----:B------:R-:W-:Y:S01]  /*5f60*/  @!P2 IMAD.MOV R117, RZ, RZ, -R117 ;  /* 0x000000ffff75a224 */ /* 0x000fe200078e0a75 */
[C---:B------:R-:W-:Y:S01]  /*5f70*/  ISETP.GT.U32.AND P2, PT, R3.reuse, R134, PT ;  /* 0x000000860300720c */ /* 0x040fe20003f44070 */
[----:B------:R-:W-:-:S02]  /*5f80*/  IMAD R147, R3, R126, R147 ;  /* 0x0000007e03937224 */ /* 0x000fc400078e0293 */
[C---:B------:R-:W-:Y:S02]  /*5f90*/  IMAD R149, R3.reuse, R128, R149 ;  /* 0x0000008003957224 */ /* 0x040fe400078e0295 */
[--C-:B------:R-:W-:Y:S01]  /*5fa0*/  @!P0 IMAD.IADD R130, R130, 0x1, -R3.reuse ;  /* 0x0000000182828824 */ /* 0x100fe200078e0a03 */
[----:B------:R-:W-:Y:S01]  /*5fb0*/  ISETP.GT.U32.AND P0, PT, R3, R151, PT ;  /* 0x000000970300720c */ /* 0x000fe20003f04070 */
[----:B------:R-:W-:Y:S01]  /*5fc0*/  @!P1 IMAD.IADD R125, R125, 0x1, -R3 ;  /* 0x000000017d7d9824 */ /* 0x000fe200078e0a03 */
[C---:B------:R-:W-:Y:S01]  /*5fd0*/  ISETP.GT.U32.AND P1, PT, R3.reuse, R147, PT ;  /* 0x000000930300720c */ /* 0x040fe20003f24070 */
[----:B------:R-:W-:Y:S01]  /*5fe0*/  @!P6 IMAD.MOV R113, RZ, RZ, -R113 ;  /* 0x000000ffff71e224 */ /* 0x000fe200078e0a71 */
[C---:B------:R-:W-:Y:S01]  /*5ff0*/  ISETP.GT.U32.AND P6, PT, R3.reuse, R122, PT ;  /* 0x0000007a0300720c */ /* 0x040fe20003fc4070 */
[--C-:B------:R-:W-:Y:S01]  /*6000*/  @!P3 IMAD.IADD R136, R136, 0x1, -R3.reuse ;  /* 0x000000018888b824 */ /* 0x100fe200078e0a03 */
[----:B------:R-:W-:Y:S01]  /*6010*/  ISETP.GT.U32.AND P4, PT, R3, R149, PT ;  /* 0x000000950300720c */ /* 0x000fe20003f84070 */
[----:B------:R-:W-:Y:S01]  /*6020*/  @!P2 IMAD.IADD R134, R134, 0x1, -R3 ;  /* 0x000000018686a824 */ /* 0x000fe200078e0a03 */
[----:B------:R-:W-:Y:S01]  /*6030*/  @!P5 IADD3 R145, R145, -R3, RZ ;  /* 0x800000039191d210 */ /* 0x000fe20007ffe0ff */
[----:B------:R-:W-:Y:S01]  /*6040*/  IMAD.SHL.U32 R8, R38, 0x4, RZ ;  /* 0x0000000426087824 */ /* 0x000fe200078e00ff */
[----:B------:R-:W-:-:S02]  /*6050*/  ISETP.GE.AND P5, PT, R132, RZ, PT ;  /* 0x000000ff8400720c */ /* 0x000fc40003fa6270 */
[----:B------:R-:W-:Y:S01]  /*6060*/  ISETP.GT.U32.AND P3, PT, R3, R120, PT ;  /* 0x000000780300720c */ /* 0x000fe20003f64070 */
[--C-:B------:R-:W-:Y:S01]  /*6070*/  @!P0 IMAD.IADD R151, R151, 0x1, -R3.reuse ;  /* 0x0000000197978824 */ /* 0x100fe200078e0a03 */
[----:B------:R-:W-:Y:S01]  /*6080*/  ISETP.GE.AND P2, PT, R131, RZ, PT ;  /* 0x000000ff8300720c */ /* 0x000fe20003f46270 */
[--C-:B------:R-:W-:Y:S01]  /*6090*/  @!P1 IMAD.IADD R147, R147, 0x1, -R3.reuse ;  /* 0x0000000193939824 */ /* 0x100fe200078e0a03 */
[----:B------:R-:W-:Y:S01]  /*60a0*/  ISETP.GE.AND P0, PT, R142, RZ, PT ;  /* 0x000000ff8e00720c */ /* 0x000fe20003f06270 */
[--C-:B------:R-:W-:Y:S01]  /*60b0*/  @!P6 IMAD.IADD R122, R122, 0x1, -R3.reuse ;  /* 0x000000017a7ae824 */ /* 0x100fe200078e0a03 */
[----:B------:R-:W-:Y:S01]  /*60c0*/  ISETP.GE.AND P1, PT, R138, RZ, PT ;  /* 0x000000ff8a00720c */ /* 0x000fe20003f26270 */
[----:B------:R-:W-:Y:S01]  /*60d0*/  @!P4 IMAD.IADD R149, R149, 0x1, -R3 ;  /* 0x000000019595c824 */ /* 0x000fe200078e0a03 */
[----:B------:R-:W-:Y:S01]  /*60e0*/  ISETP.GE.AND P6, PT, R129, RZ, PT ;  /* 0x000000ff8100720c */ /* 0x000fe20003fc6270 */
[----:B-1----:R-:W-:Y:S01]  /*60f0*/  VIADD R119, R119, 0xffffffff ;  /* 0xffffffff77777836 */ /* 0x002fe20000000000 */
[----:B------:R-:W-:Y:S01]  /*6100*/  ISETP.GE.AND P4, PT, R140, RZ, PT ;  /* 0x000000ff8c00720c */ /* 0x000fe20003f86270 */
[----:B------:R-:W-:Y:S01]  /*6110*/  @!P5 IMAD.MOV R125, RZ, RZ, -R125 ;  /* 0x000000ffff7dd224 */ /* 0x000fe200078e0a7d */
[----:B------:R-:W-:-:S02]  /*6120*/  ISETP.GT.U32.AND P5, PT, R3, R145, PT ;  /* 0x000000910300720c */ /* 0x000fc40003fa4070 */
[----:B------:R-:W-:Y:S01]  /*6130*/  @!P3 IADD3 R120, R120, -R3, RZ ;  /* 0x800000037878b210 */ /* 0x000fe20007ffe0ff */
[----:B------:R-:W-:Y:S01]  /*6140*/  @!P2 IMAD.MOV R121, RZ, RZ, -R121 ;  /* 0x000000ffff79a224 */ /* 0x000fe200078e0a79 */
[C---:B------:R-:W-:Y:S01]  /*6150*/  ISETP.GT.U32.AND P2, PT, R3.reuse, R136, PT ;  /* 0x000000880300720c */ /* 0x040fe20003f44070 */
[----:B------:R-:W-:Y:S01]  /*6160*/  @!P0 IMAD.MOV R122, RZ, RZ, -R122 ;  /* 0x000000ffff7a8224 */ /* 0x000fe200078e0a7a */
[C---:B------:R-:W-:Y:S01]  /*6170*/  ISETP.GT.U32.AND P0, PT, R3.reuse, R120, PT ;  /* 0x000000780300720c */ /* 0x040fe20003f04070 */
[----:B------:R-:W-:Y:S01]  /*6180*/  @!P1 IMAD.MOV R127, RZ, RZ, -R127 ;  /* 0x000000ffff7f9224 */ /* 0x000fe200078e0a7f */
[----:B------:R-:W-:Y:S01]  /*6190*/  LOP3.LUT R8, R8, 0x7c, RZ, 0xc0, !PT ;  /* 0x0000007c08087812 */ /* 0x000fe200078ec0ff */
[----:B------:R-:W-:Y:S01]  /*61a0*/  @!P6 IMAD.MOV R118, RZ, RZ, -R118 ;  /* 0x000000ffff76e224 */ /* 0x000fe200078e0a76 */
[----:B------:R-:W-:Y:S02]  /*61b0*/  ISETP.GT.U32.AND P1, PT, R3, R147, PT ;  /* 0x000000930300720c */ /* 0x000fe40003f24070 */
[----:B------:R-:W-:Y:S01]  /*61c0*/  @!P4 IADD3 R130, -R130, RZ, RZ ;  /* 0x000000ff8282c210 */ /* 0x000fe20007ffe1ff */
[----:B------:R-:W-:Y:S01]  /*61d0*/  IMAD R13, R13, 0x200, R8 ;  /* 0x000002000d0d7824 */ /* 0x000fe200078e0208 */
[C---:B------:R-:W-:Y:S01]  /*61e0*/  ISETP.GT.U32.AND P3, PT, R3.reuse, R134, PT ;  /* 0x000000860300720c */ /* 0x040fe20003f64070 */
[----:B------:R-:W1:Y:S01]  /*61f0*/  LDC.64 R8, c[0x0][0x238] ;  /* 0x00008e00ff087b82 */ /* 0x000e620000000a00 */
[C---:B------:R-:W-:Y:S01]  /*6200*/  ISETP.GT.U32.AND P4, PT, R3.reuse, R149, PT ;  /* 0x000000950300720c */ /* 0x040fe20003f84070 */
[--C-:B------:R-:W-:Y:S01]  /*6210*/  @!P2 IMAD.IADD R136, R136, 0x1, -R3.reuse ;  /* 0x000000018888a824 */ /* 0x100fe200078e0a03 */
[----:B------:R-:W-:Y:S01]  /*6220*/  ISETP.GT.U32.AND P6, PT, R3, R151, PT ;  /* 0x000000970300720c */ /* 0x000fe20003fc4070 */
[--C-:B------:R-:W-:Y:S01]  /*6230*/  @!P0 IMAD.IADD R120, R120, 0x1, -R3.reuse ;  /* 0x0000000178788824 */ /* 0x100fe200078e0a03 */
[----:B------:R-:W-:Y:S01]  /*6240*/  @!P5 IADD3 R145, R145, -R3, RZ ;  /* 0x800000039191d210 */ /* 0x000fe20007ffe0ff */
[----:B------:R3:W-:Y:S01]  /*6250*/  STL.64 [R1+0x1010], R12 ;  /* 0x0010100c01007387 */ /* 0x0007e20000100a00 */
[----:B------:R-:W-:Y:S01]  /*6260*/  ISETP.GE.AND P5, PT, R146, RZ, PT ;  /* 0x000000ff9200720c */ /* 0x000fe20003fa6270 */
[----:B------:R-:W-:Y:S01]  /*6270*/  @!P1 IMAD.IADD R147, R147, 0x1, -R3 ;  /* 0x0000000193939824 */ /* 0x000fe200078e0a03 */
[----:B------:R-:W-:-:S02]  /*6280*/  ISETP.GE.AND P2, PT, R144, RZ, PT ;  /* 0x000000ff9000720c */ /* 0x000fc40003f46270 */
[----:B------:R-:W-:Y:S01]  /*6290*/  ISETP.GE.AND P0, PT, R7, RZ, PT ;  /* 0x000000ff0700720c */ /* 0x000fe20003f06270 */
[--C-:B------:R-:W-:Y:S01]  /*62a0*/  @!P3 IMAD.IADD R134, R134, 0x1, -R3.reuse ;  /* 0x000000018686b824 */ /* 0x100fe200078e0a03 */
[----:B------:R-:W-:Y:S01]  /*62b0*/  ISETP.GE.AND P1, PT, R148, RZ, PT ;  /* 0x000000ff9400720c */ /* 0x000fe20003f26270 */
[--C-:B------:R-:W-:Y:S01]  /*62c0*/  @!P4 IMAD.IADD R149, R149, 0x1, -R3.reuse ;  /* 0x000000019595c824 */ /* 0x100fe200078e0a03 */
[----:B------:R-:W-:Y:S01]  /*62d0*/  ISETP.GE.AND P3, PT, R143, RZ, PT ;  /* 0x000000ff8f00720c */ /* 0x000fe20003f66270 */
[----:B------:R-:W-:Y:S01]  /*62e0*/  @!P6 IMAD.IADD R151, R151, 0x1, -R3 ;  /* 0x000000019797e824 */ /* 0x000fe200078e0a03 */
[----:B------:R-:W-:Y:S01]  /*62f0*/  ISETP.GE.AND P4, PT, R150, RZ, PT ;  /* 0x000000ff9600720c */ /* 0x000fe20003f86270 */
[----:B------:R-:W4:Y:S01]  /*6300*/  LDC R3, c[0x0][0x230] ;  /* 0x00008c00ff037b82 */ /* 0x000f220000000800 */
[----:B------:R-:W-:Y:S01]  /*6310*/  ISETP.GE.AND P6, PT, R152, RZ, PT ;  /* 0x000000ff9800720c */ /* 0x000fe20003fc6270 */
[----:B------:R-:W-:Y:S01]  /*6320*/  @!P5 IMAD.MOV R145, RZ, RZ, -R145 ;  /* 0x000000ffff91d224 */ /* 0x000fe200078e0a91 */
[----:B------:R-:W-:Y:S01]  /*6330*/  ISETP.GE.AND P5, PT, R11, RZ, PT ;  /* 0x000000ff0b00720c */ /* 0x000fe20003fa6270 */
[----:B------:R-:W-:Y:S01]  /*6340*/  @!P2 IMAD.MOV R136, RZ, RZ, -R136 ;  /* 0x000000ffff88a224 */ /* 0x000fe200078e0a88 */
[----:B------:R-:W-:Y:S01]  /*6350*/  ISETP.NE.AND P2, PT, R153, RZ, PT ;  /* 0x000000ff9900720c */ /* 0x000fe20003f45270 */
[----:B------:R-:W-:Y:S01]  /*6360*/  @!P0 IMAD.MOV R120, RZ, RZ, -R120 ;  /* 0x000000ffff788224 */ /* 0x000fe200078e0a78 */
[----:B------:R-:W-:Y:S01]  /*6370*/  LOP3.LUT R138, RZ, R153, RZ, 0x33, !PT ;  /* 0x00000099ff8a7212 */ /* 0x000fe200078e33ff */
[----:B------:R-:W-:Y:S01]  /*6380*/  @!P1 IMAD.MOV R147, RZ, RZ, -R147 ;  /* 0x000000ffff939224 */ /* 0x000fe200078e0a93 */
[----:B------:R-:W-:Y:S01]  /*6390*/  ISETP.NE.AND P0, PT, R154, RZ, PT ;  /* 0x000000ff9a00720c */ /* 0x000fe20003f05270 */
[----:B-1----:R-:W-:Y:S01]  /*63a0*/  IMAD.SHL.U32 R236, R8, 0x8, RZ ;  /* 0x0000000808ec7824 */ /* 0x002fe200078e00ff */
[----:B------:R-:W-:Y:S01]  /*63b0*/  SEL R201, R138, R4, !P2 ;  /* 0x000000048ac97207 */ /* 0x000fe20005000000 */
[----:B------:R-:W-:Y:S01]  /*63c0*/  IMAD.MOV.U32 R4, RZ, RZ, R0 ;  /* 0x000000ffff047224 */ /* 0x000fe200078e0000 */
[----:B------:R-:W-:Y:S01]  /*63d0*/  @!P3 IADD3 R134, -R134, RZ, RZ ;  /* 0x000000ff8686b210 */ /* 0x000fe20007ffe1ff */
[----:B------:R-:W-:Y:S01]  /*63e0*/  @!P6 IMAD.MOV R151, RZ, RZ, -R151 ;  /* 0x000000ffff97e224 */ /* 0x000fe200078e0a97 */
[----:B------:R-:W-:Y:S01]  /*63f0*/  @!P4 IADD3 R149, -R149, RZ, RZ ;  /* 0x000000ff9595c210 */ /* 0x000fe20007ffe1ff */
[----:B------:R-:W-:Y:S01]  /*6400*/  IMAD R201, R201, UR31, RZ ;  /* 0x0000001fc9c97c24 */ /* 0x000fe2000f8e02ff */
[----:B------:R-:W-:Y:S01]  /*6410*/  SEL R163, R138, R40, !P2 ;  /* 0x000000288aa37207 */ /* 0x000fe20005000000 */
[----:B------:R-:W-:Y:S01]  /*6420*/  IMAD R40, R216, R9, RZ ;  /* 0x00000009d8287224 */ /* 0x000fe200078e02ff */
[----:B------:R-:W-:Y:S01]  /*6430*/  SEL R120, R138, R120, !P2 ;  /* 0x000000788a787207 */ /* 0x000fe20005000000 */
[----:B------:R-:W-:Y:S01]  /*6440*/  IMAD R248, R8, 0xb, RZ ;  /* 0x0000000b08f87824 */ /* 0x000fe200078e02ff */
[C---:B------:R-:W-:Y:S01]  /*6450*/  SEL R205, R138.reuse, R21, !P2 ;  /* 0x000000158acd7207 */ /* 0x040fe20005000000 */
[----:B------:R-:W-:Y:S01]  /*6460*/  IMAD R163, R163, UR8, RZ ;  /* 0x00000008a3a37c24 */ /* 0x000fe2000f8e02ff */
[----:B------:R-:W-:Y:S01]  /*6470*/  SEL R233, R138, R22, !P2 ;  /* 0x000000168ae97207 */ /* 0x000fe20005000000 */
[----:B------:R-:W-:Y:S01]  /*6480*/  IMAD R239, R120, UR31, RZ ;  /* 0x0000001f78ef7c24 */ /* 0x000fe2000f8e02ff */
[C---:B------:R-:W-:Y:S01]  /*6490*/  SEL R167, R138.reuse, R29, !P2 ;  /* 0x0000001d8aa77207 */ /* 0x040fe20005000000 */
        /* <DEDUP_REMOVED lines=8> */
[----:B------:R-:W-:Y:S01]  /*6520*/  ULDC UR33, c[0x0][0x240] ;  /* 0x0000900000217ab9 */ /* 0x000fe20000000800 */
        /* <DEDUP_REMOVED lines=9> */
[----:B------:R-:W-:Y:S01]  /*65c0*/  ULDC UR36, c[0x0][0x240] ;  /* 0x0000900000247ab9 */ /* 0x000fe20000000800 */
[C---:B------:R-:W-:Y:S01]  /*65d0*/  SEL R132, R138.reuse, R19, !P2 ;  /* 0x000000138a847207 */ /* 0x040fe20005000000 */
[----:B------:R-:W-:Y:S01]  /*65e0*/  ULDC UR46, c[0x0][0x240] ;  /* 0x00009000002e7ab9 */ /* 0x000fe20000000800 */
[C---:B------:R-:W-:Y:S01]  /*65f0*/  SEL R207, R138.reuse, R18, !P2 ;  /* 0x000000128acf7207 */ /* 0x040fe20005000000 */
[----:B------:R-:W-:Y:S01]  /*6600*/  ULDC UR6, c[0x0][0x240] ;  /* 0x0000900000067ab9 */ /* 0x000fe20000000800 */
        /* <DEDUP_REMOVED lines=77> */
[----:B------:R-:W-:Y:S01]  /*6ae0*/  IMAD.MOV.U32 R26, RZ, RZ, R2 ;  /* 0x000000ffff1a7224 */ /* 0x000fe200078e0002 */
        /* <DEDUP_REMOVED lines=17> */
[----:B----4-:R-:W-:Y:S01]  /*6c00*/  VIADD R42, R3, 0xfffffffe ;  /* 0xfffffffe032a7836 */ /* 0x010fe20000000000 */
        /* <DEDUP_REMOVED lines=52> */
[----:B------:R-:W-:Y:S01]  /*6f50*/  SEL R59, R138, R80, !P2 ;  /* 0x000000508a3b7207 */ /* 0x000fe20005000000 */
        /* <DEDUP_REMOVED lines=50> */
[----:B------:R-:W-:Y:S01]  /*7280*/  IMAD R179, R179, UR58, RZ ;  /* 0x0000003ab3b37c24 */ /* 0x000fe2000f8e02ff */
[----:B------:R-:W-:Y:S01]  /*7290*/  SEL R83, R138, R121, !P2 ;  /* 0x000000798a537207 */ /* 0x000fe20005000000 */
[----:B------:R-:W-:Y:S01]  /*72a0*/  IMAD R121, R86, UR28, RZ ;  /* 0x0000001c56797c24 */ /* 0x000fe2000f8e02ff */
[----:B------:R-:W-:Y:S01]  /*72b0*/  SEL R51, R138, R125, !P2 ;  /* 0x0000007d8a337207 */ /* 0x000fe20005000000 */
[----:B------:R-:W-:Y:S01]  /*72c0*/  IMAD R125, R62, UR26, RZ ;  /* 0x0000001a3e7d7c24 */ /* 0x000fe2000f8e02ff */
[----:B------:R-:W-:Y:S01]  /*72d0*/  SEL R28, R138, R127, !P2 ;  /* 0x0000007f8a1c7207 */ /* 0x000fe20005000000 */
        /* <DEDUP_REMOVED lines=17> */
[----:B------:R-:W-:Y:S01]  /*73f0*/  LOP3.LUT R47, RZ, R154, RZ, 0x33, !PT ;  /* 0x0000009aff2f7212 */ /* 0x000fe200078e33ff */
[----:B------:R-:W-:Y:S01]  /*7400*/  IMAD R147, R117, UR16, RZ ;  /* 0x0000001075937c24 */ /* 0x000fe2000f8e02ff */
[----:B------:R-:W-:Y:S01]  /*7410*/  @!P5 IADD3 R4, -R4, RZ, RZ ;  /* 0x000000ff0404d210 */ /* 0x000fe20007ffe1ff */
[----:B------:R-:W-:Y:S01]  /*7420*/  IMAD R27, R138, UR20, RZ ;  /* 0x000000148a1b7c24 */ /* 0x000fe2000f8e02ff */
[----:B------:R-:W-:Y:S01]  /*7430*/  LEA R0, P2, R40, UR4, 0x2 ;  /* 0x0000000428007c11 */ /* 0x000fe2000f8410ff */
[----:B------:R-:W-:Y:S01]  /*7440*/  IMAD R117, R110, UR30, RZ ;  /* 0x0000001e6e757c24 */ /* 0x000fe2000f8e02ff */
[----:B------:R-:W-:Y:S01]  /*7450*/  SEL R2, R47, R4, !P0 ;  /* 0x000000042f027207 */ /* 0x000fe20004000000 */
[----:B------:R-:W-:Y:S01]  /*7460*/  IMAD R113, R113, UR32, RZ ;  /* 0x0000002071717c24 */ /* 0x000fe2000f8e02ff */
[----:B------:R-:W-:Y:S01]  /*7470*/  ISETP.GE.AND P3, PT, R12, RZ, PT ;  /* 0x000000ff0c00720c */ /* 0x000fe20003f66270 */
[----:B------:R-:W-:Y:S01]  /*7480*/  IMAD R93, R64, UR41, RZ ;  /* 0x00000029405d7c24 */ /* 0x000fe2000f8e02ff */
[----:B------:R-:W-:Y:S01]  /*7490*/  LEA.HI.X.SX32 R4, R40, UR5, 0x2, P2 ;  /* 0x0000000528047c11 */ /* 0x000fe200090f16ff */
[----:B------:R-:W-:Y:S01]  /*74a0*/  ULDC UR5, c[0x0][0x240] ;  /* 0x0000900000057ab9 */ /* 0x000fe20000000800 */
[-C--:B---3--:R-:W-:Y:S01]  /*74b0*/  LEA R12, P2, R239, R0.reuse, 0x2 ;  /* 0x00000000ef0c7211 */ /* 0x088fe200078410ff */
[----:B------:R-:W-:Y:S01]  /*74c0*/  IMAD R169, R169, UR5, RZ ;  /* 0x00000005a9a97c24 */ /* 0x000fe2000f8e02ff */
[----:B------:R-:W-:Y:S01]  /*74d0*/  LEA R246, P6, R235, R0, 0x2 ;  /* 0x00000000ebf67211 */ /* 0x000fe200078c10ff */
[----:B------:R-:W-:Y:S01]  /*74e0*/  ULDC UR45, c[0x0][0x240] ;  /* 0x00009000002d7ab9 */ /* 0x000fe20000000800 */
[----:B------:R-:W-:Y:S01]  /*74f0*/  LEA.HI.X.SX32 R13, R239, R4, 0x2, P2 ;  /* 0x00000004ef0d7211 */ /* 0x000fe200010f16ff */
[----:B------:R-:W-:Y:S01]  /*7500*/  IMAD R85, R85, UR45, RZ ;  /* 0x0000002d55557c24 */ /* 0x000fe2000f8e02ff */
[-C--:B------:R-:W-:Y:S01]  /*7510*/  LEA R242, P4, R231, R0.reuse, 0x2 ;  /* 0x00000000e7f27211 */ /* 0x080fe200078810ff */
[----:B------:R-:W-:Y:S01]  /*7520*/  IMAD R81, R81, UR47, RZ ;  /* 0x0000002f51517c24 */ /* 0x000fe2000f8e02ff */
[-C--:B------:R-:W-:Y:S01]  /*7530*/  LEA R240, P5, R229, R0.reuse, 0x2 ;  /* 0x00000000e5f07211 */ /* 0x080fe200078a10ff */
[----:B------:R1:W-:Y:S01]  /*7540*/  STL.64 [R1+0x390], R12 ;  /* 0x0003900c01007387 */ /* 0x0003e20000100a00 */
[----:B------:R-:W-:Y:S01]  /*7550*/  @!P3 IMAD.MOV R26, RZ, RZ, -R26 ;  /* 0x000000ffff1ab224 */ /* 0x000fe200078e0a1a */
[----:B------:R-:W-:Y:S01]  /*7560*/  LEA R244, P3, R233, R0, 0x2 ;  /* 0x00000000e9f47211 */ /* 0x000fe200078610ff */
[----:B------:R-:W-:Y:S01]  /*7570*/  ULDC UR59, c[0x0][0x240] ;  /* 0x00009000003b7ab9 */ /* 0x000fe20000000800 */
[-C--:B------:R-:W-:Y:S01]  /*7580*/  LEA.HI.X.SX32 R247, R235, R4.reuse, 0x2, P6 ;  /* 0x00000004ebf77211 */ /* 0x080fe200030f16ff */
[----:B------:R-:W-:Y:S01]  /*7590*/  IMAD R59, R59, UR57, RZ ;  /* 0x000000393b3b7c24 */ /* 0x000fe2000f8e02ff */
[-C--:B------:R-:W-:Y:S01]  /*75a0*/  LEA.HI.X.SX32 R245, R233, R4.reuse, 0x2, P3 ;  /* 0x00000004e9f57211 */ /* 0x080fe200018f16ff */
[----:B------:R-:W-:Y:S01]  /*75b0*/  IMAD R57, R57, UR58, RZ ;  /* 0x0000003a39397c24 */ /* 0x000fe2000f8e02ff */
[-C--:B------:R-:W-:Y:S01]  /*75c0*/  LEA.HI.X.SX32 R243, R231, R4.reuse, 0x2, P4 ;  /* 0x00000004e7f37211 */ /* 0x080fe200020f16ff */
[----:B------:R-:W-:Y:S01]  /*75d0*/  IMAD R55, R55, UR59, RZ ;  /* 0x0000003b37377c24 */ /* 0x000fe2000f8e02ff */
[----:B------:R-:W-:Y:S01]  /*75e0*/  LEA.HI.X.SX32 R241, R229, R4, 0x2, P5 ;  /* 0x00000004e5f17211 */ /* 0x000fe200028f16ff */
[----:B------:R-:W-:Y:S01]  /*75f0*/  IMAD R53, R53, UR60, RZ ;  /* 0x0000003c35357c24 */ /* 0x000fe2000f8e02ff */
[-C--:B-1----:R-:W-:Y:S01]  /*7600*/  LEA R12, P2, R237, R0.reuse, 0x2 ;  /* 0x00000000ed0c7211 */ /* 0x082fe200078410ff */
[----:B------:R-:W-:Y:S01]  /*7610*/  ULDC UR5, c[0x0][0x240] ;  /* 0x0000900000057ab9 */ /* 0x000fe20000000800 */
[----:B------:R-:W-:Y:S01]  /*7620*/  LEA R238, P6, R227, R0, 0x2 ;  /* 0x00000000e3ee7211 */ /* 0x000fe200078c10ff */
[----:B------:R-:W-:Y:S01]  /*7630*/  IMAD R51, R51, UR61, RZ ;  /* 0x0000003d33337c24 */ /* 0x000fe2000f8e02ff */
[----:B------:R-:W-:Y:S01]  /*7640*/  LEA.HI.X.SX32 R13, R237, R4, 0x2, P2 ;  /* 0x00000004ed0d7211 */ /* 0x000fe200010f16ff */
[----:B------:R-:W-:Y:S01]  /*7650*/  IMAD R49, R49, UR5, RZ ;  /* 0x0000000531317c24 */ /* 0x000fe2000f8e02ff */
[-C--:B------:R-:W-:Y:S01]  /*7660*/  LEA R234, P3, R223, R0.reuse, 0x2 ;  /* 0x00000000dfea7211 */ /* 0x080fe200078610ff */
[----:B------:R-:W-:Y:S01]  /*7670*/  IMAD R35, R35, UR12, RZ ;  /* 0x0000000c23237c24 */ /* 0x000fe2000f8e02ff */
[-C--:B------:R-:W-:Y:S01]  /*7680*/  LEA R232, P4, R221, R0.reuse, 0x2 ;  /* 0x00000000dde87211 */ /* 0x080fe200078810ff */
[----:B------:R1:W-:Y:S01]  /*7690*/  STL.64 [R1+0x428], R12 ;  /* 0x0004280c01007387 */ /* 0x0003e20000100a00 */
[----:B------:R-:W-:Y:S01]  /*76a0*/  LEA R230, P5, R219, R0, 0x2 ;  /* 0x00000000dbe67211 */ /* 0x000fe200078a10ff */
[----:B------:R-:W-:Y:S01]  /*76b0*/  ULDC UR14, c[0x0][0x240] ;  /* 0x00009000000e7ab9 */ /* 0x000fe20000000800 */
[-C--:B------:R-:W-:Y:S01]  /*76c0*/  LEA.HI.X.SX32 R239, R227, R4.reuse, 0x2, P6 ;  /* 0x00000004e3ef7211 */ /* 0x080fe200030f16ff */
[----:B------:R-:W-:Y:S01]  /*76d0*/  STL.64 [R1+0x3d8], R246 ;  /* 0x0003d8f601007387 */ /* 0x000fe20000100a00 */
[-C--:B------:R-:W-:Y:S01]  /*76e0*/  LEA.HI.X.SX32 R235, R223, R4.reuse, 0x2, P3 ;  /* 0x00000004dfeb7211 */ /* 0x080fe200018f16ff */
[----:B------:R-:W-:Y:S01]  /*76f0*/  IMAD R34, R34, UR13, RZ ;  /* 0x0000000d22227c24 */ /* 0x000fe2000f8e02ff */
[-C--:B------:R-:W-:Y:S01]  /*7700*/  LEA.HI.X.SX32 R233, R221, R4.reuse, 0x2, P4 ;  /* 0x00000004dde97211 */ /* 0x080fe200020f16ff */
[----:B------:R-:W-:Y:S01]  /*7710*/  STL.64 [R1+0xc80], R244 ;  /* 0x000c80f401007387 */ /* 0x000fe20000100a00 */
[----:B------:R-:W-:Y:S01]  /*7720*/  LEA.HI.X.SX32 R231, R219, R4, 0x2, P5 ;  /* 0x00000004dbe77211 */ /* 0x000fe200028f16ff */
[----:B------:R-:W-:Y:S01]  /*7730*/  ULDC UR15, c[0x0][0x240] ;  /* 0x00009000000f7ab9 */ /* 0x000fe20000000800 */
[-C--:B------:R-:W-:Y:S01]  /*7740*/  LEA R228, P6, R217, R0.reuse, 0x2 ;  /* 0x00000000d9e47211 */ /* 0x080fe200078c10ff */
[----:B------:R-:W-:Y:S01]  /*7750*/  STL.64 [R1+0xcc0], R242 ;  /* 0x000cc0f201007387 */ /* 0x000fe20000100a00 */
[-C--:B-1----:R-:W-:Y:S01]  /*7760*/  LEA R12, P2, R225, R0.reuse, 0x2 ;  /* 0x00000000e10c7211 */ /* 0x082fe200078410ff */
[----:B------:R-:W-:Y:S01]  /*7770*/  IMAD R33, R33, UR14, RZ ;  /* 0x0000000e21217c24 */ /* 0x000fe2000f8e02ff */
[----:B------:R-:W-:Y:S01]  /*7780*/  LEA R224, P3, R213, R0, 0x2 ;  /* 0x00000000d5e07211 */ /* 0x000fe200078610ff */
[----:B------:R-:W-:Y:S01]  /*7790*/  STL.64 [R1+0xd00], R240 ;  /* 0x000d00f001007387 */ /* 0x000fe20000100a00 */
[----:B------:R-:W-:Y:S01]  /*77a0*/  LEA.HI.X.SX32 R13, R225, R4, 0x2, P2 ;  /* 0x00000004e10d7211 */ /* 0x000fe200010f16ff */
[----:B------:R-:W-:Y:S01]  /*77b0*/  ULDC UR16, c[0x0][0x240] ;  /* 0x0000900000107ab9 */ /* 0x000fe20000000800 */
[-C--:B------:R-:W-:Y:S01]  /*77c0*/  LEA R222, P4, R211, R0.reuse, 0x2 ;  /* 0x00000000d3de7211 */ /* 0x080fe200078810ff */
[----:B------:R-:W-:Y:S01]  /*77d0*/  IMAD R31, R31, UR15, RZ ;  /* 0x0000000f1f1f7c24 */ /* 0x000fe2000f8e02ff */
[----:B------:R-:W-:Y:S01]  /*77e0*/  LEA R220, P5, R209, R0, 0x2 ;  /* 0x00000000d1dc7211 */ /* 0x000fe200078a10ff */
[----:B------:R1:W-:Y:S01]  /*77f0*/  STL.64 [R1+0xd80], R12 ;  /* 0x000d800c01007387 */ /* 0x0003e20000100a00 */
[-C--:B------:R-:W-:Y:S01]  /*7800*/  LEA.HI.X.SX32 R229, R217, R4.reuse, 0x2, P6 ;  /* 0x00000004d9e57211 */ /* 0x080fe200030f16ff */
[----:B------:R-:W-:Y:S01]  /*7810*/  ULDC UR17, c[0x0][0x240] ;  /* 0x0000900000117ab9 */ /* 0x000fe20000000800 */
[-C--:B------:R-:W-:Y:S01]  /*7820*/  LEA.HI.X.SX32 R225, R213, R4.reuse, 0x2, P3 ;  /* 0x00000004d5e17211 */ /* 0x080fe200018f16ff */
[----:B------:R-:W-:Y:S01]  /*7830*/  STL.64 [R1+0xd40], R238 ;  /* 0x000d40ee01007387 */ /* 0x000fe20000100a00 */
[-C--:B------:R-:W-:Y:S01]  /*7840*/  LEA.HI.X.SX32 R223, R211, R4.reuse, 0x2, P4 ;  /* 0x00000004d3df7211 */ /* 0x080fe200020f16ff */
[----:B------:R-:W-:Y:S01]  /*7850*/  IMAD R32, R32, UR16, RZ ;  /* 0x0000001020207c24 */ /* 0x000fe2000f8e02ff */
[----:B------:R-:W-:Y:S01]  /*7860*/  LEA.HI.X.SX32 R221, R209, R4, 0x2, P5 ;  /* 0x00000004d1dd7211 */ /* 0x000fe200028f16ff */
[----:B------:R-:W-:Y:S01]  /*7870*/  STL.64 [R1+0xdc0], R234 ;  /* 0x000dc0ea01007387 */ /* 0x000fe20000100a00 */
[-C--:B------:R-:W-:Y:S01]  /*7880*/  LEA R218, P6, R201, R0.reuse, 0x2 ;  /* 0x00000000c9da7211 */ /* 0x080fe200078c10ff */
        /* <DEDUP_REMOVED lines=9> */
[----:B------:R-:W-:Y:S01]  /*7920*/  LEA R210, P5, R199, R0, 0x2 ;  /* 0x00000000c7d27211 */ /* 0x000fe200078a10ff */
[----:B------:R-:W-:Y:S01]  /*7930*/  IMAD R29, R29, UR18, RZ ;  /* 0x000000121d1d7c24 */ /* 0x000fe2000f8e02ff */
[-C--:B------:R-:W-:Y:S01]  /*7940*/  LEA.HI.X.SX32 R219, R201, R4.reuse, 0x2, P6 ;  /* 0x00000004c9db7211 */ /* 0x080fe200030f16ff */
[----:B------:R1:W-:Y:S01]  /*7950*/  STL.64 [R1+0xec0], R12 ;  /* 0x000ec00c01007387 */ /* 0x0003e20000100a00 */
        /* <DEDUP_REMOVED lines=16> */
[-C--:B------:R-:W-:Y:S01]  /*7a60*/  LEA.HI.X.SX32 R13, R207, R4.reuse, 0x2, P2 ;  /* 0x00000004cf0d7211 */ /* 0x080fe200010f16ff */
[----:B------:R-:W-:Y:S01]  /*7a70*/  ULDC UR23, c[0x0][0x240] ;  /* 0x0000900000177ab9 */ /* 0x000fe20000000800 */
[-C--:B------:R-:W-:Y:S01]  /*7a80*/  LEA.HI.X.SX32 R209, R197, R4.reuse, 0x2, P6 ;  /* 0x00000004c5d17211 */ /* 0x080fe200030f16ff */
[----:B------:R-:W-:Y:S01]  /*7a90*/  IMAD R24, R24, UR22, RZ ;  /* 0x0000001618187c24 */ /* 0x000fe2000f8e02ff */
[-C--:B------:R-:W-:Y:S01]  /*7aa0*/  LEA.HI.X.SX32 R207, R193, R4.reuse, 0x2, P3 ;  /* 0x00000004c1cf7211 */ /* 0x080fe200018f16ff */
[----:B------:R1:W-:Y:S01]  /*7ab0*/  STL.64 [R1+0x3e0], R12 ;  /* 0x0003e00c01007387 */ /* 0x0003e20000100a00 */
[-C--:B------:R-:W-:Y:S01]  /*7ac0*/  LEA.HI.X.SX32 R205, R191, R4.reuse, 0x2, P4 ;  /* 0x00000004bfcd7211 */ /* 0x080fe200020f16ff */
[----:B------:R-:W-:Y:S01]  /*7ad0*/  ULDC UR24, c[0x0][0x240] ;  /* 0x0000900000187ab9 */ /* 0x000fe20000000800 */
[----:B------:R-:W-:Y:S01]  /*7ae0*/  LEA.HI.X.SX32 R201, R189, R4, 0x2, P5 ;  /* 0x00000004bdc97211 */ /* 0x000fe200028f16ff */
[----:B------:R-:W-:Y:S01]  /*7af0*/  STL.64 [R1+0x398], R218 ;  /* 0x000398da01007387 */ /* 0x000fe20000100a00 */
[-C--:B------:R-:W-:Y:S01]  /*7b00*/  LEA R198, P6, R187, R0.reuse, 0x2 ;  /* 0x00000000bbc67211 */ /* 0x080fe200078c10ff */
[----:B------:R-:W-:Y:S01]  /*7b10*/  IMAD R23, R23, UR23, RZ ;  /* 0x0000001717177c24 */ /* 0x000fe2000f8e02ff */
[-C--:B------:R-:W-:Y:S01]  /*7b20*/  LEA R194, P3, R183, R0.reuse, 0x2 ;  /* 0x00000000b7c27211 */ /* 0x080fe200078610ff */
[----:B------:R-:W-:Y:S01]  /*7b30*/  STL.64 [R1+0x430], R214 ;  /* 0x000430d601007387 */ /* 0x000fe20000100a00 */
[-C--:B------:R-:W-:Y:S01]  /*7b40*/  LEA R192, P4, R181, R0.reuse, 0x2 ;  /* 0x00000000b5c07211 */ /* 0x080fe200078810ff */
[----:B------:R-:W-:Y:S01]  /*7b50*/  ULDC UR25, c[0x0][0x240] ;  /* 0x0000900000197ab9 */ /* 0x000fe20000000800 */
[-C--:B------:R-:W-:Y:S01]  /*7b60*/  LEA R190, P5, R179, R0.reuse, 0x2 ;  /* 0x00000000b3be7211 */ /* 0x080fe200078a10ff */
[----:B------:R-:W-:Y:S01]  /*7b70*/  STL.64 [R1+0xc88], R212 ;  /* 0x000c88d401007387 */ /* 0x000fe20000100a00 */
[----:B-1----:R-:W-:Y:S01]  /*7b80*/  LEA R12, P2, R195, R0, 0x2 ;  /* 0x00000000c30c7211 */ /* 0x002fe200078410ff */
[----:B------:R-:W-:Y:S01]  /*7b90*/  IMAD R22, R22, UR24, RZ ;  /* 0x0000001816167c24 */ /* 0x000fe2000f8e02ff */
[-C--:B------:R-:W-:Y:S01]  /*7ba0*/  LEA.HI.X.SX32 R199, R187, R4.reuse, 0x2, P6 ;  /* 0x00000004bbc77211 */ /* 0x080fe200030f16ff */
[----:B------:R-:W-:Y:S01]  /*7bb0*/  STL.64 [R1+0xcc8], R210 ;  /* 0x000cc8d201007387 */ /* 0x000fe20000100a00 */
[-C--:B------:R-:W-:Y:S01]  /*7bc0*/  LEA.HI.X.SX32 R13, R195, R4.reuse, 0x2, P2 ;  /* 0x00000004c30d7211 */ /* 0x080fe200010f16ff */
[----:B------:R-:W-:Y:S01]  /*7bd0*/  ULDC UR26, c[0x0][0x240] ;  /* 0x00009000001a7ab9 */ /* 0x000fe20000000800 */
[-C--:B------:R-:W-:Y:S01]  /*7be0*/  LEA.HI.X.SX32 R195, R183, R4.reuse, 0x2, P3 ;  /* 0x00000004b7c37211 */ /* 0x080fe200018f16ff */
[----:B------:R-:W-:Y:S01]  /*7bf0*/  IMAD R21, R21, UR25, RZ ;  /* 0x0000001915157c24 */ /* 0x000fe2000f8e02ff */
[-C--:B------:R-:W-:Y:S01]  /*7c00*/  LEA.HI.X.SX32 R193, R181, R4.reuse, 0x2, P4 ;  /* 0x00000004b5c17211 */ /* 0x080fe200020f16ff */
[----:B------:R1:W-:Y:S01]  /*7c10*/  STL.64 [R1+0xd48], R12 ;  /* 0x000d480c01007387 */ /* 0x0003e20000100a00 */
[----:B------:R-:W-:Y:S01]  /*7c20*/  LEA.HI.X.SX32 R191, R179, R4, 0x2, P5 ;  /* 0x00000004b3bf7211 */ /* 0x000fe200028f16ff */
[----:B------:R-:W3:Y:S01]  /*7c30*/  S2UR UR4, SR_CgaCtaId ;  /* 0x00000000000479c3 */ /* 0x000ee20000008800 */
[-C--:B------:R-:W-:Y:S01]  /*7c40*/  LEA R188, P6, R177, R0.reuse, 0x2 ;  /* 0x00000000b1bc7211 */ /* 0x080fe200078c10ff */
[----:B------:R-:W-:Y:S01]  /*7c50*/  STL.64 [R1+0xd08], R208 ;  /* 0x000d08d001007387 */ /* 0x000fe20000100a00 */
[-C--:B------:R-:W-:Y:S01]  /*7c60*/  LEA R184, P3, R173, R0.reuse, 0x2 ;  /* 0x00000000adb87211 */ /* 0x080fe200078610ff */
[----:B------:R-:W-:Y:S01]  /*7c70*/  ULDC UR27, c[0x0][0x240] ;  /* 0x00009000001b7ab9 */ /* 0x000fe20000000800 */
[-C--:B------:R-:W-:Y:S01]  /*7c80*/  LEA R182, P4, R171, R0.reuse, 0x2 ;  /* 0x00000000abb67211 */ /* 0x080fe200078810ff */
[----:B------:R-:W-:Y:S01]  /*7c90*/  STL.64 [R1+0xd88], R206 ;  /* 0x000d88ce01007387 */ /* 0x000fe20000100a00 */
[----:B------:R-:W-:Y:S01]  /*7ca0*/  LEA R180, P5, R169, R0, 0x2 ;  /* 0x00000000a9b47211 */ /* 0x000fe200078a10ff */
[----:B------:R-:W-:Y:S01]  /*7cb0*/  IMAD R20, R20, UR26, RZ ;  /* 0x0000001a14147c24 */ /* 0x000fe2000f8e02ff */
[----:B------:R-:W-:Y:S01]  /*7cc0*/  LEA.HI.X.SX32 R189, R177, R4, 0x2, P6 ;  /* 0x00000004b1bd7211 */ /* 0x000fe200030f16ff */
[----:B------:R-:W-:Y:S01]  /*7cd0*/  STL.64 [R1+0xdc8], R204 ;  /* 0x000dc8cc01007387 */ /* 0x000fe20000100a00 */
[----:B-1----:R-:W-:Y:S01]  /*7ce0*/  LEA R12, P2, R185, R0, 0x2 ;  /* 0x00000000b90c7211 */ /* 0x002fe200078410ff */
[----:B------:R-:W-:Y:S01]  /*7cf0*/  ULDC UR28, c[0x0][0x240] ;  /* 0x00009000001c7ab9 */ /* 0x000fe20000000800 */
[-C--:B------:R-:W-:Y:S01]  /*7d00*/  LEA.HI.X.SX32 R183, R171, R4.reuse, 0x2, P4 ;  /* 0x00000004abb77211 */ /* 0x080fe200020f16ff */
[----:B------:R-:W-:Y:S01]  /*7d10*/  STL.64 [R1+0xe08], R200 ;  /* 0x000e08c801007387 */ /* 0x000fe20000100a00 */
[-C--:B------:R-:W-:Y:S01]  /*7d20*/  LEA.HI.X.SX32 R13, R185, R4.reuse, 0x2, P2 ;  /* 0x00000004b90d7211 */ /* 0x080fe200010f16ff */
[----:B------:R-:W-:Y:S01]  /*7d30*/  IMAD R19, R19, UR27, RZ ;  /* 0x0000001b13137c24 */ /* 0x000fe2000f8e02ff */
[-C--:B------:R-:W-:Y:S01]  /*7d40*/  LEA.HI.X.SX32 R185, R173, R4.reuse, 0x2, P3 ;  /* 0x00000004adb97211 */ /* 0x080fe200018f16ff */
[----:B------:R-:W-:Y:S01]  /*7d50*/  IMAD R18, R18, UR28, RZ ;  /* 0x0000001c12127c24 */ /* 0x000fe2000f8e02ff */
[----:B------:R-:W-:Y:S01]  /*7d60*/  LEA.HI.X.SX32 R181, R169, R4, 0x2, P5 ;  /* 0x00000004a9b57211 */ /* 0x000fe200028f16ff */
[----:B------:R1:W-:Y:S01]  /*7d70*/  STL.64 [R1+0xe88], R12 ;  /* 0x000e880c01007387 */ /* 0x0003e20000100a00 */
[-C--:B------:R-:W-:Y:S01]  /*7d80*/  LEA R178, P6, R167, R0.reuse, 0x2 ;  /* 0x00000000a7b27211 */ /* 0x080fe200078c10ff */
[----:B------:R-:W-:Y:S01]  /*7d90*/  ULDC UR30, c[0x0][0x240] ;  /* 0x00009000001e7ab9 */ /* 0x000fe20000000800 */
[-C--:B------:R-:W-:Y:S01]  /*7da0*/  LEA R174, P3, R163, R0.reuse, 0x2 ;  /* 0x00000000a3ae7211 */ /* 0x080fe200078610ff */
[----:B------:R-:W-:Y:S01]  /*7db0*/  STL.64 [R1+0xe48], R198 ;  /* 0x000e48c601007387 */ /* 0x000fe20000100a00 */
[-C--:B------:R-:W-:Y:S01]  /*7dc0*/  LEA R172, P4, R161, R0.reuse, 0x2 ;  /* 0x00000000a1ac7211 */ /* 0x080fe200078810ff */
[----:B------:R-:W-:Y:S01]  /*7dd0*/  IMAD R6, R6, UR30, RZ ;  /* 0x0000001e06067c24 */ /* 0x000fe2000f8e02ff */
[----:B------:R-:W-:Y:S01]  /*7de0*/  LEA R170, P5, R159, R0, 0x2 ;  /* 0x000000009faa7211 */ /* 0x000fe200078a10ff */
[----:B------:R-:W-:Y:S01]  /*7df0*/  STL.64 [R1+0xec8], R194 ;  /* 0x000ec8c201007387 */ /* 0x000fe20000100a00 */
[-C--:B------:R-:W-:Y:S01]  /*7e00*/  LEA.HI.X.SX32 R179, R167, R4.reuse, 0x2, P6 ;  /* 0x00000004a7b37211 */ /* 0x080fe200030f16ff */
[----:B------:R-:W-:Y:S01]  /*7e10*/  ULDC UR32, c[0x0][0x240] ;  /* 0x0000900000207ab9 */ /* 0x000fe20000000800 */
[----:B------:R-:W-:Y:S01]  /*7e20*/  LEA.HI.X.SX32 R173, R161, R4, 0x2, P4 ;  /* 0x00000004a1ad7211 */ /* 0x000fe200020f16ff */
[----:B------:R-:W-:Y:S01]  /*7e30*/  STL.64 [R1+0xf08], R192 ;  /* 0x000f08c001007387 */ /* 0x000fe20000100a00 */
[----:B-1----:R-:W-:Y:S01]  /*7e40*/  LEA R12, P2, R175, R0, 0x2 ;  /* 0x00000000af0c7211 */ /* 0x002fe200078410ff */
[----:B------:R-:W1:Y:S01]  /*7e50*/  LDC R46, c[0x0][0x230] ;  /* 0x00008c00ff2e7b82 */ /* 0x000e620000000800 */
[-C--:B------:R-:W-:Y:S01]  /*7e60*/  LEA.HI.X.SX32 R171, R159, R4.reuse, 0x2, P5 ;  /* 0x000000049fab7211 */ /* 0x080fe200028f16ff */
[----:B------:R-:W-:Y:S01]  /*7e70*/  STL.64 [R1+0xf48], R190 ;  /* 0x000f48be01007387 */ /* 0x000fe20000100a00 */
[-C--:B------:R-:W-:Y:S01]  /*7e80*/  LEA.HI.X.SX32 R13, R175, R4.reuse, 0x2, P2 ;  /* 0x00000004af0d7211 */ /* 0x080fe200010f16ff */
[----:B------:R-:W-:Y:S01]  /*7e90*/  ULDC UR33, c[0x0][0x240] ;  /* 0x0000900000217ab9 */ /* 0x000fe20000000800 */
[----:B------:R-:W-:Y:S01]  /*7ea0*/  LEA.HI.X.SX32 R175, R163, R4, 0x2, P3 ;  /* 0x00000004a3af7211 */ /* 0x000fe200018f16ff */
[----:B------:R-:W-:Y:S01]  /*7eb0*/  IMAD R14, R14, UR32, RZ ;  /* 0x000000200e0e7c24 */ /* 0x000fe2000f8e02ff */
[-C--:B------:R-:W-:Y:S01]  /*7ec0*/  LEA R168, P6, R157, R0.reuse, 0x2 ;  /* 0x000000009da87211 */ /* 0x080fe200078c10ff */
[----:B------:R4:W-:Y:S01]  /*7ed0*/  STL.64 [R1+0x3a8], R12 ;  /* 0x0003a80c01007387 */ /* 0x0009e20000100a00 */
[-C--:B------:R-:W-:Y:S01]  /*7ee0*/  LEA R164, P3, R153, R0.reuse, 0x2 ;  /* 0x0000000099a47211 */ /* 0x080fe200078610ff */
[----:B------:R-:W-:Y:S01]  /*7ef0*/  ULDC UR35, c[0x0][0x240] ;  /* 0x0000900000237ab9 */ /* 0x000fe20000000800 */
[-C--:B------:R-:W-:Y:S01]  /*7f00*/  LEA R162, P4, R151, R0.reuse, 0x2 ;  /* 0x0000000097a27211 */ /* 0x080fe200078810ff */
[----:B------:R-:W-:Y:S01]  /*7f10*/  STL.64 [R1+0xf88], R188 ;  /* 0x000f88bc01007387 */ /* 0x000fe20000100a00 */
[----:B------:R-:W-:Y:S01]  /*7f20*/  LEA R160, P5, R149, R0, 0x2 ;  /* 0x0000000095a07211 */ /* 0x000fe200078a10ff */
[----:B------:R-:W-:Y:S01]  /*7f30*/  IMAD R15, R15, UR33, RZ ;  /* 0x000000210f0f7c24 */ /* 0x000fe2000f8e02ff */
[-C--:B------:R-:W-:Y:S01]  /*7f40*/  LEA.HI.X.SX32 R169, R157, R4.reuse, 0x2, P6 ;  /* 0x000000049da97211 */ /* 0x080fe200030f16ff */
[----:B------:R-:W-:Y:S01]  /*7f50*/  STL.64 [R1+0x3e8], R184 ;  /* 0x0003e8b801007387 */ /* 0x000fe20000100a00 */
[-C--:B------:R-:W-:Y:S01]  /*7f60*/  LEA.HI.X.SX32 R163, R151, R4.reuse, 0x2, P4 ;  /* 0x0000000497a37211 */ /* 0x080fe200020f16ff */
[----:B------:R-:W-:Y:S01]  /*7f70*/  ULDC UR34, c[0x0][0x240] ;  /* 0x0000900000227ab9 */ /* 0x000fe20000000800 */
[----:B------:R-:W-:Y:S01]  /*7f80*/  LEA.HI.X.SX32 R161, R149, R4, 0x2, P5 ;  /* 0x0000000495a17211 */ /* 0x000fe200028f16ff */
[----:B------:R-:W-:Y:S01]  /*7f90*/  STL.64 [R1+0x438], R182 ;  /* 0x000438b601007387 */ /* 0x000fe20000100a00 */
[-C--:B----4-:R-:W-:Y:S01]  /*7fa0*/  LEA R12, P2, R165, R0.reuse, 0x2 ;  /* 0x00000000a50c7211 */ /* 0x090fe200078410ff */
[----:B------:R-:W4:Y:S01]  /*7fb0*/  LDC R48, c[0x0][0x230] ;  /* 0x00008c00ff307b82 */ /* 0x000f220000000800 */
[----:B------:R-:W-:Y:S01]  /*7fc0*/  LEA R158, P6, R147, R0, 0x2 ;  /* 0x00000000939e7211 */ /* 0x000fe200078c10ff */
[----:B------:R-:W-:Y:S01]  /*7fd0*/  STL.64 [R1+0xc90], R180 ;  /* 0x000c90b401007387 */ /* 0x000fe20000100a00 */
[-C--:B------:R-:W-:Y:S01]  /*7fe0*/  LEA.HI.X.SX32 R13, R165, R4.reuse, 0x2, P2 ;  /* 0x00000004a50d7211 */ /* 0x080fe200010f16ff */
[----:B------:R-:W-:Y:S01]  /*7ff0*/  IMAD R17, R17, UR35, RZ ;  /* 0x0000002311117c24 */ /* 0x000fe2000f8e02ff */
[----:B------:R-:W-:Y:S01]  /*8000*/  LEA.HI.X.SX32 R165, R153, R4, 0x2, P3 ;  /* 0x0000000499a57211 */ /* 0x000fe200018f16ff */
[----:B------:R-:W-:Y:S01]  /*8010*/  IMAD R16, R16, UR34, RZ ;  /* 0x0000002210107c24 */ /* 0x000fe2000f8e02ff */
[-C--:B------:R-:W-:Y:S01]  /*8020*/  LEA R154, P3, R143, R0.reuse, 0x2 ;  /* 0x000000008f9a7211 */ /* 0x080fe200078610ff */
[----:B------:R2:W-:Y:S01]  /*8030*/  STL.64 [R1+0xd10], R12 ;  /* 0x000d100c01007387 */ /* 0x0005e20000100a00 */
[-C--:B------:R-:W-:Y:S01]  /*8040*/  LEA R152, P4, R141, R0.reuse, 0x2 ;  /* 0x000000008d987211 */ /* 0x080fe200078810ff */
[----:B------:R-:W-:Y:S01]  /*8050*/  UMOV UR5, 0x400 ;  /* 0x0000040000057882 */ /* 0x000fe20000000000 */
[----:B------:R-:W-:Y:S01]  /*8060*/  LEA R150, P5, R139, R0, 0x2 ;  /* 0x000000008b967211 */ /* 0x000fe200078a10ff */
[----:B------:R-:W-:Y:S01]  /*8070*/  STL.64 [R1+0xcd0], R178 ;  /* 0x000cd0b201007387 */ /* 0x000fe20000100a00 */
[-C--:B------:R-:W-:Y:S01]  /*8080*/  LEA.HI.X.SX32 R159, R147, R4.reuse, 0x2, P6 ;  /* 0x00000004939f7211 */ /* 0x080fe200030f16ff */
[----:B---3--:R-:W-:Y:S01]  /*8090*/  ULEA UR4, UR4, UR5, 0x18 ;  /* 0x0000000504047291 */ /* 0x008fe2000f8ec03f */
[-C--:B------:R-:W-:Y:S01]  /*80a0*/  LEA.HI.X.SX32 R153, R141, R4.reuse, 0x2, P4 ;  /* 0x000000048d997211 */ /* 0x080fe200020f16ff */
[----:B------:R-:W-:Y:S01]  /*80b0*/  STL.64 [R1+0xd50], R174 ;  /* 0x000d50ae01007387 */ /* 0x000fe20000100a00 */
[----:B------:R-:W-:Y:S01]  /*80c0*/  LEA.HI.X.SX32 R151, R139, R4, 0x2, P5 ;  /* 0x000000048b977211 */ /* 0x000fe200028f16ff */
[----:B------:R-:W-:Y:S01]  /*80d0*/  ULDC UR6, c[0x0][0x234] ;  /* 0x00008d0000067ab9 */ /* 0x000fe20000000800 */
[-C--:B------:R-:W-:Y:S01]  /*80e0*/  LEA R148, P6, R137, R0.reuse, 0x2 ;  /* 0x0000000089947211 */ /* 0x080fe200078c10ff */
[----:B------:R-:W-:Y:S01]  /*80f0*/  STL.64 [R1+0xd90], R172 ;  /* 0x000d90ac01007387 */ /* 0x000fe20000100a00 */
[-C--:B--2---:R-:W-:Y:S01]  /*8100*/  LEA R12, P2, R155, R0.reuse, 0x2 ;  /* 0x000000009b0c7211 */ /* 0x084fe200078410ff */
[----:B------:R-:W-:Y:S01]  /*8110*/  ULDC.64 UR8, c[0x0][0x210] ;  /* 0x0000840000087ab9 */ /* 0x000fe20000000a00 */
[----:B------:R-:W-:Y:S01]  /*8120*/  LEA R142, P4, R131, R0, 0x2 ;  /* 0x00000000838e7211 */ /* 0x000fe200078810ff */
[----:B------:R-:W-:Y:S01]  /*8130*/  STL.64 [R1+0xdd0], R170 ;  /* 0x000dd0aa01007387 */ /* 0x000fe20000100a00 */
[-C--:B------:R-:W-:Y:S01]  /*8140*/  LEA.HI.X.SX32 R13, R155, R4.reuse, 0x2, P2 ;  /* 0x000000049b0d7211 */ /* 0x080fe200010f16ff */
[----:B------:R-:W-:Y:S01]  /*8150*/  ULDC.64 UR60, c[0x0][0x208] ;  /* 0x00008200003c7ab9 */ /* 0x000fe20000000a00 */
[----:B------:R-:W-:Y:S01]  /*8160*/  LEA.HI.X.SX32 R155, R143, R4, 0x2, P3 ;  /* 0x000000048f9b7211 */ /* 0x000fe200018f16ff */
[----:B------:R-:W2:Y:S01]  /*8170*/  LDC R40, c[0x0][0x230] ;  /* 0x00008c00ff287b82 */ /* 0x000ea20000000800 */
[-C--:B------:R-:W-:Y:S01]  /*8180*/  LEA R144, P3, R133, R0.reuse, 0x2 ;  /* 0x0000000085907211 */ /* 0x080fe200078610ff */
[----:B------:R3:W-:Y:S01]  /*8190*/  STL.64 [R1+0xe50], R12 ;  /* 0x000e500c01007387 */ /* 0x0007e20000100a00 */
[----:B------:R-:W-:Y:S01]  /*81a0*/  LEA R140, P5, R129, R0, 0x2 ;  /* 0x00000000818c7211 */ /* 0x000fe200078a10ff */
[----:B------:R-:W-:Y:S01]  /*81b0*/  IMAD R224, R8, 0x5, RZ ;  /* 0x0000000508e07824 */ /* 0x000fe200078e02ff */
[----:B------:R-:W-:Y:S01]  /*81c0*/  LEA.HI.X.SX32 R149, R137, R4, 0x2, P6 ;  /* 0x0000000489957211 */ /* 0x000fe200030f16ff */
[----:B------:R-:W-:Y:S01]  /*81d0*/  STL.64 [R1+0xe10], R168 ;  /* 0x000e10a801007387 */ /* 0x000fe20000100a00 */
[----:B------:R-:W-:Y:S01]  /*81e0*/  SEL R3, R47, R26, !P0 ;  /* 0x0000001a2f037207 */ /* 0x000fe20004000000 */
[----:B------:R-:W-:Y:S01]  /*81f0*/  IMAD R47, R126, UR31, RZ ;  /* 0x0000001f7e2f7c24 */ /* 0x000fe2000f8e02ff */
[----:B------:R-:W-:Y:S01]  /*8200*/  LEA.HI.X.SX32 R143, R131, R4, 0x2, P4 ;  /* 0x00000004838f7211 */ /* 0x000fe200020f16ff */
[----:B------:R-:W-:Y:S01]  /*8210*/  STL.64 [R1+0xe90], R164 ;  /* 0x000e90a401007387 */ /* 0x000fe20000100a00 */
[----:B------:R-:W-:Y:S01]  /*8220*/  IMAD R26, R128, UR31, RZ ;  /* 0x0000001f801a7c24 */ /* 0x000fe2000f8e02ff */
[----:B------:R-:W-:Y:S01]  /*8230*/  ISETP.GE.U32.AND P0, PT, R119, 0x7fffff80, PT ;  /* 0x7fffff807700780c */ /* 0x000fe20003f06070 */
[----:B------:R-:W-:Y:S01]  /*8240*/  ULDC UR31, c[0x0][0x240] ;  /* 0x00009000001f7ab9 */ /* 0x000fe20000000800 */
[----:B---3--:R-:W-:Y:S01]  /*8250*/  LEA R12, P2, R145, R0, 0x2 ;  /* 0x00000000910c7211 */ /* 0x008fe200078410ff */
[----:B------:R-:W-:Y:S01]  /*8260*/  STL.64 [R1+0xed0], R162 ;  /* 0x000ed0a201007387 */ /* 0x000fe20000100a00 */
[-C--:B------:R-:W-:Y:S01]  /*8270*/  LEA.HI.X.SX32 R141, R129, R4.reuse, 0x2, P5 ;  /* 0x00000004818d7211 */ /* 0x080fe200028f16ff */
[----:B------:R-:W-:Y:S01]  /*8280*/  IMAD R119, R94, UR29, RZ ;  /* 0x0000001d5e777c24 */ /* 0x000fe2000f8e02ff */
[-C--:B------:R-:W-:Y:S01]  /*8290*/  LEA.HI.X.SX32 R13, R145, R4.reuse, 0x2, P2 ;  /* 0x00000004910d7211 */ /* 0x080fe200010f16ff */
[----:B------:R-:W-:Y:S01]  /*82a0*/  STL.64 [R1+0xf10], R160 ;  /* 0x000f10a001007387 */ /* 0x000fe20000100a00 */
        /* <DEDUP_REMOVED lines=16> */
[-C--:B---3--:R-:W-:Y:S01]  /*83b0*/  LEA R12, P2, R135, R0.reuse, 0x2 ;  /* 0x00000000870c7211 */ /* 0x088fe200078410ff */
[----:B------:R-:W-:Y:S01]  /*83c0*/  IMAD R10, R10, UR31, RZ ;  /* 0x0000001f0a0a7c24 */ /* 0x000fe2000f8e02ff */
[----:B------:R-:W-:Y:S01]  /*83d0*/  LEA R128, P6, R117, R0, 0x2 ;  /* 0x0000000075807211 */ /* 0x000fe200078c10ff */
[----:B------:R-:W-:Y:S01]  /*83e0*/  STL.64 [R1+0xc48], R150 ;  /* 0x000c489601007387 */ /* 0x000fe20000100a00 */
[-C--:B------:R-:W-:Y:S01]  /*83f0*/  LEA.HI.X.SX32 R13, R135, R4.reuse, 0x2, P2 ;  /* 0x00000004870d7211 */ /* 0x080fe200010f16ff */
[----:B------:R-:W-:Y:S01]  /*8400*/  IMAD R3, R3, UR6, RZ ;  /* 0x0000000603037c24 */ /* 0x000fe2000f8e02ff */
[----:B------:R-:W-:Y:S01]  /*8410*/  LEA.HI.X.SX32 R135, R123, R4, 0x2, P3 ;  /* 0x000000047b877211 */ /* 0x000fe200018f16ff */
[----:B------:R-:W3:Y:S01]  /*8420*/  LDC R44, c[0x0][0x230] ;  /* 0x00008c00ff2c7b82 */ /* 0x000ee20000000800 */
[-C--:B------:R-:W-:Y:S01]  /*8430*/  LEA R124, P3, R113, R0.reuse, 0x2 ;  /* 0x00000000717c7211 */ /* 0x080fe200078610ff */
[----:B------:R1:W-:Y:S01]  /*8440*/  STL.64 [R1+0xcd8], R12 ;  /* 0x000cd80c01007387 */ /* 0x0003e20000100a00 */
[-C--:B------:R-:W-:Y:S01]  /*8450*/  LEA R122, P4, R111, R0.reuse, 0x2 ;  /* 0x000000006f7a7211 */ /* 0x080fe200078810ff */
[C---:B------:R-:W-:Y:S01]  /*8460*/  IMAD R228, R8.reuse, 0x6, RZ ;  /* 0x0000000608e47824 */ /* 0x040fe200078e02ff */
[----:B------:R-:W-:Y:S01]  /*8470*/  LEA R120, P5, R109, R0, 0x2 ;  /* 0x000000006d787211 */ /* 0x000fe200078a10ff */
[----:B------:R-:W-:Y:S01]  /*8480*/  STL.64 [R1+0xc98], R148 ;  /* 0x000c989401007387 */ /* 0x000fe20000100a00 */
[-C--:B------:R-:W-:Y:S01]  /*8490*/  LEA.HI.X.SX32 R129, R117, R4.reuse, 0x2, P6 ;  /* 0x0000000475817211 */ /* 0x080fe200030f16ff */
[----:B------:R-:W-:Y:S01]  /*84a0*/  IMAD R232, R8, 0x7, RZ ;  /* 0x0000000708e87824 */ /* 0x000fe200078e02ff */
[-C--:B------:R-:W-:Y:S01]  /*84b0*/  LEA.HI.X.SX32 R123, R111, R4.reuse, 0x2, P4 ;  /* 0x000000046f7b7211 */ /* 0x080fe200020f16ff */
[----:B------:R-:W-:Y:S01]  /*84c0*/  STL.64 [R1+0xd18], R144 ;  /* 0x000d189001007387 */ /* 0x000fe20000100a00 */
[----:B------:R-:W-:Y:S01]  /*84d0*/  LEA.HI.X.SX32 R121, R109, R4, 0x2, P5 ;  /* 0x000000046d797211 */ /* 0x000fe200028f16ff */
[----:B--2---:R-:W-:Y:S01]  /*84e0*/  VIADD R40, R40, 0xfffffffc ;  /* 0xfffffffc28287836 */ /* 0x004fe20000000000 */
[-C--:B------:R-:W-:Y:S01]  /*84f0*/  LEA R118, P6, R107, R0.reuse, 0x2 ;  /* 0x000000006b767211 */ /* 0x080fe200078c10ff */
[----:B------:R-:W-:Y:S01]  /*8500*/  STL.64 [R1+0xd58], R142 ;  /* 0x000d588e01007387 */ /* 0x000fe20000100a00 */
[-C--:B-1----:R-:W-:Y:S01]  /*8510*/  LEA R12, P2, R125, R0.reuse, 0x2 ;  /* 0x000000007d0c7211 */ /* 0x082fe200078410ff */
[C---:B------:R-:W-:Y:S01]  /*8520*/  IMAD R240, R8.reuse, 0x9, RZ ;  /* 0x0000000908f07824 */ /* 0x040fe200078e02ff */
[----:B------:R-:W-:Y:S01]  /*8530*/  LEA R112, P4, R101, R0, 0x2 ;  /* 0x0000000065707211 */ /* 0x000fe200078810ff */
[----:B------:R-:W-:Y:S01]  /*8540*/  STL.64 [R1+0xd98], R140 ;  /* 0x000d988c01007387 */ /* 0x000fe20000100a00 */
[-C--:B------:R-:W-:Y:S01]  /*8550*/  LEA.HI.X.SX32 R13, R125, R4.reuse, 0x2, P2 ;  /* 0x000000047d0d7211 */ /* 0x080fe200010f16ff */
[C---:B------:R-:W-:Y:S01]  /*8560*/  IMAD R244, R8.reuse, 0xa, RZ ;  /* 0x0000000a08f47824 */ /* 0x040fe200078e02ff */
[----:B------:R-:W-:Y:S01]  /*8570*/  LEA.HI.X.SX32 R125, R113, R4, 0x2, P3 ;  /* 0x00000004717d7211 */ /* 0x000fe200018f16ff */
[C---:B------:R-:W-:Y:S01]  /*8580*/  IMAD R50, R8.reuse, 0x2b, RZ ;  /* 0x0000002b08327824 */ /* 0x040fe200078e02ff */
[-C--:B------:R-:W-:Y:S01]  /*8590*/  LEA R114, P3, R103, R0.reuse, 0x2 ;  /* 0x0000000067727211 */ /* 0x080fe200078610ff */
[----:B------:R1:W-:Y:S01]  /*85a0*/  STL.64 [R1+0xe18], R12 ;  /* 0x000e180c01007387 */ /* 0x0003e20000100a00 */
[----:B------:R-:W-:Y:S01]  /*85b0*/  LEA R110, P5, R99, R0, 0x2 ;  /* 0x00000000636e7211 */ /* 0x000fe200078a10ff */
[C---:B------:R-:W-:Y:S01]  /*85c0*/  IMAD R52, R8.reuse, 0x49, RZ ;  /* 0x0000004908347824 */ /* 0x040fe200078e02ff */
[-C--:B------:R-:W-:Y:S01]  /*85d0*/  LEA.HI.X.SX32 R119, R107, R4.reuse, 0x2, P6 ;  /* 0x000000046b777211 */ /* 0x080fe200030f16ff */
[----:B------:R-:W-:Y:S01]  /*85e0*/  STL.64 [R1+0xdd8], R138 ;  /* 0x000dd88a01007387 */ /* 0x000fe20000100a00 */
[-C--:B------:R-:W-:Y:S01]  /*85f0*/  LEA.HI.X.SX32 R113, R101, R4.reuse, 0x2, P4 ;  /* 0x0000000465717211 */ /* 0x080fe200020f16ff */
[C---:B------:R-:W-:Y:S01]  /*8600*/  IMAD R54, R8.reuse, 0x4b, RZ ;  /* 0x0000004b08367824 */ /* 0x040fe200078e02ff */
[----:B------:R-:W-:Y:S01]  /*8610*/  LEA.HI.X.SX32 R111, R99, R4, 0x2, P5 ;  /* 0x00000004636f7211 */ /* 0x000fe200028f16ff */
[----:B------:R-:W-:Y:S01]  /*8620*/  STL.64 [R1+0xe58], R134 ;  /* 0x000e588601007387 */ /* 0x000fe20000100a00 */
[-C--:B------:R-:W-:Y:S01]  /*8630*/  LEA R108, P6, R97, R0.reuse, 0x2 ;  /* 0x00000000616c7211 */ /* 0x080fe200078c10ff */
[C---:B------:R-:W-:Y:S01]  /*8640*/  IMAD R56, R8.reuse, 0x69, RZ ;  /* 0x0000006908387824 */ /* 0x040fe200078e02ff */
        /* <DEDUP_REMOVED lines=10> */
[----:B------:R-:W-:Y:S01]  /*86f0*/  LEA R104, P3, R93, R0, 0x2 ;  /* 0x000000005d687211 */ /* 0x000fe200078610ff */
[----:B------:R1:W-:Y:S01]  /*8700*/  STL.64 [R1+0xf58], R12 ;  /* 0x000f580c01007387 */ /* 0x0003e20000100a00 */
[-C--:B------:R-:W-:Y:S01]  /*8710*/  LEA.HI.X.SX32 R109, R97, R4.reuse, 0x2, P6 ;  /* 0x00000004616d7211 */ /* 0x080fe200030f16ff */
[C---:B------:R-:W-:Y:S01]  /*8720*/  IMAD R64, R8.reuse, 0x2d, RZ ;  /* 0x0000002d08407824 */ /* 0x040fe200078e02ff */
[-C--:B------:R-:W-:Y:S01]  /*8730*/  LEA.HI.X.SX32 R103, R91, R4.reuse, 0x2, P4 ;  /* 0x000000045b677211 */ /* 0x080fe200020f16ff */
[----:B------:R-:W-:Y:S01]  /*8740*/  STL.64 [R1+0xf18], R128 ;  /* 0x000f188001007387 */ /* 0x000fe20000100a00 */
[----:B------:R-:W-:Y:S01]  /*8750*/  LEA.HI.X.SX32 R101, R89, R4, 0x2, P5 ;  /* 0x0000000459657211 */ /* 0x000fe200028f16ff */
[C---:B------:R-:W-:Y:S01]  /*8760*/  IMAD R66, R8.reuse, 0x2f, RZ ;  /* 0x0000002f08427824 */ /* 0x040fe200078e02ff */
[-C--:B------:R-:W-:Y:S01]  /*8770*/  LEA R98, P6, R87, R0.reuse, 0x2 ;  /* 0x0000000057627211 */ /* 0x080fe200078c10ff */
[----:B------:R-:W-:Y:S01]  /*8780*/  STL.64 [R1+0xfa0], R124 ;  /* 0x000fa07c01007387 */ /* 0x000fe20000100a00 */
[-C--:B------:R-:W-:Y:S01]  /*8790*/  LEA R92, P4, R81, R0.reuse, 0x2 ;  /* 0x00000000515c7211 */ /* 0x080fe200078810ff */
[C---:B------:R-:W-:Y:S01]  /*87a0*/  IMAD R76, R8.reuse, 0x11, RZ ;  /* 0x00000011084c7824 */ /* 0x040fe200078e02ff */
[-C--:B------:R-:W-:Y:S01]  /*87b0*/  LEA R90, P5, R79, R0.reuse, 0x2 ;  /* 0x000000004f5a7211 */ /* 0x080fe200078a10ff */
[----:B------:R-:W-:Y:S01]  /*87c0*/  STL.64 [R1+0x3b8], R122 ;  /* 0x0003b87a01007387 */ /* 0x000fe20000100a00 */
[----:B-1----:R-:W-:Y:S01]  /*87d0*/  LEA R12, P2, R105, R0, 0x2 ;  /* 0x00000000690c7211 */ /* 0x002fe200078410ff */
[C---:B------:R-:W-:Y:S01]  /*87e0*/  IMAD R86, R8.reuse, 0x53, RZ ;  /* 0x0000005308567824 */ /* 0x040fe200078e02ff */
[-C--:B------:R-:W-:Y:S01]  /*87f0*/  LEA.HI.X.SX32 R99, R87, R4.reuse, 0x2, P6 ;  /* 0x0000000457637211 */ /* 0x080fe200030f16ff */
        /* <DEDUP_REMOVED lines=9> */
[----:B------:R-:W-:Y:S01]  /*8890*/  LEA.HI.X.SX32 R91, R79, R4, 0x2, P5 ;  /* 0x000000044f5b7211 */ /* 0x000fe200028f16ff */
[----:B------:R-:W-:Y:S01]  /*88a0*/  STL.64 [R1+0xc60], R118 ;  /* 0x000c607601007387 */ /* 0x000fe20000100a00 */
[-C--:B------:R-:W-:Y:S01]  /*88b0*/  LEA R88, P6, R77, R0.reuse, 0x2 ;  /* 0x000000004d587211 */ /* 0x080fe200078c10ff */
[C---:B------:R-:W-:Y:S01]  /*88c0*/  IMAD R106, R8.reuse, 0x77, RZ ;  /* 0x00000077086a7824 */ /* 0x040fe200078e02ff */
[-C--:B------:R-:W-:Y:S01]  /*88d0*/  LEA R82, P4, R71, R0.reuse, 0x2 ;  /* 0x0000000047527211 */ /* 0x080fe200078810ff */
[----:B------:R2:W-:Y:S01]  /*88e0*/  STL.64 [R1+0xce0], R114 ;  /* 0x000ce07201007387 */ /* 0x0005e20000100a00 */
[----:B------:R-:W-:Y:S01]  /*88f0*/  LEA R80, P5, R69, R0, 0x2 ;  /* 0x0000000045507211 */ /* 0x000fe200078a10ff */
[C---:B------:R-:W-:Y:S01]  /*8900*/  IMAD R107, R8.reuse, 0x18, RZ ;  /* 0x00000018086b7824 */ /* 0x040fe200078e02ff */
[----:B------:R-:W-:Y:S01]  /*8910*/  LEA.HI.X.SX32 R89, R77, R4, 0x2, P6 ;  /* 0x000000044d597211 */ /* 0x000fe200030f16ff */
[----:B------:R4:W-:Y:S01]  /*8920*/  STL.64 [R1+0xd20], R112 ;  /* 0x000d207001007387 */ /* 0x0009e20000100a00 */
[----:B-1----:R-:W-:Y:S01]  /*8930*/  LEA R12, P2, R95, R0, 0x2 ;  /* 0x000000005f0c7211 */ /* 0x002fe200078410ff */
[C---:B------:R-:W-:Y:S01]  /*8940*/  IMAD R77, R8.reuse, 0x12, RZ ;  /* 0x00000012084d7824 */ /* 0x040fe200078e02ff */
[-C--:B------:R-:W-:Y:S01]  /*8950*/  LEA.HI.X.SX32 R81, R69, R4.reuse, 0x2, P5 ;  /* 0x0000000445517211 */ /* 0x080fe200028f16ff */
[----:B------:R1:W-:Y:S01]  /*8960*/  STL.64 [R1+0xd60], R110 ;  /* 0x000d606e01007387 */ /* 0x0003e20000100a00 */
[-C--:B------:R-:W-:Y:S01]  /*8970*/  LEA.HI.X.SX32 R13, R95, R4.reuse, 0x2, P2 ;  /* 0x000000045f0d7211 */ /* 0x080fe200010f16ff */
[C---:B------:R-:W-:Y:S01]  /*8980*/  IMAD R116, R8.reuse, 0x59, RZ ;  /* 0x0000005908747824 */ /* 0x040fe200078e02ff */
[----:B------:R-:W-:Y:S01]  /*8990*/  LEA.HI.X.SX32 R95, R83, R4, 0x2, P3 ;  /* 0x00000004535f7211 */ /* 0x000fe200018f16ff */
[C---:B--2---:R-:W-:Y:S01]  /*89a0*/  IMAD R114, R8.reuse, 0x3b, RZ ;  /* 0x0000003b08727824 */ /* 0x044fe200078e02ff */
[----:B------:R-:W-:Y:S01]  /*89b0*/  LEA R84, P3, R73, R0, 0x2 ;  /* 0x0000000049547211 */ /* 0x000fe200078610ff */
[----:B------:R2:W-:Y:S01]  /*89c0*/  STL.64 [R1+0xde0], R12 ;  /* 0x000de00c01007387 */ /* 0x0005e20000100a00 */
[----:B------:R-:W-:Y:S01]  /*89d0*/  LEA.HI.X.SX32 R83, R71, R4, 0x2, P4 ;  /* 0x0000000447537211 */ /* 0x000fe200020f16ff */
[C---:B----4-:R-:W-:Y:S01]  /*89e0*/  IMAD R112, R8.reuse, 0x39, RZ ;  /* 0x0000003908707824 */ /* 0x050fe200078e02ff */
[-C--:B------:R-:W-:Y:S01]  /*89f0*/  LEA R78, P6, R67, R0.reuse, 0x2 ;  /* 0x00000000434e7211 */ /* 0x080fe200078c10ff */
[----:B------:R-:W-:Y:S01]  /*8a00*/  STL.64 [R1+0xda0], R108 ;  /* 0x000da06c01007387 */ /* 0x000fe20000100a00 */
[-C--:B------:R-:W-:Y:S01]  /*8a10*/  LEA R72, P4, R61, R0.reuse, 0x2 ;  /* 0x000000003d487211 */ /* 0x080fe200078810ff */
[C---:B-1----:R-:W-:Y:S01]  /*8a20*/  IMAD R110, R8.reuse, 0x1b, RZ ;  /* 0x0000001b086e7824 */ /* 0x042fe200078e02ff */
[----:B------:R-:W-:Y:S01]  /*8a30*/  LEA R70, P5, R59, R0, 0x2 ;  /* 0x000000003b467211 */ /* 0x000fe200078a10ff */
[----:B------:R1:W-:Y:S01]  /*8a40*/  STL.64 [R1+0xe20], R104 ;  /* 0x000e206801007387 */ /* 0x0003e20000100a00 */
[----:B------:R-:W-:Y:S01]  /*8a50*/  LEA.HI.X.SX32 R79, R67, R4, 0x2, P6 ;  /* 0x00000004434f7211 */ /* 0x000fe200030f16ff */
[C---:B------:R-:W-:Y:S01]  /*8a60*/  IMAD R67, R8.reuse, 0x4c, RZ ;  /* 0x0000004c08437824 */ /* 0x040fe200078e02ff */
[-C--:B------:R-:W-:Y:S01]  /*8a70*/  LEA R68, P6, R57, R0.reuse, 0x2 ;  /* 0x0000000039447211 */ /* 0x080fe200078c10ff */
[----:B------:R-:W-:Y:S01]  /*8a80*/  STL.64 [R1+0xe60], R102 ;  /* 0x000e606601007387 */ /* 0x000fe20000100a00 */
[----:B--2---:R-:W-:Y:S01]  /*8a90*/  LEA R12, P2, R85, R0, 0x2 ;  /* 0x00000000550c7211 */ /* 0x004fe200078410ff */
[C---:B------:R-:W-:Y:S01]  /*8aa0*/  IMAD R111, R8.reuse, 0x38, RZ ;  /* 0x00000038086f7824 */ /* 0x040fe200078e02ff */
[-C--:B------:R-:W-:Y:S01]  /*8ab0*/  LEA.HI.X.SX32 R71, R59, R4.reuse, 0x2, P5 ;  /* 0x000000043b477211 */ /* 0x080fe200028f16ff */
[----:B------:R2:W-:Y:S01]  /*8ac0*/  STL.64 [R1+0xea0], R100 ;  /* 0x000ea06401007387 */ /* 0x0005e20000100a00 */
[-C--:B------:R-:W-:Y:S01]  /*8ad0*/  LEA.HI.X.SX32 R13, R85, R4.reuse, 0x2, P2 ;  /* 0x00000004550d7211 */ /* 0x080fe200010f16ff */
[C---:B------:R-:W-:Y:S01]  /*8ae0*/  IMAD R59, R8.reuse, 0xc, RZ ;  /* 0x0000000c083b7824 */ /* 0x040fe200078e02ff */
[----:B------:R-:W-:Y:S01]  /*8af0*/  LEA.HI.X.SX32 R85, R73, R4, 0x2, P3 ;  /* 0x0000000449557211 */ /* 0x000fe200018f16ff */
[C---:B-1----:R-:W-:Y:S01]  /*8b00*/  IMAD R104, R8.reuse, 0x75, RZ ;  /* 0x0000007508687824 */ /* 0x042fe200078e02ff */
[----:B------:R-:W-:Y:S01]  /*8b10*/  LEA R74, P3, R63, R0, 0x2 ;  /* 0x000000003f4a7211 */ /* 0x000fe200078610ff */
[----:B------:R1:W-:Y:S01]  /*8b20*/  STL.64 [R1+0xf20], R12 ;  /* 0x000f200c01007387 */ /* 0x0003e20000100a00 */
[----:B------:R-:W-:Y:S01]  /*8b30*/  LEA.HI.X.SX32 R73, R61, R4, 0x2, P4 ;  /* 0x000000043d497211 */ /* 0x000fe200020f16ff */
[C---:B------:R-:W-:Y:S01]  /*8b40*/  IMAD R61, R8.reuse, 0xe, RZ ;  /* 0x0000000e083d7824 */ /* 0x040fe200078e02ff */
[----:B------:R-:W-:Y:S01]  /*8b50*/  LEA R148, P4, R51, R0, 0x2 ;  /* 0x0000000033947211 */ /* 0x000fe200078810ff */
[----:B------:R-:W-:Y:S01]  /*8b60*/  STL.64 [R1+0xee0], R98 ;  /* 0x000ee06201007387 */ /* 0x000fe20000100a00 */
[----:B------:R-:W-:Y:S01]  /*8b70*/  LEA.HI.X.SX32 R69, R57, R4, 0x2, P6 ;  /* 0x0000000439457211 */ /* 0x000fe200030f16ff */
[C---:B------:R-:W-:Y:S01]  /*8b80*/  IMAD R57, R8.reuse, 0x6a, RZ ;  /* 0x0000006a08397824 */ /* 0x040fe200078e02ff */
[-C--:B------:R-:W-:Y:S01]  /*8b90*/  LEA R150, P5, R49, R0.reuse, 0x2 ;  /* 0x0000000031967211 */ /* 0x080fe200078a10ff */
[----:B------:R-:W-:Y:S01]  /*8ba0*/  STL.64 [R1+0xf60], R94 ;  /* 0x000f605e01007387 */ /* 0x000fe20000100a00 */
[----:B------:R-:W-:Y:S01]  /*8bb0*/  LEA R152, P6, R47, R0, 0x2 ;  /* 0x000000002f987211 */ /* 0x000fe200078c10ff */
[C---:B--2---:R-:W-:Y:S01]  /*8bc0*/  IMAD R100, R8.reuse, 0x55, RZ ;  /* 0x0000005508647824 */ /* 0x044fe200078e02ff */
[----:B------:R-:W-:Y:S01]  /*8bd0*/  LEA.HI.X.SX32 R149, R51, R4, 0x2, P4 ;  /* 0x0000000433957211 */ /* 0x000fe200020f16ff */
[----:B------:R-:W-:Y:S01]  /*8be0*/  STL.64 [R1+0xfa8], R92 ;  /* 0x000fa85c01007387 */ /* 0x000fe20000100a00 */
[----:B-1----:R-:W-:Y:S01]  /*8bf0*/  LEA R12, P2, R75, R0, 0x2 ;  /* 0x000000004b0c7211 */ /* 0x002fe200078410ff */
[C---:B------:R-:W-:Y:S01]  /*8c00*/  IMAD R51, R8.reuse, 0x48, RZ ;  /* 0x0000004808337824 */ /* 0x040fe200078e02ff */
[-C--:B------:R-:W-:Y:S01]  /*8c10*/  LEA.HI.X.SX32 R151, R49, R4.reuse, 0x2, P5 ;  /* 0x0000000431977211 */ /* 0x080fe200028f16ff */
[----:B------:R1:W-:Y:S01]  /*8c20*/  STL.64 [R1+0x3c0], R90 ;  /* 0x0003c05a01007387 */ /* 0x0003e20000100a00 */
        /* <DEDUP_REMOVED lines=14> */
[----:B------:R-:W-:Y:S01]  /*8d10*/  LEA R160, P5, R39, R0, 0x2 ;  /* 0x0000000027a07211 */ /* 0x000fe200078a10ff */
[C---:B-1----:R-:W-:Y:S01]  /*8d20*/  IMAD R90, R8.reuse, 0x73, RZ ;  /* 0x00000073085a7824 */ /* 0x042fe200078e02ff */
[----:B------:R-:W-:Y:S01]  /*8d30*/  LEA.HI.X.SX32 R157, R43, R4, 0x2, P3 ;  /* 0x000000042b9d7211 */ /* 0x000fe200018f16ff */
[----:B------:R-:W-:Y:S01]  /*8d40*/  STL.64 [R1+0xce8], R82 ;  /* 0x000ce85201007387 */ /* 0x000fe20000100a00 */
[-C--:B--2---:R-:W-:Y:S01]  /*8d50*/  LEA R12, P2, R65, R0.reuse, 0x2 ;  /* 0x00000000410c7211 */ /* 0x084fe200078410ff */
[C---:B------:R-:W-:Y:S01]  /*8d60*/  IMAD R43, R8.reuse, 0x64, RZ ;  /* 0x00000064082b7824 */ /* 0x040fe200078e02ff */
[----:B------:R-:W-:Y:S01]  /*8d70*/  LEA R162, P6, R37, R0, 0x2 ;  /* 0x0000000025a27211 */ /* 0x000fe200078c10ff */
[----:B------:R-:W-:Y:S01]  /*8d80*/  STL.64 [R1+0xd28], R80 ;  /* 0x000d285001007387 */ /* 0x000fe20000100a00 */
[-C--:B------:R-:W-:Y:S01]  /*8d90*/  LEA.HI.X.SX32 R13, R65, R4.reuse, 0x2, P2 ;  /* 0x00000004410d7211 */ /* 0x080fe200010f16ff */
[C---:B------:R-:W-:Y:S01]  /*8da0*/  IMAD R65, R8.reuse, 0x2e, RZ ;  /* 0x0000002e08417824 */ /* 0x040fe200078e02ff */
[-C--:B------:R-:W-:Y:S01]  /*8db0*/  LEA.HI.X.SX32 R159, R41, R4.reuse, 0x2, P4 ;  /* 0x00000004299f7211 */ /* 0x080fe200020f16ff */
[C---:B------:R-:W-:Y:S01]  /*8dc0*/  IMAD R41, R8.reuse, 0x46, RZ ;  /* 0x0000004608297824 */ /* 0x040fe200078e02ff */
[----:B------:R-:W-:Y:S01]  /*8dd0*/  LEA.HI.X.SX32 R161, R39, R4, 0x2, P5 ;  /* 0x0000000427a17211 */ /* 0x000fe200028f16ff */
[----:B------:R1:W-:Y:S01]  /*8de0*/  STL.64 [R1+0xda8], R12 ;  /* 0x000da80c01007387 */ /* 0x0003e20000100a00 */
[----:B------:R-:W-:Y:S01]  /*8df0*/  LEA R166, P3, R35, R0, 0x2 ;  /* 0x0000000023a67211 */ /* 0x000fe200078610ff */
[----:B------:R-:W-:Y:S01]  /*8e00*/  IMAD R39, R8, 0x44, RZ ;  /* 0x0000004408277824 */ /* 0x000fe200078e02ff */
[----:B------:R-:W-:Y:S01]  /*8e10*/  LEA.HI.X.SX32 R163, R37, R4, 0x2, P6 ;  /* 0x0000000425a37211 */ /* 0x000fe200030f16ff */
[----:B------:R-:W-:Y:S01]  /*8e20*/  STL.64 [R1+0xd68], R78 ;  /* 0x000d684e01007387 */ /* 0x000fe20000100a00 */
[-C--:B------:R-:W-:Y:S01]  /*8e30*/  LEA R168, P4, R34, R0.reuse, 0x2 ;  /* 0x0000000022a87211 */ /* 0x080fe200078810ff */
[C---:B------:R-:W-:Y:S01]  /*8e40*/  IMAD R37, R8.reuse, 0x26, RZ ;  /* 0x0000002608257824 */ /* 0x040fe200078e02ff */
[----:B------:R-:W-:Y:S01]  /*8e50*/  LEA R170, P5, R33, R0, 0x2 ;  /* 0x0000000021aa7211 */ /* 0x000fe200078a10ff */
[----:B------:R-:W-:Y:S01]  /*8e60*/  STL.64 [R1+0xde8], R74 ;  /* 0x000de84a01007387 */ /* 0x000fe20000100a00 */
[----:B------:R-:W-:Y:S01]  /*8e70*/  LEA.HI.X.SX32 R167, R35, R4, 0x2, P3 ;  /* 0x0000000423a77211 */ /* 0x000fe200018f16ff */
[C---:B------:R-:W-:Y:S01]  /*8e80*/  IMAD R35, R8.reuse, 0x24, RZ ;  /* 0x0000002408237824 */ /* 0x040fe200078e02ff */
[-C--:B------:R-:W-:Y:S01]  /*8e90*/  LEA R172, P6, R31, R0.reuse, 0x2 ;  /* 0x000000001fac7211 */ /* 0x080fe200078c10ff */
[----:B------:R-:W-:Y:S01]  /*8ea0*/  STL.64 [R1+0xe28], R72 ;  /* 0x000e284801007387 */ /* 0x000fe20000100a00 */
[C---:B-1----:R-:W-:Y:S01]  /*8eb0*/  LEA R12, P2, R55.reuse, R0, 0x2 ;  /* 0x00000000370c7211 */ /* 0x042fe200078410ff */
[----:B------:R-:W-:Y:S01]  /*8ec0*/  IMAD R80, R8, 0x31, RZ ;  /* 0x0000003108507824 */ /* 0x000fe200078e02ff */
[-C--:B------:R-:W-:Y:S01]  /*8ed0*/  LEA.HI.X.SX32 R169, R34, R4.reuse, 0x2, P4 ;  /* 0x0000000422a97211 */ /* 0x080fe200020f16ff */
[----:B------:R-:W-:Y:S01]  /*8ee0*/  STL.64 [R1+0xe68], R70 ;  /* 0x000e684601007387 */ /* 0x000fe20000100a00 */
[----:B------:R-:W-:Y:S01]  /*8ef0*/  LEA.HI.X.SX32 R13, R55, R4, 0x2, P2 ;  /* 0x00000004370d7211 */ /* 0x000fe200010f16ff */
[C---:B------:R-:W-:Y:S01]  /*8f00*/  IMAD R34, R8.reuse, 0x63, RZ ;  /* 0x0000006308227824 */ /* 0x040fe200078e02ff */
[----:B------:R-:W-:Y:S01]  /*8f10*/  LEA R154, P2, R45, R0, 0x2 ;  /* 0x000000002d9a7211 */ /* 0x000fe200078410ff */
[----:B------:R1:W-:Y:S01]  /*8f20*/  STL.64 [R1+0xea8], R68 ;  /* 0x000ea84401007387 */ /* 0x0003e20000100a00 */
[-C--:B------:R-:W-:Y:S01]  /*8f30*/  LEA.HI.X.SX32 R171, R33, R4.reuse, 0x2, P5 ;  /* 0x0000000421ab7211 */ /* 0x080fe200028f16ff */
[----:B------:R-:W-:Y:S01]  /*8f40*/  IMAD R33, R8, 0x62, RZ ;  /* 0x0000006208217824 */ /* 0x000fe200078e02ff */
[----:B------:R-:W-:Y:S01]  /*8f50*/  LEA.HI.X.SX32 R155, R45, R4, 0x2, P2 ;  /* 0x000000042d9b7211 */ /* 0x000fe200010f16ff */
[----:B------:R2:W-:Y:S01]  /*8f60*/  STL.64 [R1+0xee8], R12 ;  /* 0x000ee80c01007387 */ /* 0x0005e20000100a00 */
[-C--:B------:R-:W-:Y:S01]  /*8f70*/  LEA R164, P2, R36, R0.reuse, 0x2 ;  /* 0x0000000024a47211 */ /* 0x080fe200078410ff */
[----:B------:R-:W-:Y:S01]  /*8f80*/  IMAD R45, R8, 0x66, RZ ;  /* 0x00000066082d7824 */ /* 0x000fe200078e02ff */
[----:B------:R-:W-:Y:S01]  /*8f90*/  LEA R176, P3, R30, R0, 0x2 ;  /* 0x000000001eb07211 */ /* 0x000fe200078610ff */
[----:B------:R-:W-:Y:S01]  /*8fa0*/  STL.64 [R1+0xf28], R146 ;  /* 0x000f289201007387 */ /* 0x000fe20000100a00 */
[----:B------:R-:W-:Y:S01]  /*8fb0*/  LEA.HI.X.SX32 R165, R36, R4, 0x2, P2 ;  /* 0x0000000424a57211 */ /* 0x000fe200010f16ff */
        /* <DEDUP_REMOVED lines=12> */
[C---:B------:R-:W-:Y:S01]  /*9080*/  IMAD R30, R8.reuse, 0x43, RZ ;  /* 0x00000043081e7824 */ /* 0x040fe200078e02ff */
        /* <DEDUP_REMOVED lines=11> */
[----:B------:R-:W-:Y:S01]  /*9140*/  IMAD.SHL.U32 R27, R8, 0x40, RZ ;  /* 0x00000040081b7824 */ /* 0x000fe200078e00ff */
        /* <DEDUP_REMOVED lines=19> */
[C---:B-1----:R-:W-:Y:S01]  /*9280*/  IMAD R68, R8.reuse, 0x4d, RZ ;  /* 0x0000004d08447824 */ /* 0x042fe200078e02ff */
        /* <DEDUP_REMOVED lines=23> */
[----:B------:R-:W-:Y:S01]  /*9400*/  VIADD R6, R46, 0xffffffde ;  /* 0xffffffde2e067836 */ /* 0x000fe20000000000 */
[----:B------:R-:W-:Y:S01]  /*9410*/  LEA R210, P5, R15, R0, 0x2 ;  /* 0x000000000fd27211 */ /* 0x000fe200078a10ff */
[----:B------:R-:W-:Y:S01]  /*9420*/  STL.64 [R1+0xd70], R164 ;  /* 0x000d70a401007387 */ /* 0x000fe20000100a00 */
[----:B------:R-:W-:Y:S01]  /*9430*/  LEA.HI.X.SX32 R201, R10, R4, 0x2, P3 ;  /* 0x000000040ac97211 */ /* 0x000fe200018f16ff */
[----:B------:R-:W-:Y:S01]  /*9440*/  IMAD R46, R8, 0x67, RZ ;  /* 0x00000067082e7824 */ /* 0x000fe200078e02ff */
[----:B------:R-:W-:Y:S01]  /*9450*/  LEA R214, P6, R17, R0, 0x2 ;  /* 0x0000000011d67211 */ /* 0x000fe200078c10ff */
[----:B------:R-:W-:Y:S01]  /*9460*/  STL.64 [R1+0x1030], R164 ;  /* 0x001030a401007387 */ /* 0x000fe20000100a00 */
[----:B------:R-:W-:Y:S01]  /*9470*/  LEA.HI.X.SX32 R209, R14, R4, 0x2, P4 ;  /* 0x000000040ed17211 */ /* 0x000fe200020f16ff */
[----:B---3--:R-:W-:Y:S01]  /*9480*/  VIADD R14, R44, 0xffffffdf ;  /* 0xffffffdf2c0e7836 */ /* 0x008fe20000000000 */
[----:B------:R-:W-:Y:S01]  /*9490*/  LEA R212, P2, R16, R0, 0x2 ;  /* 0x0000000010d47211 */ /* 0x000fe200078410ff */
[----:B------:R-:W-:Y:S01]  /*94a0*/  STL.64 [R1+0xdb0], R166 ;  /* 0x000db0a601007387 */ /* 0x000fe20000100a00 */
[-C--:B------:R-:W-:Y:S01]  /*94b0*/  LEA.HI.X.SX32 R211, R15, R4.reuse, 0x2, P5 ;  /* 0x000000040fd37211 */ /* 0x080fe200028f16ff */
[----:B------:R-:W-:Y:S01]  /*94c0*/  IMAD R0, R2, UR6, RZ ;  /* 0x0000000602007c24 */ /* 0x000fe2000f8e02ff */
[----:B------:R-:W-:Y:S01]  /*94d0*/  SHF.L.U32 R10, R38, 0x4, RZ ;  /* 0x00000004260a7819 */ /* 0x000fe200000006ff */
[----:B------:R-:W-:Y:S01]  /*94e0*/  STL.64 [R1+0x1038], R166 ;  /* 0x001038a601007387 */ /* 0x000fe20000100a00 */
[-C--:B------:R-:W-:Y:S01]  /*94f0*/  LEA.HI.X.SX32 R215, R17, R4.reuse, 0x2, P6 ;  /* 0x0000000411d77211 */ /* 0x080fe200030f16ff */
[----:B------:R-:W-:Y:S01]  /*9500*/  IMAD.U32 R2, RZ, RZ, UR4 ;  /* 0x00000004ff027e24 */ /* 0x000fe2000f8e00ff */
[----:B------:R-:W-:Y:S01]  /*9510*/  LEA.HI.X.SX32 R213, R16, R4, 0x2, P2 ;  /* 0x0000000410d57211 */ /* 0x000fe200010f16ff */
[----:B------:R-:W-:Y:S01]  /*9520*/  STL.64 [R1+0xdf0], R168 ;  /* 0x000df0a801007387 */ /* 0x000fe20000100a00 */
[----:B------:R-:W-:Y:S01]  /*9530*/  LOP3.LUT R10, R10, 0x70, RZ, 0xc0, !PT ;  /* 0x000000700a0a7812 */ /* 0x000fe200078ec0ff */
[----:B------:R-:W-:Y:S01]  /*9540*/  IMAD R38, R8, 0x27, RZ ;  /* 0x0000002708267824 */ /* 0x000fe200078e02ff */
[----:B------:R-:W-:Y:S01]  /*9550*/  LEA R4, P2, R0, UR8, 0x2 ;  /* 0x0000000800047c11 */ /* 0x000fe2000f8410ff */
[----:B------:R-:W-:Y:S01]  /*9560*/  STL.64 [R1+0x1040], R168 ;  /* 0x001040a801007387 */ /* 0x000fe20000100a00 */
[----:B------:R-:W-:Y:S01]  /*9570*/  ISETP.GE.U32.AND P1, PT, R42, 0x7fffff7f, PT ;  /* 0x7fffff7f2a00780c */ /* 0x000fe20003f26070 */
[----:B------:R-:W-:Y:S01]  /*9580*/  IMAD R10, R216, 0x80, R10 ;  /* 0x00000080d80a7824 */ /* 0x000fe200078e020a */
[----:B------:R-:W-:Y:S01]  /*9590*/  LEA.HI.X.SX32 R5, R0, UR9, 0x2, P2 ;  /* 0x0000000900057c11 */ /* 0x000fe200090f16ff */
[----:B------:R-:W-:Y:S01]  /*95a0*/  STL.64 [R1+0xe30], R170 ;  /* 0x000e30aa01007387 */ /* 0x000fe20000100a00 */
[----:B------:R-:W-:Y:S01]  /*95b0*/  ISETP.GE.U32.AND P2, PT, R6, 0x7fffff5f, PT ;  /* 0x7fffff5f0600780c */ /* 0x000fe20003f46070 */
[----:B------:R-:W-:Y:S01]  /*95c0*/  VIADD R6, R48, 0xffffffdd ;  /* 0xffffffdd30067836 */ /* 0x000fe20000000000 */
[----:B------:R-:W-:Y:S01]  /*95d0*/  IADD3 R0, R10, UR4, RZ ;  /* 0x000000040a007c10 */ /* 0x000fe2000fffe0ff */
[----:B------:R-:W-:Y:S01]  /*95e0*/  STL.64 [R1+0x1048], R170 ;  /* 0x001048aa01007387 */ /* 0x000fe20000100a00 */
[--C-:B--2---:R-:W-:Y:S01]  /*95f0*/  IMAD.WIDE R12, R24, 0x4, R4.reuse ;  /* 0x00000004180c7825 */ /* 0x104fe200078e0204 */
[----:B------:R-:W1:Y:S01]  /*9600*/  LDC R42, c[0x0][0x230] ;  /* 0x00008c00ff2a7b82 */ /* 0x000e620000000800 */
[----:B------:R-:W-:Y:S01]  /*9610*/  SHF.L.U32 R220, R8, 0x2, RZ ;  /* 0x0000000208dc7819 */ /* 0x000fe200000006ff */
[----:B------:R-:W-:Y:S01]  /*9620*/  STL.64 [R1+0xe70], R172 ;  /* 0x000e70ac01007387 */ /* 0x000fe20000100a00 */
[----:B------:R-:W-:Y:S01]  /*9630*/  IMAD.WIDE R222, R224, 0x4, R4 ;  /* 0x00000004e0de7825 */ /* 0x000fe200078e0204 */
[----:B------:R-:W-:-:S02]  /*9640*/  ISETP.GE.U32.AND P4, PT, R40, 0x7fffff7d, PT ;  /* 0x7fffff7d2800780c */ /* 0x000fc40003f86070 */
[----:B------:R-:W-:Y:S01]  /*9650*/  STL.64 [R1+0x1050], R172 ;  /* 0x001050ac01007387 */ /* 0x000fe20000100a00 */
[--C-:B------:R-:W-:Y:S01]  /*9660*/  IMAD.WIDE R216, R220, 0x4, R4.reuse ;  /* 0x00000004dcd87825 */ /* 0x100fe200078e0204 */
[----:B------:R-:W-:Y:S01]  /*9670*/  ISETP.GE.U32.AND P3, PT, R14, 0x7fffff60, PT ;  /* 0x7fffff600e00780c */ /* 0x000fe20003f66070 */
[----:B------:R-:W2:Y:S01]  /*9680*/  LDC R139, c[0x0][0x230] ;  /* 0x00008c00ff8b7b82 */ /* 0x000ea20000000800 */
[----:B------:R-:W-:Y:S01]  /*9690*/  STL.64 [R1+0xeb0], R174 ;  /* 0x000eb0ae01007387 */ /* 0x000fe20000100a00 */
[----:B------:R-:W-:-:S03]  /*96a0*/  IMAD.WIDE R226, R228, 0x4, R4 ;  /* 0x00000004e4e27825 */ /* 0x000fc600078e0204 */
[----:B------:R-:W-:Y:S01]  /*96b0*/  STL.64 [R1+0x1058], R174 ;  /* 0x001058ae01007387 */ /* 0x000fe20000100a00 */
[--C-:B------:R-:W-:Y:S02]  /*96c0*/  IMAD.WIDE R230, R232, 0x4, R4.reuse ;  /* 0x00000004e8e67825 */ /* 0x100fe400078e0204 */
[----:B------:R-:W3:Y:S01]  /*96d0*/  LDC R140, c[0x0][0x230] ;  /* 0x00008c00ff8c7b82 */ /* 0x000ee20000000800 */
[----:B------:R-:W-:Y:S01]  /*96e0*/  STL.64 [R1+0xef0], R176 ;  /* 0x000ef0b001007387 */ /* 0x000fe20000100a00 */
[C---:B------:R-:W-:Y:S02]  /*96f0*/  IMAD R40, R8.reuse, 0x45, RZ ;  /* 0x0000004508287824 */ /* 0x040fe400078e02ff */
[----:B------:R-:W-:Y:S01]  /*9700*/  IMAD R44, R8, 0x65, RZ ;  /* 0x00000065082c7824 */ /* 0x000fe200078e02ff */
[----:B------:R-:W-:Y:S01]  /*9710*/  STL.64 [R1+0x1060], R176 ;  /* 0x001060b001007387 */ /* 0x000fe20000100a00 */
[----:B------:R-:W-:Y:S02]  /*9720*/  IMAD.WIDE R234, R236, 0x4, R4 ;  /* 0x00000004ecea7825 */ /* 0x000fe400078e0204 */
[----:B------:R-:W4:Y:S01]  /*9730*/  LDC R141, c[0x0][0x230] ;  /* 0x00008c00ff8d7b82 */ /* 0x000f220000000800 */
[----:B------:R-:W-:Y:S01]  /*9740*/  STL.64 [R1+0xf30], R178 ;  /* 0x000f30b201007387 */ /* 0x000fe20000100a00 */
[----:B-1----:R-:W-:-:S02]  /*9750*/  VIADD R42, R42, 0xfffffffd ;  /* 0xfffffffd2a2a7836 */ /* 0x002fc40000000000 */
[----:B------:R-:W-:Y:S01]  /*9760*/  IMAD R48, R8, 0x29, RZ ;  /* 0x0000002908307824 */ /* 0x000fe200078e02ff */
[----:B------:R-:W-:Y:S01]  /*9770*/  STL.64 [R1+0x1068], R178 ;  /* 0x001068b201007387 */ /* 0x000fe20000100a00 */
[--C-:B------:R-:W-:Y:S01]  /*9780*/  IMAD.WIDE R238, R240, 0x4, R4.reuse ;  /* 0x00000004f0ee7825 */ /* 0x100fe200078e0204 */
[----:B------:R-:W-:Y:S01]  /*9790*/  ISETP.GE.U32.AND P5, PT, R42, 0x7fffff7e, PT ;  /* 0x7fffff7e2a00780c */ /* 0x000fe20003fa6070 */
[----:B------:R-:W1:Y:S01]  /*97a0*/  LDC R142, c[0x0][0x230] ;  /* 0x00008c00ff8e7b82 */ /* 0x000e620000000800 */
[----:B------:R-:W-:Y:S01]  /*97b0*/  STL.64 [R1+0xf78], R180 ;  /* 0x000f78b401007387 */ /* 0x000fe20000100a00 */
[----:B------:R-:W-:Y:S02]  /*97c0*/  IMAD R42, R8, 0x47, RZ ;  /* 0x00000047082a7824 */ /* 0x000fe400078e02ff */
[--C-:B------:R-:W-:Y:S01]  /*97d0*/  IMAD.WIDE R242, R244, 0x4, R4.reuse ;  /* 0x00000004f4f27825 */ /* 0x100fe200078e0204 */
[----:B------:R-:W-:Y:S03]  /*97e0*/  STL.64 [R1+0x1070], R180 ;  /* 0x001070b401007387 */ /* 0x000fe60000100a00 */
[--C-:B------:R-:W-:Y:S01]  /*97f0*/  IMAD.WIDE R246, R248, 0x4, R4.reuse ;  /* 0x00000004f8f67825 */ /* 0x100fe200078e0204 */
[----:B------:R-:W-:Y:S01]  /*9800*/  STL.64 [R1+0xfb0], R182 ;  /* 0x000fb0b601007387 */ /* 0x000fe20000100a00 */
[----:B------:R-:W4:Y:S02]  /*9810*/  LDC R144, c[0x0][0x230] ;  /* 0x00008c00ff907b82 */ /* 0x000f240000000800 */
[----:B------:R-:W-:Y:S01]  /*9820*/  IMAD.WIDE R250, R59, 0x4, R4 ;  /* 0x000000043bfa7825 */ /* 0x000fe200078e0204 */
[----:B------:R-:W-:Y:S03]  /*9830*/  STL.64 [R1+0x1078], R182 ;  /* 0x001078b601007387 */ /* 0x000fe60000100a00 */
[C---:B------:R-:W-:Y:S01]  /*9840*/  IMAD R74, R8.reuse, 0x6f, RZ ;  /* 0x0000006f084a7824 */ /* 0x040fe200078e02ff */
[----:B------:R-:W-:Y:S01]  /*9850*/  STL.64 [R1+0x3d0], R184 ;  /* 0x0003d0b801007387 */ /* 0x000fe20000100a00 */
[C---:B------:R-:W-:Y:S01]  /*9860*/  IMAD.SHL.U32 R75, R8.reuse, 0x10, RZ ;  /* 0x00000010084b7824 */ /* 0x040fe200078e00ff */
[----:B------:R-:W4:Y:S01]  /*9870*/  LDC R143, c[0x0][0x230] ;  /* 0x00008c00ff8f7b82 */ /* 0x000f220000000800 */
[C---:B------:R-:W-:Y:S01]  /*9880*/  IMAD R78, R8.reuse, 0x13, RZ ;  /* 0x00000013084e7824 */ /* 0x040fe200078e02ff */
[----:B------:R-:W-:Y:S01]  /*9890*/  STL.64 [R1+0x1080], R184 ;  /* 0x001080b801007387 */ /* 0x000fe20000100a00 */
[----:B------:R-:W-:-:S02]  /*98a0*/  IMAD R79, R8, 0x30, RZ ;  /* 0x00000030084f7824 */ /* 0x000fc400078e02ff */
[C---:B------:R-:W-:Y:S01]  /*98b0*/  IMAD R81, R8.reuse, 0x32, RZ ;  /* 0x0000003208517824 */ /* 0x040fe200078e02ff */
[----:B------:R-:W-:Y:S01]  /*98c0*/  STL.64 [R1+0x418], R186 ;  /* 0x000418ba01007387 */ /* 0x000fe20000100a00 */
[C---:B------:R-:W-:Y:S01]  /*98d0*/  IMAD R82, R8.reuse, 0x33, RZ ;  /* 0x0000003308527824 */ /* 0x040fe200078e02ff */
[----:B------:R-:W4:Y:S01]  /*98e0*/  LDC R145, c[0x0][0x230] ;  /* 0x00008c00ff917b82 */ /* 0x000f220000000800 */
[C---:B------:R-:W-:Y:S01]  /*98f0*/  IMAD R83, R8.reuse, 0x50, RZ ;  /* 0x0000005008537824 */ /* 0x040fe200078e02ff */
[----:B------:R-:W-:Y:S01]  /*9900*/  STL.64 [R1+0x1088], R186 ;  /* 0x001088ba01007387 */ /* 0x000fe20000100a00 */
[C---:B------:R-:W-:Y:S02]  /*9910*/  IMAD R84, R8.reuse, 0x51, RZ ;  /* 0x0000005108547824 */ /* 0x040fe400078e02ff */
[C---:B------:R-:W-:Y:S01]  /*9920*/  IMAD R85, R8.reuse, 0x52, RZ ;  /* 0x0000005208557824 */ /* 0x040fe200078e02ff */
[----:B------:R-:W-:Y:S01]  /*9930*/  STL.64 [R1+0xc78], R188 ;  /* 0x000c78bc01007387 */ /* 0x000fe20000100a00 */
[----:B------:R-:W-:-:S02]  /*9940*/  IMAD R88, R8, 0x71, RZ ;  /* 0x0000007108587824 */ /* 0x000fc400078e02ff */
[C---:B------:R-:W-:Y:S01]  /*9950*/  IMAD R89, R8.reuse, 0x72, RZ ;  /* 0x0000007208597824 */ /* 0x040fe200078e02ff */
[----:B------:R-:W-:Y:S01]  /*9960*/  STL.64 [R1+0x1090], R188 ;  /* 0x001090bc01007387 */ /* 0x000fe20000100a00 */
[C---:B------:R-:W-:Y:S02]  /*9970*/  IMAD R91, R8.reuse, 0x14, RZ ;  /* 0x00000014085b7824 */ /* 0x040fe400078e02ff */
        /* <DEDUP_REMOVED lines=10> */
[----:B------:R2:W-:Y:S01]  /*9a20*/  STL.64 [R1+0x10a0], R192 ;  /* 0x0010a0c001007387 */ /* 0x0005e20000100a00 */
[C---:B------:R-:W-:Y:S02]  /*9a30*/  IMAD R102, R8.reuse, 0x57, RZ ;  /* 0x0000005708667824 */ /* 0x040fe400078e02ff */
[C---:B------:R-:W-:Y:S01]  /*9a40*/  IMAD R103, R8.reuse, 0x74, RZ ;  /* 0x0000007408677824 */ /* 0x040fe200078e02ff */
[----:B------:R-:W-:Y:S01]  /*9a50*/  STL.64 [R1+0xd38], R194 ;  /* 0x000d38c201007387 */ /* 0x000fe20000100a00 */
[----:B------:R-:W-:-:S02]  /*9a60*/  IMAD R105, R8, 0x76, RZ ;  /* 0x0000007608697824 */ /* 0x000fc400078e02ff */
[C---:B------:R-:W-:Y:S01]  /*9a70*/  IMAD R108, R8.reuse, 0x19, RZ ;  /* 0x00000019086c7824 */ /* 0x040fe200078e02ff */
[----:B------:R3:W-:Y:S01]  /*9a80*/  STL.64 [R1+0x10a8], R194 ;  /* 0x0010a8c201007387 */ /* 0x0007e20000100a00 */
[C---:B------:R-:W-:Y:S02]  /*9a90*/  IMAD R109, R8.reuse, 0x1a, RZ ;  /* 0x0000001a086d7824 */ /* 0x040fe400078e02ff */
[C---:B------:R-:W-:Y:S01]  /*9aa0*/  IMAD R113, R8.reuse, 0x3a, RZ ;  /* 0x0000003a08717824 */ /* 0x040fe200078e02ff */
[----:B------:R-:W-:Y:S01]  /*9ab0*/  STL.64 [R1+0xd78], R196 ;  /* 0x000d78c401007387 */ /* 0x000fe20000100a00 */
[----:B------:R-:W-:Y:S02]  /*9ac0*/  IMAD R115, R8, 0x58, RZ ;  /* 0x0000005808737824 */ /* 0x000fe400078e02ff */
[--C-:B--2---:R-:W-:Y:S01]  /*9ad0*/  IMAD.WIDE R192, R114, 0x4, R4.reuse ;  /* 0x0000000472c07825 */ /* 0x104fe200078e0204 */
[----:B------:R2:W-:Y:S03]  /*9ae0*/  STL.64 [R1+0x10b0], R196 ;  /* 0x0010b0c401007387 */ /* 0x0005e60000100a00 */
[----:B------:R-:W-:Y:S01]  /*9af0*/  IMAD R117, R8, 0x5a, RZ ;  /* 0x0000005a08757824 */ /* 0x000fe200078e02ff */
[----:B------:R-:W-:Y:S01]  /*9b00*/  STL.64 [R1+0xdb8], R198 ;  /* 0x000db8c601007387 */ /* 0x000fe20000100a00 */
[----:B---3--:R-:W-:-:S03]  /*9b10*/  IMAD.WIDE R194, R113, 0x4, R4 ;  /* 0x0000000471c27825 */ /* 0x008fc600078e0204 */
[----:B------:R3:W-:Y:S01]  /*9b20*/  STL.64 [R1+0x10b8], R198 ;  /* 0x0010b8c601007387 */ /* 0x0007e20000100a00 */
[----:B------:R-:W-:-:S03]  /*9b30*/  IMAD.WIDE R190, R115, 0x4, R4 ;  /* 0x0000000473be7825 */ /* 0x000fc600078e0204 */
[----:B------:R-:W-:Y:S01]  /*9b40*/  STL.64 [R1+0xdf8], R202 ;  /* 0x000df8ca01007387 */ /* 0x000fe20000100a00 */
[----:B--2---:R-:W-:-:S03]  /*9b50*/  IMAD.WIDE R196, R112, 0x4, R4 ;  /* 0x0000000470c47825 */ /* 0x004fc600078e0204 */
[----:B------:R2:W-:Y:S01]  /*9b60*/  STL.64 [R1+0x10c0], R202 ;  /* 0x0010c0ca01007387 */ /* 0x0005e20000100a00 */
[----:B------:R-:W-:Y:S02]  /*9b70*/  IMAD R118, R8, 0x5b, RZ ;  /* 0x0000005b08767824 */ /* 0x000fe400078e02ff */
[--C-:B------:R-:W-:Y:S01]  /*9b80*/  IMAD.WIDE R188, R116, 0x4, R4.reuse ;  /* 0x0000000474bc7825 */ /* 0x100fe200078e0204 */
[----:B------:R-:W-:Y:S03]  /*9b90*/  STL.64 [R1+0xe38], R204 ;  /* 0x000e38cc01007387 */ /* 0x000fe60000100a00 */
[--C-:B---3--:R-:W-:Y:S01]  /*9ba0*/  IMAD.WIDE R198, R111, 0x4, R4.reuse ;  /* 0x000000046fc67825 */ /* 0x108fe200078e0204 */
[----:B------:R3:W-:Y:S03]  /*9bb0*/  STL.64 [R1+0x10c8], R204 ;  /* 0x0010c8cc01007387 */ /* 0x0007e60000100a00 */
[----:B------:R-:W-:Y:S01]  /*9bc0*/  IMAD R119, R8, 0x78, RZ ;  /* 0x0000007808777824 */ /* 0x000fe200078e02ff */
[----:B------:R-:W-:Y:S01]  /*9bd0*/  STL.64 [R1+0xe78], R206 ;  /* 0x000e78ce01007387 */ /* 0x000fe20000100a00 */
[----:B--2---:R-:W-:-:S03]  /*9be0*/  IMAD.WIDE R202, R110, 0x4, R4 ;  /* 0x000000046eca7825 */ /* 0x004fc600078e0204 */
[----:B------:R2:W-:Y:S01]  /*9bf0*/  STL.64 [R1+0x10d0], R206 ;  /* 0x0010d0ce01007387 */ /* 0x0005e20000100a00 */
[----:B------:R-:W-:-:S03]  /*9c00*/  IMAD.WIDE R186, R117, 0x4, R4 ;  /* 0x0000000475ba7825 */ /* 0x000fc600078e0204 */
[----:B------:R-:W-:Y:S01]  /*9c10*/  STL.64 [R1+0xeb8], R200 ;  /* 0x000eb8c801007387 */ /* 0x000fe20000100a00 */
[----:B---3--:R-:W-:-:S03]  /*9c20*/  IMAD.WIDE R204, R109, 0x4, R4 ;  /* 0x000000046dcc7825 */ /* 0x008fc600078e0204 */
[----:B------:R3:W-:Y:S01]  /*9c30*/  STL.64 [R1+0x10d8], R200 ;  /* 0x0010d8c801007387 */ /* 0x0007e20000100a00 */
[----:B------:R-:W-:Y:S02]  /*9c40*/  IMAD R120, R8, 0x79, RZ ;  /* 0x0000007908787824 */ /* 0x000fe400078e02ff */
[--C-:B------:R-:W-:Y:S01]  /*9c50*/  IMAD.WIDE R184, R118, 0x4, R4.reuse ;  /* 0x0000000476b87825 */ /* 0x100fe200078e0204 */
[----:B------:R-:W-:Y:S03]  /*9c60*/  STL.64 [R1+0xef8], R208 ;  /* 0x000ef8d001007387 */ /* 0x000fe60000100a00 */
        /* <DEDUP_REMOVED lines=9> */
[----:B------:R-:W-:Y:S01]  /*9d00*/  STL.64 [R1+0x10f0], R214 ;  /* 0x0010f0d601007387 */ /* 0x000fe20000100a00 */
[----:B------:R-:W-:Y:S02]  /*9d10*/  IMAD R122, R8, 0x7b, RZ ;  /* 0x0000007b087a7824 */ /* 0x000fe400078e02ff */
[--C-:B------:R-:W-:Y:S01]  /*9d20*/  IMAD.WIDE R180, R120, 0x4, R4.reuse ;  /* 0x0000000478b47825 */ /* 0x100fe200078e0204 */
[----:B------:R-:W-:Y:S03]  /*9d30*/  STL.64 [R1+0xf68], R212 ;  /* 0x000f68d401007387 */ /* 0x000fe60000100a00 */
[--C-:B---3--:R-:W-:Y:S01]  /*9d40*/  IMAD.WIDE R210, R105, 0x4, R4.reuse ;  /* 0x0000000469d27825 */ /* 0x108fe200078e0204 */
[----:B------:R-:W-:Y:S03]  /*9d50*/  STL.64 [R1+0x10f8], R212 ;  /* 0x0010f8d401007387 */ /* 0x000fe60000100a00 */
[----:B------:R-:W-:Y:S01]  /*9d60*/  IMAD R123, R8, 0x1c, RZ ;  /* 0x0000001c087b7824 */ /* 0x000fe200078e02ff */
[----:B------:R2:W-:Y:S01]  /*9d70*/  STL [R1+0xc58], R2 ;  /* 0x000c580201007387 */ /* 0x0005e20000100800 */
[----:B------:R-:W-:-:S03]  /*9d80*/  IMAD.WIDE R178, R121, 0x4, R4 ;  /* 0x0000000479b27825 */ /* 0x000fc600078e0204 */
[----:B------:R-:W-:Y:S01]  /*9d90*/  @!PT LDS RZ, [RZ] ;  /* 0x00000000fffff984 */ /* 0x000fe20000000800 */
[----:B------:R-:W-:Y:S01]  /*9da0*/  @!PT LDS RZ, [RZ] ;  /* 0x00000000fffff984 */ /* 0x000fe20000000800 */
[----:B------:R-:W-:Y:S01]  /*9db0*/  @!PT LDS RZ, [RZ] ;  /* 0x00000000fffff984 */ /* 0x000fe20000000800 */
[----:B------:R3:W-:Y:S01]  /*9dc0*/  LDGSTS.E [R0], desc[UR60][R4.64], !P0 ;  /* 0x0000000004007fae */ /* 0x0007e2000c12187c */
[----:B------:R-:W-:Y:S02]  /*9dd0*/  IMAD R124, R8, 0x1d, RZ ;  /* 0x0000001d087c7824 */ /* 0x000fe400078e02ff */
[--C-:B------:R-:W-:Y:S01]  /*9de0*/  IMAD.WIDE R176, R122, 0x4, R4.reuse ;  /* 0x000000047ab07825 */ /* 0x100fe200078e0204 */
[----:B------:R1:W-:Y:S01]  /*9df0*/  STL.64 [R1+0x1248], R10 ;  /* 0x0012480a01007387 */ /* 0x0003e20000100a00 */
[C---:B--2---:R-:W-:Y:S02]  /*9e00*/  LEA R2, P6, R3.reuse, UR8, 0x2 ;  /* 0x0000000803027c11 */ /* 0x044fe4000f8c10ff */
[----:B------:R-:W-:Y:S02]  /*9e10*/  IMAD.WIDE R212, R104, 0x4, R4 ;  /* 0x0000000468d47825 */ /* 0x000fe400078e0204 */
[----:B------:R-:W-:Y:S02]  /*9e20*/  LEA.HI.X.SX32 R3, R3, UR9, 0x2, P6 ;  /* 0x0000000903037c11 */ /* 0x000fe4000b0f16ff */
[----:B------:R-:W-:-:S02]  /*9e30*/  IMAD R125, R8, 0x1e, RZ ;  /* 0x0000001e087d7824 */ /* 0x000fc400078e02ff */
[--C-:B------:R-:W-:Y:S01]  /*9e40*/  IMAD.WIDE R174, R123, 0x4, R4.reuse ;  /* 0x000000047bae7825 */ /* 0x100fe200078e0204 */
[----:B------:R-:W-:Y:S01]  /*9e50*/  LDGSTS.E [R0+0x4000], desc[UR60][R2.64], !P0 ;  /* 0x0400000002007fae */ /* 0x000fe2000c12187c */
[----:B------:R-:W-:Y:S02]  /*9e60*/  ISETP.GE.U32.AND P0, PT, R6, 0x7fffff5e, PT ;  /* 0x7fffff5e0600780c */ /* 0x000fe40003f06070 */
[----:B------:R-:W-:Y:S02]  /*9e70*/  IMAD.SHL.U32 R6, R8, 0x20, RZ ;  /* 0x0000002008067824 */ /* 0x000fe400078e00ff */
[----:B-1----:R-:W-:-:S04]  /*9e80*/  IMAD.WIDE R10, R25, 0x4, R4 ;  /* 0x00000004190a7825 */ /* 0x002fc800078e0204 */
[----:B------:R-:W-:-:S04]  /*9e90*/  IMAD.WIDE R146, R6, 0x4, R4 ;  /* 0x0000000406927825 */ /* 0x000fc800078e0204 */
[----:B------:R-:W-:Y:S01]  /*9ea0*/  IMAD R126, R8, 0x1f, RZ ;  /* 0x0000001f087e7824 */ /* 0x000fe200078e02ff */
[----:B------:R1:W-:Y:S01]  /*9eb0*/  STL.64 [R1+0x238], R146 ;  /* 0x0002389201007387 */ /* 0x0003e20000100a00 */
[----:B------:R-:W-:-:S03]  /*9ec0*/  IMAD.WIDE R172, R124, 0x4, R4 ;  /* 0x000000047cac7825 */ /* 0x000fc600078e0204 */
[----:B------:R2:W-:Y:S01]  /*9ed0*/  STL.64 [R1+0x248], R12 ;  /* 0x0002480c01007387 */ /* 0x0005e20000100a00 */
[C---:B------:R-:W-:Y:S02]  /*9ee0*/  IMAD R127, R8.reuse, 0x3c, RZ ;  /* 0x0000003c087f7824 */ /* 0x040fe400078e02ff */
[--C-:B------:R-:W-:Y:S01]  /*9ef0*/  IMAD.WIDE R170, R125, 0x4, R4.reuse ;  /* 0x000000047daa7825 */ /* 0x100fe200078e0204 */
[----:B------:R4:W-:Y:S03]  /*9f00*/  STL.64 [R1+0x258], R10 ;  /* 0x0002580a01007387 */ /* 0x0009e60000100a00 */
[----:B------:R-:W-:Y:S02]  /*9f10*/  IMAD R128, R8, 0x3d, RZ ;  /* 0x0000003d08807824 */ /* 0x000fe400078e02ff */
[----:B-1----:R-:W-:-:S04]  /*9f20*/  IMAD.WIDE R146, R26, 0x4, R4 ;  /* 0x000000041a927825 */ /* 0x002fc800078e0204 */
[--C-:B--2---:R-:W-:Y:S01]  /*9f30*/  IMAD.WIDE R12, R27, 0x4, R4.reuse ;  /* 0x000000041b0c7825 */ /* 0x104fe200078e0204 */
[----:B------:R1:W-:Y:S03]  /*9f40*/  STL.64 [R1+0x268], R146 ;  /* 0x0002689201007387 */ /* 0x0003e60000100a00 */
[--C-:B----4-:R-:W-:Y:S01]  /*9f50*/  IMAD.WIDE R10, R28, 0x4, R4.reuse ;  /* 0x000000041c0a7825 */ /* 0x110fe200078e0204 */
[----:B------:R2:W-:Y:S03]  /*9f60*/  STL.64 [R1+0x848], R12 ;  /* 0x0008480c01007387 */ /* 0x0005e60000100a00 */
[----:B------:R-:W-:Y:S01]  /*9f70*/  IMAD.WIDE R168, R126, 0x4, R4 ;  /* 0x000000047ea87825 */ /* 0x000fe200078e0204 */
[----:B------:R4:W-:Y:S03]  /*9f80*/  STL.64 [R1+0x858], R10 ;  /* 0x0008580a01007387 */ /* 0x0009e60000100a00 */
[----:B------:R-:W-:-:S02]  /*9f90*/  IMAD R129, R8, 0x3e, RZ ;  /* 0x0000003e08817824 */ /* 0x000fc400078e02ff */
        /* <DEDUP_REMOVED lines=13> */
[--C-:B------:R-:W-:Y:S01]  /*a070*/  IMAD.WIDE R164, R128, 0x4, R4.reuse ;  /* 0x0000000480a47825 */ /* 0x100fe200078e0204 */
[----:B------:R-:W-:Y:S03]  /*a080*/  STL.64 [R1+0x1250], R216 ;  /* 0x001250d801007387 */ /* 0x000fe60000100a00 */
[----:B------:R-:W-:Y:S01]  /*a090*/  IMAD R131, R8, 0x5c, RZ ;  /* 0x0000005c08837824 */ /* 0x000fe200078e02ff */
[----:B------:R-:W-:Y:S01]  /*a0a0*/  STL.64 [R1+0x1258], R222 ;  /* 0x001258de01007387 */ /* 0x000fe20000100a00 */
[----:B-1----:R-:W-:-:S03]  /*a0b0*/  IMAD.WIDE R146, R35, 0x4, R4 ;  /* 0x0000000423927825 */ /* 0x002fc600078e0204 */
[----:B------:R-:W-:Y:S01]  /*a0c0*/  STL.64 [R1+0x1260], R226 ;  /* 0x001260e201007387 */ /* 0x000fe20000100a00 */
[----:B--2---:R-:W-:-:S03]  /*a0d0*/  IMAD.WIDE R12, R36, 0x4, R4 ;  /* 0x00000004240c7825 */ /* 0x004fc600078e0204 */
[----:B------:R-:W-:Y:S01]  /*a0e0*/  STL.64 [R1+0xa78], R10 ;  /* 0x000a780a01007387 */ /* 0x000fe20000100a00 */
[----:B------:R-:W-:-:S03]  /*a0f0*/  IMAD.WIDE R162, R129, 0x4, R4 ;  /* 0x0000000481a27825 */ /* 0x000fc600078e0204 */
[----:B------:R1:W-:Y:S01]  /*a100*/  STL.64 [R1+0x1270], R10 ;  /* 0x0012700a01007387 */ /* 0x0003e20000100a00 */
[----:B------:R-:W-:Y:S02]  /*a110*/  IMAD R132, R8, 0x5d, RZ ;  /* 0x0000005d08847824 */ /* 0x000fe400078e02ff */
[--C-:B------:R-:W-:Y:S01]  /*a120*/  IMAD.WIDE R160, R130, 0x4, R4.reuse ;  /* 0x0000000482a07825 */ /* 0x100fe200078e0204 */
[----:B------:R-:W-:Y:S03]  /*a130*/  STL.64 [R1+0x1268], R230 ;  /* 0x001268e601007387 */ /* 0x000fe60000100a00 */
[----:B------:R-:W-:Y:S01]  /*a140*/  IMAD R133, R8, 0x5e, RZ ;  /* 0x0000005e08857824 */ /* 0x000fe200078e02ff */
[----:B------:R2:W-:Y:S01]  /*a150*/  STL.64 [R1+0x278], R146 ;  /* 0x0002789201007387 */ /* 0x0005e20000100a00 */
[----:B------:R-:W-:-:S03]  /*a160*/  IMAD.WIDE R158, R131, 0x4, R4 ;  /* 0x00000004839e7825 */ /* 0x000fc600078e0204 */
[----:B------:R4:W-:Y:S01]  /*a170*/  STL.64 [R1+0x288], R12 ;  /* 0x0002880c01007387 */ /* 0x0009e20000100a00 */
[----:B-1----:R-:W-:-:S04]  /*a180*/  IMAD.WIDE R10, R37, 0x4, R4 ;  /* 0x00000004250a7825 */ /* 0x002fc800078e0204 */
[----:B------:R-:W-:Y:S01]  /*a190*/  IMAD R134, R8, 0x5f, RZ ;  /* 0x0000005f08867824 */ /* 0x000fe200078e02ff */
[----:B------:R1:W-:Y:S01]  /*a1a0*/  STL.64 [R1+0x298], R10 ;  /* 0x0002980a01007387 */ /* 0x0003e20000100a00 */
[----:B------:R-:W-:-:S04]  /*a1b0*/  IMAD.WIDE R156, R133, 0x4, R4 ;  /* 0x00000004859c7825 */ /* 0x000fc800078e0204 */
[----:B--2---:R-:W-:-:S04]  /*a1c0*/  IMAD.WIDE R146, R38, 0x4, R4 ;  /* 0x0000000426927825 */ /* 0x004fc800078e0204 */
[--C-:B----4-:R-:W-:Y:S01]  /*a1d0*/  IMAD.WIDE R12, R39, 0x4, R4.reuse ;  /* 0x00000004270c7825 */ /* 0x110fe200078e0204 */
[----:B------:R2:W-:Y:S03]  /*a1e0*/  STL.64 [R1+0x2a8], R146 ;  /* 0x0002a89201007387 */ /* 0x0005e60000100a00 */
[--C-:B-1----:R-:W-:Y:S01]  /*a1f0*/  IMAD.WIDE R10, R40, 0x4, R4.reuse ;  /* 0x00000004280a7825 */ /* 0x102fe200078e0204 */
[----:B------:R1:W-:Y:S03]  /*a200*/  STL.64 [R1+0x888], R12 ;  /* 0x0008880c01007387 */ /* 0x0003e60000100a00 */
[----:B------:R-:W-:Y:S01]  /*a210*/  IMAD R135, R8, 0x7c, RZ ;  /* 0x0000007c08877824 */ /* 0x000fe200078e02ff */
[----:B------:R4:W-:Y:S01]  /*a220*/  STL.64 [R1+0x898], R10 ;  /* 0x0008980a01007387 */ /* 0x0009e20000100a00 */
[----:B------:R-:W-:-:S04]  /*a230*/  IMAD.WIDE R154, R134, 0x4, R4 ;  /* 0x00000004869a7825 */ /* 0x000fc800078e0204 */
[----:B--2---:R-:W-:-:S04]  /*a240*/  IMAD.WIDE R146, R41, 0x4, R4 ;  /* 0x0000000429927825 */ /* 0x004fc800078e0204 */
[--C-:B-1----:R-:W-:Y:S01]  /*a250*/  IMAD.WIDE R12, R42, 0x4, R4.reuse ;  /* 0x000000042a0c7825 */ /* 0x102fe200078e0204 */
[----:B------:R1:W-:Y:S03]  /*a260*/  STL.64 [R1+0x8a8], R146 ;  /* 0x0008a89201007387 */ /* 0x0003e60000100a00 */
[----:B----4-:R-:W-:Y:S01]  /*a270*/  IMAD.WIDE R10, R43, 0x4, R4 ;  /* 0x000000042b0a7825 */ /* 0x010fe200078e0204 */
[----:B------:R2:W-:Y:S03]  /*a280*/  STL.64 [R1+0x8b8], R12 ;  /* 0x0008b80c01007387 */ /* 0x0005e60000100a00 */
[C---:B------:R-:W-:Y:S01]  /*a290*/  IMAD R136, R8.reuse, 0x7d, RZ ;  /* 0x0000007d08887824 */ /* 0x040fe200078e02ff */
[----:B------:R4:W-:Y:S01]  /*a2a0*/  STL.64 [R1+0xa88], R10 ;  /* 0x000a880a01007387 */ /* 0x0009e20000100a00 */
[----:B------:R-:W-:-:S02]  /*a2b0*/  IMAD R137, R8, 0x7e, RZ ;  /* 0x0000007e08897824 */ /* 0x000fc400078e02ff */
[----:B------:R-:W-:-:S04]  /*a2c0*/  IMAD.WIDE R152, R135, 0x4, R4 ;  /* 0x0000000487987825 */ /* 0x000fc800078e0204 */
[----:B-1----:R-:W-:-:S04]  /*a2d0*/  IMAD.WIDE R146, R44, 0x4, R4 ;  /* 0x000000042c927825 */ /* 0x002fc800078e0204 */
[--C-:B--2---:R-:W-:Y:S01]  /*a2e0*/  IMAD.WIDE R12, R45, 0x4, R4.reuse ;  /* 0x000000042d0c7825 */ /* 0x104fe200078e0204 */
[----:B------:R1:W-:Y:S03]  /*a2f0*/  STL.64 [R1+0xa98], R146 ;  /* 0x000a989201007387 */ /* 0x0003e60000100a00 */
[--C-:B----4-:R-:W-:Y:S01]  /*a300*/  IMAD.WIDE R10, R46, 0x4, R4.reuse ;  /* 0x000000042e0a7825 */ /* 0x110fe200078e0204 */
[----:B------:R2:W-:Y:S03]  /*a310*/  STL.64 [R1+0xaa8], R12 ;  /* 0x000aa80c01007387 */ /* 0x0005e60000100a00 */
[----:B------:R-:W-:Y:S01]  /*a320*/  IMAD R138, R8, 0x7f, RZ ;  /* 0x0000007f088a7824 */ /* 0x000fe200078e02ff */
[----:B------:R-:W-:Y:S01]  /*a330*/  STL.64 [R1+0x1228], R234 ;  /* 0x001228ea01007387 */ /* 0x000fe20000100a00 */
[----:B------:R-:W-:-:S03]  /*a340*/  IMAD.WIDE R150, R136, 0x4, R4 ;  /* 0x0000000488967825 */ /* 0x000fc600078e0204 */
[----:B------:R4:W-:Y:S01]  /*a350*/  STL.64 [R1+0xab8], R10 ;  /* 0x000ab80a01007387 */ /* 0x0009e20000100a00 */
[----:B-1----:R-:W-:-:S03]  /*a360*/  IMAD.WIDE R146, R47, 0x4, R4 ;  /* 0x000000042f927825 */ /* 0x002fc600078e0204 */
[----:B------:R-:W-:Y:S01]  /*a370*/  STL.64 [R1+0x1230], R238 ;  /* 0x001230ee01007387 */ /* 0x000fe20000100a00 */
[----:B--2---:R-:W-:-:S03]  /*a380*/  IMAD.WIDE R12, R48, 0x4, R4 ;  /* 0x00000004300c7825 */ /* 0x004fc600078e0204 */
[----:B------:R-:W-:Y:S01]  /*a390*/  STL.64 [R1+0x1238], R242 ;  /* 0x001238f201007387 */ /* 0x000fe20000100a00 */
[C---:B------:R-:W-:Y:S02]  /*a3a0*/  IMAD.SHL.U32 R16, R8.reuse, 0x2, RZ ;  /* 0x0000000208107824 */ /* 0x040fe400078e00ff */
[----:B------:R-:W-:Y:S01]  /*a3b0*/  IMAD R20, R8, 0x3, RZ ;  /* 0x0000000308147824 */ /* 0x000fe200078e02ff */
[----:B------:R-:W-:Y:S01]  /*a3c0*/  STL.64 [R1+0x1240], R246 ;  /* 0x001240f601007387 */ /* 0x000fe20000100a00 */
[----:B----4-:R-:W-:-:S03]  /*a3d0*/  IMAD.WIDE R10, R49, 0x4, R4 ;  /* 0x00000004310a7825 */ /* 0x010fc600078e0204 */
[----:B------:R1:W-:Y:S01]  /*a3e0*/  STL.64 [R1+0x2b8], R146 ;  /* 0x0002b89201007387 */ /* 0x0003e20000100a00 */
[----:B------:R-:W-:-:S03]  /*a3f0*/  IMAD.WIDE R148, R137, 0x4, R4 ;  /* 0x0000000489947825 */ /* 0x000fc600078e0204 */
[----:B------:R2:W-:Y:S01]  /*a400*/  STL.64 [R1+0x2c8], R12 ;  /* 0x0002c80c01007387 */ /* 0x0005e20000100a00 */
[----:B------:R-:W-:-:S03]  /*a410*/  IMAD.WIDE R22, R8, 0x4, R4 ;  /* 0x0000000408167825 */ /* 0x000fc600078e0204 */
[----:B------:R4:W-:Y:S01]  /*a420*/  STL.64 [R1+0x2d8], R10 ;  /* 0x0002d80a01007387 */ /* 0x0009e20000100a00 */
[----:B------:R-:W-:-:S03]  /*a430*/  IMAD.WIDE R14, R16, 0x4, R4 ;  /* 0x00000004100e7825 */ /* 0x000fc600078e0204 */
[----:B------:R-:W-:Y:S01]  /*a440*/  LDGSTS.E [R0+0x4], desc[UR60][R22.64], !P1 ;  /* 0x0000400016007fae */ /* 0x000fe2000c92187c */
[----:B-1----:R-:W-:-:S04]  /*a450*/  IMAD.WIDE R146, R50, 0x4, R4 ;  /* 0x0000000432927825 */ /* 0x002fc800078e0204 */
[--C-:B--2---:R-:W-:Y:S01]  /*a460*/  IMAD.WIDE R12, R51, 0x4, R4.reuse ;  /* 0x00000004330c7825 */ /* 0x104fe200078e0204 */
[----:B------:R1:W-:Y:S03]  /*a470*/  STL.64 [R1+0x2e8], R146 ;  /* 0x0002e89201007387 */ /* 0x0003e60000100a00 */
[--C-:B----4-:R-:W-:Y:S01]  /*a480*/  IMAD.WIDE R10, R52, 0x4, R4.reuse ;  /* 0x00000004340a7825 */ /* 0x110fe200078e0204 */
[----:B------:R2:W-:Y:S03]  /*a490*/  STL.64 [R1+0x8c8], R12 ;  /* 0x0008c80c01007387 */ /* 0x0005e60000100a00 */
[----:B------:R-:W-:Y:S01]  /*a4a0*/  IMAD.WIDE R18, R20, 0x4, R4 ;  /* 0x0000000414127825 */ /* 0x000fe200078e0204 */
[----:B------:R4:W-:Y:S03]  /*a4b0*/  STL.64 [R1+0x8d8], R10 ;  /* 0x0008d80a01007387 */ /* 0x0009e60000100a00 */
[----:B------:R-:W-:-:S04]  /*a4c0*/  IMAD.WIDE R230, R30, 0x4, R2 ;  /* 0x000000041ee67825 */ /* 0x000fc800078e0202 */
[----:B-1----:R-:W-:-:S04]  /*a4d0*/  IMAD.WIDE R146, R53, 0x4, R4 ;  /* 0x0000000435927825 */ /* 0x002fc800078e0204 */
[--C-:B--2---:R-:W-:Y:S01]  /*a4e0*/  IMAD.WIDE R12, R54, 0x4, R4.reuse ;  /* 0x00000004360c7825 */ /* 0x104fe200078e0204 */
[----:B------:R1:W-:Y:S03]  /*a4f0*/  STL.64 [R1+0x8e8], R146 ;  /* 0x0008e89201007387 */ /* 0x0003e60000100a00 */
[----:B----4-:R-:W-:Y:S01]  /*a500*/  IMAD.WIDE R10, R55, 0x4, R4 ;  /* 0x00000004370a7825 */ /* 0x010fe200078e0204 */
[----:B------:R2:W-:Y:S03]  /*a510*/  STL.64 [R1+0x8f8], R12 ;  /* 0x0008f80c01007387 */ /* 0x0005e60000100a00 */
[--C-:B------:R-:W-:Y:S01]  /*a520*/  IMAD.WIDE R226, R31, 0x4, R2.reuse ;  /* 0x000000041fe27825 */ /* 0x100fe200078e0202 */
        /* <DEDUP_REMOVED lines=8> */
[----:B------:R-:W-:Y:S03]  /*a5b0*/  STL.64 [R1+0x1220], R250 ;  /* 0x001220fa01007387 */ /* 0x000fe60000100a00 */
[----:B------:R-:W-:Y:S01]  /*a5c0*/  IMAD.WIDE R32, R34, 0x4, R2 ;  /* 0x0000000422207825 */ /* 0x000fe200078e0202 */
[----:B------:R4:W-:Y:S03]  /*a5d0*/  STL.64 [R1+0xaf8], R10 ;  /* 0x000af80a01007387 */ /* 0x0009e60000100a00 */
[----:B-1----:R-:W-:-:S04]  /*a5e0*/  IMAD.WIDE R146, R62, 0x4, R4 ;  /* 0x000000043e927825 */ /* 0x002fc800078e0204 */
[----:B--2---:R-:W-:-:S04]  /*a5f0*/  IMAD.WIDE R12, R60, 0x4, R4 ;  /* 0x000000043c0c7825 */ /* 0x004fc800078e0204 */
[----:B------:R-:W-:Y:S01]  /*a600*/  IMAD.WIDE R246, R43, 0x4, R2 ;  /* 0x000000042bf67825 */ /* 0x000fe200078e0202 */
[----:B------:R1:W-:Y:S03]  /*a610*/  STL.64 [R1+0x108], R12 ;  /* 0x0001080c01007387 */ /* 0x0003e60000100a00 */
[----:B----4-:R-:W-:-:S04]  /*a620*/  IMAD.WIDE R10, R61, 0x4, R4 ;  /* 0x000000043d0a7825 */ /* 0x010fc800078e0204 */
[--C-:B------:R-:W-:Y:S01]  /*a630*/  IMAD.WIDE R242, R44, 0x4, R2.reuse ;  /* 0x000000042cf27825 */ /* 0x100fe200078e0202 */
[----:B------:R2:W-:Y:S03]  /*a640*/  STL.64 [R1+0x118], R10 ;  /* 0x0001180a01007387 */ /* 0x0005e60000100a00 */
[----:B------:R-:W-:Y:S01]  /*a650*/  IMAD.WIDE R238, R45, 0x4, R2 ;  /* 0x000000042dee7825 */ /* 0x000fe200078e0202 */
[----:B------:R4:W-:Y:S03]  /*a660*/  STL.64 [R1+0x128], R146 ;  /* 0x0001289201007387 */ /* 0x0009e60000100a00 */
[----:B-1----:R-:W-:-:S04]  /*a670*/  IMAD.WIDE R12, R63, 0x4, R4 ;  /* 0x000000043f0c7825 */ /* 0x002fc800078e0204 */
[----:B------:R-:W-:Y:S01]  /*a680*/  IMAD.WIDE R234, R46, 0x4, R2 ;  /* 0x000000042eea7825 */ /* 0x000fe200078e0202 */
[----:B------:R1:W-:Y:S03]  /*a690*/  STL.64 [R1+0x2f8], R12 ;  /* 0x0002f80c01007387 */ /* 0x0003e60000100a00 */
[----:B--2---:R-:W-:-:S04]  /*a6a0*/  IMAD.WIDE R10, R64, 0x4, R4 ;  /* 0x00000004400a7825 */ /* 0x004fc800078e0204 */
[----:B----4-:R-:W-:Y:S01]  /*a6b0*/  IMAD.WIDE R146, R65, 0x4, R4 ;  /* 0x0000000441927825 */ /* 0x010fe200078e0204 */
        /* <DEDUP_REMOVED lines=11> */
[----:B-1----:R-:W-:Y:S01]  /*a770*/  IMAD.WIDE R12, R69, 0x4, R4 ;  /* 0x00000004450c7825 */ /* 0x002fe200078e0204 */
[----:B------:R-:W-:Y:S03]  /*a780*/  LDGSTS.E [R0+0x4004], desc[UR60][R218.64], !P1 ;  /* 0x04004000da007fae */ /* 0x000fe6000c92187c */
[----:B------:R-:W-:Y:S01]  /*a790*/  IMAD.WIDE R16, R16, 0x4, R2 ;  /* 0x0000000410107825 */ /* 0x000fe200078e0202 */
[----:B------:R1:W-:Y:S03]  /*a7a0*/  STL.64 [R1+0x928], R12 ;  /* 0x0009280c01007387 */ /* 0x0003e60000100a00 */
[--C-:B--2---:R-:W-:Y:S01]  /*a7b0*/  IMAD.WIDE R10, R70, 0x4, R4.reuse ;  /* 0x00000004460a7825 */ /* 0x104fe200078e0204 */
[----:B------:R-:W-:Y:S03]  /*a7c0*/  LDGSTS.E [R0+0x8], desc[UR60][R14.64], !P5 ;  /* 0x000080000e007fae */ /* 0x000fe6000e92187c */
        /* <DEDUP_REMOVED lines=40> */
[--C-:B--2---:R-:W-:Y:S01]  /*aa50*/  IMAD.WIDE R10, R85, 0x4, R4.reuse ;  /* 0x00000004550a7825 */ /* 0x104fe200078e0204 */
[----:B------:R1:W-:Y:S03]  /*aa60*/  STL.64 [R1+0x958], R12 ;  /* 0x0009580c01007387 */ /* 0x0003e60000100a00 */
[--C-:B----4-:R-:W-:Y:S01]  /*aa70*/  IMAD.WIDE R146, R86, 0x4, R4.reuse ;  /* 0x0000000456927825 */ /* 0x110fe200078e0204 */
[----:B------:R2:W-:Y:S04]  /*aa80*/  STL.64 [R1+0x968], R10 ;  /* 0x0009680a01007387 */ /* 0x0005e80000100a00 */
[----:B------:R4:W-:Y:S01]  /*aa90*/  STL.64 [R1+0x978], R146 ;  /* 0x0009789201007387 */ /* 0x0009e20000100a00 */
        /* <DEDUP_REMOVED lines=35> */
[----:B------:R-:W-:Y:S04]  /*acd0*/  STL.64 [R1+0xb98], R212 ;  /* 0x000b98d401007387 */ /* 0x000fe80000100a00 */
[----:B------:R-:W-:Y:S01]  /*ace0*/  STL.64 [R1+0x1118], R212 ;  /* 0x001118d401007387 */ /* 0x000fe20000100a00 */
[----:B-1----:R-:W-:-:S03]  /*acf0*/  IMAD.WIDE R12, R132, 0x4, R4 ;  /* 0x00000004840c7825 */ /* 0x002fc600078e0204 */
[----:B------:R-:W-:Y:S01]  /*ad00*/  STL.64 [R1+0xba8], R210 ;  /* 0x000ba8d201007387 */ /* 0x000fe20000100a00 */
[--C-:B--2---:R-:W-:Y:S02]  /*ad10*/  IMAD.WIDE R10, R26, 0x4, R2.reuse ;  /* 0x000000041a0a7825 */ /* 0x104fe400078e0202 */
[----:B------:R-:W1:Y:S01]  /*ad20*/  LDC R26, c[0x0][0x230] ;  /* 0x00008c00ff1a7b82 */ /* 0x000e620000000800 */
[----:B------:R-:W-:Y:S04]  /*ad30*/  STL.64 [R1+0x1110], R210 ;  /* 0x001110d201007387 */ /* 0x000fe80000100a00 */
        /* <DEDUP_REMOVED lines=53> */
[----:B------:R2:W-:Y:S04]  /*b090*/  STL.64 [R1+0x11e0], R12 ;  /* 0x0011e00c01007387 */ /* 0x0005e80000100a00 */
[----:B------:R-:W-:Y:S04]  /*b0a0*/  STL.64 [R1+0xa28], R156 ;  /* 0x000a289c01007387 */ /* 0x000fe80000100a00 */
[----:B------:R-:W-:Y:S04]  /*b0b0*/  STL.64 [R1+0x11e8], R156 ;  /* 0x0011e89c01007387 */ /* 0x000fe80000100a00 */
[----:B------:R-:W-:Y:S01]  /*b0c0*/  STL.64 [R1+0xa38], R154 ;  /* 0x000a389a01007387 */ /* 0x000fe20000100a00 */
[----:B--2---:R-:W-:-:S03]  /*b0d0*/  IMAD.WIDE R12, R24, 0x4, R2 ;  /* 0x00000004180c7825 */ /* 0x004fc600078e0202 */
[----:B------:R-:W-:Y:S04]  /*b0e0*/  STL.64 [R1+0x11f0], R154 ;  /* 0x0011f09a01007387 */ /* 0x000fe80000100a00 */
[----:B------:R3:W-:Y:S04]  /*b0f0*/  STL.64 [R1+0x11f8], R4 ;  /* 0x0011f80401007387 */ /* 0x0007e80000100a00 */
[----:B------:R-:W-:Y:S04]  /*b100*/  STL.64 [R1+0xc08], R152 ;  /* 0x000c089801007387 */ /* 0x000fe80000100a00 */
[----:B------:R-:W-:Y:S04]  /*b110*/  STL.64 [R1+0x1200], R152 ;  /* 0x0012009801007387 */ /* 0x000fe80000100a00 */
[----:B------:R-:W-:Y:S01]  /*b120*/  STL.64 [R1+0xc18], R150 ;  /* 0x000c189601007387 */ /* 0x000fe20000100a00 */
[----:B---3--:R-:W-:-:S03]  /*b130*/  IMAD.WIDE R4, R6, 0x4, R2 ;  /* 0x0000000406047825 */ /* 0x008fc600078e0202 */
[----:B------:R-:W-:Y:S04]  /*b140*/  STL.64 [R1+0x1208], R150 ;  /* 0x0012089601007387 */ /* 0x000fe80000100a00 */
[----:B------:R-:W-:Y:S04]  /*b150*/  STL.64 [R1+0xc28], R148 ;  /* 0x000c289401007387 */ /* 0x000fe80000100a00 */
[----:B------:R-:W-:Y:S04]  /*b160*/  STL.64 [R1+0x1210], R148 ;  /* 0x0012109401007387 */ /* 0x000fe80000100a00 */
[----:B------:R-:W-:Y:S04]  /*b170*/  STL.64 [R1+0xc38], R146 ;  /* 0x000c389201007387 */ /* 0x000fe80000100a00 */
[----:B------:R-:W-:Y:S04]  /*b180*/  STL.64 [R1+0x1218], R146 ;  /* 0x0012189201007387 */ /* 0x000fe80000100a00 */
[----:B------:R2:W-:Y:S04]  /*b190*/  STL.64 [R1+0x240], R4 ;  /* 0x0002400401007387 */ /* 0x0005e80000100a00 */
[----:B------:R3:W-:Y:S01]  /*b1a0*/  STL.64 [R1+0x250], R12 ;  /* 0x0002500c01007387 */ /* 0x0007e20000100a00 */
[----:B--2---:R-:W-:-:S04]  /*b1b0*/  IMAD.WIDE R4, R25, 0x4, R2 ;  /* 0x0000000419047825 */ /* 0x004fc800078e0202 */
[--C-:B---3--:R-:W-:Y:S01]  /*b1c0*/  IMAD.WIDE R12, R27, 0x4, R2.reuse ;  /* 0x000000041b0c7825 */ /* 0x108fe200078e0202 */
[----:B------:R2:W-:Y:S01]  /*b1d0*/  STL.64 [R1+0x260], R4 ;  /* 0x0002600401007387 */ /* 0x0005e20000100a00 */
[----:B------:R-:W3:Y:S02]  /*b1e0*/  LDC R27, c[0x0][0x230] ;  /* 0x00008c00ff1b7b82 */ /* 0x000ee40000000800 */
[--C-:B------:R-:W-:Y:S01]  /*b1f0*/  IMAD.WIDE R24, R37, 0x4, R2.reuse ;  /* 0x0000000425187825 */ /* 0x100fe200078e0202 */
[----:B------:R4:W-:Y:S04]  /*b200*/  STL.64 [R1+0x270], R10 ;  /* 0x0002700a01007387 */ /* 0x0009e80000100a00 */
[----:B------:R1:W-:Y:S01]  /*b210*/  STL.64 [R1+0x850], R12 ;  /* 0x0008500c01007387 */ /* 0x0003e20000100a00 */
[----:B--2---:R-:W-:-:S04]  /*b220*/  IMAD.WIDE R4, R28, 0x4, R2 ;  /* 0x000000041c047825 */ /* 0x004fc800078e0202 */
[--C-:B----4-:R-:W-:Y:S01]  /*b230*/  IMAD.WIDE R10, R29, 0x4, R2.reuse ;  /* 0x000000041d0a7825 */ /* 0x110fe200078e0202 */
[----:B------:R2:W-:Y:S03]  /*b240*/  STL.64 [R1+0x860], R4 ;  /* 0x0008600401007387 */ /* 0x0005e60000100a00 */
[--C-:B-1----:R-:W-:Y:S01]  /*b250*/  IMAD.WIDE R12, R35, 0x4, R2.reuse ;  /* 0x00000004230c7825 */ /* 0x102fe200078e0202 */
[----:B------:R-:W-:Y:S03]  /*b260*/  STL.64 [R1+0x870], R10 ;  /* 0x0008700a01007387 */ /* 0x000fe60000100a00 */
[--C-:B------:R-:W-:Y:S01]  /*b270*/  IMAD.WIDE R34, R40, 0x4, R2.reuse ;  /* 0x0000000428227825 */ /* 0x100fe200078e0202 */
[----:B------:R-:W-:Y:S04]  /*b280*/  STL.64 [R1+0x880], R230 ;  /* 0x000880e601007387 */ /* 0x000fe80000100a00 */
[----:B------:R-:W-:Y:S01]  /*b290*/  STL.64 [R1+0xa50], R226 ;  /* 0x000a50e201007387 */ /* 0x000fe20000100a00 */
[----:B--2---:R-:W-:-:S03]  /*b2a0*/  IMAD.WIDE R4, R36, 0x4, R2 ;  /* 0x0000000424047825 */ /* 0x004fc600078e0202 */
[----:B------:R-:W-:Y:S04]  /*b2b0*/  STL.64 [R1+0xa60], R222 ;  /* 0x000a60de01007387 */ /* 0x000fe80000100a00 */
[----:B------:R-:W-:Y:S04]  /*b2c0*/  STL.64 [R1+0xa70], R216 ;  /* 0x000a70d801007387 */ /* 0x000fe80000100a00 */
[----:B------:R-:W-:Y:S04]  /*b2d0*/  STL.64 [R1+0xa80], R32 ;  /* 0x000a802001007387 */ /* 0x000fe80000100a00 */
[----:B------:R1:W-:Y:S04]  /*b2e0*/  STL.64 [R1+0x280], R12 ;  /* 0x0002800c01007387 */ /* 0x0003e80000100a00 */
[----:B------:R2:W-:Y:S04]  /*b2f0*/  STL.64 [R1+0x290], R4 ;  /* 0x0002900401007387 */ /* 0x0005e80000100a00 */
[----:B------:R4:W-:Y:S01]  /*b300*/  STL.64 [R1+0x2a0], R24 ;  /* 0x0002a01801007387 */ /* 0x0009e20000100a00 */
[----:B-1----:R-:W-:-:S04]  /*b310*/  IMAD.WIDE R12, R38, 0x4, R2 ;  /* 0x00000004260c7825 */ /* 0x002fc800078e0202 */
[--C-:B--2---:R-:W-:Y:S01]  /*b320*/  IMAD.WIDE R4, R39, 0x4, R2.reuse ;  /* 0x0000000427047825 */ /* 0x104fe200078e0202 */
[----:B------:R1:W-:Y:S03]  /*b330*/  STL.64 [R1+0x2b0], R12 ;  /* 0x0002b00c01007387 */ /* 0x0003e60000100a00 */
[--C-:B----4-:R-:W-:Y:S01]  /*b340*/  IMAD.WIDE R24, R49, 0x4, R2.reuse ;  /* 0x0000000431187825 */ /* 0x110fe200078e0202 */
[----:B------:R2:W-:Y:S03]  /*b350*/  STL.64 [R1+0x890], R4 ;  /* 0x0008900401007387 */ /* 0x0005e60000100a00 */
[----:B-1----:R-:W-:-:S04]  /*b360*/  IMAD.WIDE R12, R41, 0x4, R2 ;  /* 0x00000004290c7825 */ /* 0x002fc800078e0202 */
[--C-:B--2---:R-:W-:Y:S01]  /*b370*/  IMAD.WIDE R4, R42, 0x4, R2.reuse ;  /* 0x000000042a047825 */ /* 0x104fe200078e0202 */
[----:B------:R1:W-:Y:S04]  /*b380*/  STL.64 [R1+0x8b0], R12 ;  /* 0x0008b00c01007387 */ /* 0x0003e80000100a00 */
[----:B------:R-:W-:Y:S04]  /*b390*/  STL.64 [R1+0x8a0], R34 ;  /* 0x0008a02201007387 */ /* 0x000fe80000100a00 */
[----:B------:R2:W-:Y:S01]  /*b3a0*/  STL.64 [R1+0x8c0], R4 ;  /* 0x0008c00401007387 */ /* 0x0005e20000100a00 */
[----:B-1----:R-:W-:-:S03]  /*b3b0*/  IMAD.WIDE R12, R47, 0x4, R2 ;  /* 0x000000042f0c7825 */ /* 0x002fc600078e0202 */
[----:B------:R-:W-:Y:S04]  /*b3c0*/  STL.64 [R1+0xa90], R246 ;  /* 0x000a90f601007387 */ /* 0x000fe80000100a00 */
[----:B------:R-:W-:Y:S01]  /*b3d0*/  STL.64 [R1+0xaa0], R242 ;  /* 0x000aa0f201007387 */ /* 0x000fe20000100a00 */
[----:B--2---:R-:W-:-:S03]  /*b3e0*/  IMAD.WIDE R4, R48, 0x4, R2 ;  /* 0x0000000430047825 */ /* 0x004fc600078e0202 */
        /* <DEDUP_REMOVED lines=23> */
[----:B-1----:R-:W-:-:S03]  /*b560*/  IMAD.WIDE R12, R60, 0x4, R2 ;  /* 0x000000043c0c7825 */ /* 0x002fc600078e0202 */
[----:B------:R-:W-:Y:S01]  /*b570*/  STL.64 [R1+0xb00], R250 ;  /* 0x000b00fa01007387 */ /* 0x000fe20000100a00 */
[----:B--2---:R-:W-:-:S03]  /*b580*/  IMAD.WIDE R4, R61, 0x4, R2 ;  /* 0x000000043d047825 */ /* 0x004fc600078e0202 */
[----:B------:R1:W-:Y:S01]  /*b590*/  STL.64 [R1+0x110], R12 ;  /* 0x0001100c01007387 */ /* 0x0003e20000100a00 */
[----:B----4-:R-:W-:-:S03]  /*b5a0*/  IMAD.WIDE R24, R62, 0x4, R2 ;  /* 0x000000043e187825 */ /* 0x010fc600078e0202 */
[----:B------:R2:W-:Y:S04]  /*b5b0*/  STL.64 [R1+0x120], R4 ;  /* 0x0001200401007387 */ /* 0x0005e80000100a00 */
[----:B------:R4:W-:Y:S01]  /*b5c0*/  STL.64 [R1+0x130], R24 ;  /* 0x0001301801007387 */ /* 0x0009e20000100a00 */
[----:B-1----:R-:W-:-:S04]  /*b5d0*/  IMAD.WIDE R12, R63, 0x4, R2 ;  /* 0x000000043f0c7825 */ /* 0x002fc800078e0202 */
[--C-:B--2---:R-:W-:Y:S01]  /*b5e0*/  IMAD.WIDE R4, R64, 0x4, R2.reuse ;  /* 0x0000000440047825 */ /* 0x104fe200078e0202 */
[----:B------:R1:W-:Y:S03]  /*b5f0*/  STL.64 [R1+0x300], R12 ;  /* 0x0003000c01007387 */ /* 0x0003e60000100a00 */
[--C-:B----4-:R-:W-:Y:S01]  /*b600*/  IMAD.WIDE R24, R65, 0x4, R2.reuse ;  /* 0x0000000441187825 */ /* 0x110fe200078e0202 */
[----:B------:R2:W-:Y:S03]  /*b610*/  STL.64 [R1+0x310], R4 ;  /* 0x0003100401007387 */ /* 0x0005e60000100a00 */
[--C-:B------:R-:W-:Y:S01]  /*b620*/  IMAD.WIDE R146, R68, 0x4, R2.reuse ;  /* 0x0000000444927825 */ /* 0x100fe200078e0202 */
[----:B------:R4:W-:Y:S03]  /*b630*/  STL.64 [R1+0x320], R24 ;  /* 0x0003201801007387 */ /* 0x0009e60000100a00 */
[--C-:B-1----:R-:W-:Y:S01]  /*b640*/  IMAD.WIDE R12, R66, 0x4, R2.reuse ;  /* 0x00000004420c7825 */ /* 0x102fe200078e0202 */
[----:B------:R-:W3:Y:S03]  /*b650*/  LDL.64 R30, [R1+0x858] ;  /* 0x00085800011e7983 */ /* 0x000ee60000100a00 */
[--C-:B--2---:R-:W-:Y:S01]  /*b660*/  IMAD.WIDE R4, R67, 0x4, R2.reuse ;  /* 0x0000000443047825 */ /* 0x104fe200078e0202 */
[----:B------:R-:W-:Y:S03]  /*b670*/  STL.64 [R1+0x330], R12 ;  /* 0x0003300c01007387 */ /* 0x000fe60000100a00 */
[--C-:B------:R-:W-:Y:S01]  /*b680*/  IMAD.WIDE R148, R69, 0x4, R2.reuse ;  /* 0x0000000445947825 */ /* 0x100fe200078e0202 */
[----:B------:R-:W2:Y:S01]  /*b690*/  LDL.64 R28, [R1+0x860] ;  /* 0x00086000011c7983 */ /* 0x000ea20000100a00 */
[----:B----4-:R-:W1:Y:S02]  /*b6a0*/  LDC R25, c[0x0][0x230] ;  /* 0x00008c00ff197b82 */ /* 0x010e640000000800 */
[--C-:B------:R-:W-:Y:S01]  /*b6b0*/  IMAD.WIDE R150, R70, 0x4, R2.reuse ;  /* 0x0000000446967825 */ /* 0x100fe200078e0202 */
[----:B------:R4:W-:Y:S03]  /*b6c0*/  STL.64 [R1+0x910], R4 ;  /* 0x0009100401007387 */ /* 0x0009e60000100a00 */
[--C-:B------:R-:W-:Y:S01]  /*b6d0*/  IMAD.WIDE R152, R71, 0x4, R2.reuse ;  /* 0x0000000447987825 */ /* 0x100fe200078e0202 */
[----:B------:R1:W-:Y:S03]  /*b6e0*/  STL.64 [R1+0x920], R146 ;  /* 0x0009209201007387 */ /* 0x0003e60000100a00 */
[--C-:B------:R-:W-:Y:S01]  /*b6f0*/  IMAD.WIDE R154, R73, 0x4, R2.reuse ;  /* 0x00000004499a7825 */ /* 0x100fe200078e0202 */
[----:B------:R1:W-:Y:S03]  /*b700*/  STL.64 [R1+0x930], R148 ;  /* 0x0009309401007387 */ /* 0x0003e60000100a00 */
[--C-:B----4-:R-:W-:Y:S01]  /*b710*/  IMAD.WIDE R4, R72, 0x4, R2.reuse ;  /* 0x0000000448047825 */ /* 0x110fe200078e0202 */
[----:B------:R4:W-:Y:S03]  /*b720*/  STL.64 [R1+0x940], R150 ;  /* 0x0009409601007387 */ /* 0x0009e60000100a00 */
[--C-:B------:R-:W-:Y:S01]  /*b730*/  IMAD.WIDE R156, R74, 0x4, R2.reuse ;  /* 0x000000044a9c7825 */ /* 0x100fe200078e0202 */
        /* <DEDUP_REMOVED lines=60> */
[----:B------:R4:W-:Y:S04]  /*bb00*/  STL.64 [R1+0x9b0], R210 ;  /* 0x0009b0d201007387 */ /* 0x0009e80000100a00 */
[----:B------:R-:W4:Y:S01]  /*bb10*/  LDL.64 R104, [R1+0x250] ;  /* 0x0002500001687983 */ /* 0x000f220000100a00 */
[----:B------:R-:W-:-:S03]  /*bb20*/  IMAD.WIDE R100, R106, 0x4, R2 ;  /* 0x000000046a647825 */ /* 0x000fc600078e0202 */
[----:B------:R1:W-:Y:S01]  /*bb30*/  STL.64 [R1+0x9c0], R208 ;  /* 0x0009c0d001007387 */ /* 0x0003e20000100a00 */
[----:B------:R-:W-:-:S03]  /*bb40*/  IMAD.WIDE R98, R107, 0x4, R2 ;  /* 0x000000046b627825 */ /* 0x000fc600078e0202 */
[----:B------:R1:W-:Y:S01]  /*bb50*/  STL.64 [R1+0xb90], R200 ;  /* 0x000b90c801007387 */ /* 0x0003e20000100a00 */
[----:B------:R-:W-:-:S03]  /*bb60*/  IMAD.WIDE R96, R108, 0x4, R2 ;  /* 0x000000046c607825 */ /* 0x000fc600078e0202 */
[----:B------:R-:W3:Y:S01]  /*bb70*/  LDL.64 R106, [R1+0x248] ;  /* 0x00024800016a7983 */ /* 0x000ee20000100a00 */
[----:B------:R-:W-:-:S03]  /*bb80*/  IMAD.WIDE R94, R109, 0x4, R2 ;  /* 0x000000046d5e7825 */ /* 0x000fc600078e0202 */
[----:B------:R1:W-:Y:S01]  /*bb90*/  STL.64 [R1+0xba0], R214 ;  /* 0x000ba0d601007387 */ /* 0x0003e20000100a00 */
[----:B------:R-:W-:-:S03]  /*bba0*/  IMAD.WIDE R92, R110, 0x4, R2 ;  /* 0x000000046e5c7825 */ /* 0x000fc600078e0202 */
[----:B------:R-:W-:Y:S01]  /*bbb0*/  STL.64 [R1+0xbb0], R102 ;  /* 0x000bb06601007387 */ /* 0x000fe20000100a00 */
[----:B------:R-:W-:-:S03]  /*bbc0*/  IMAD.WIDE R90, R111, 0x4, R2 ;  /* 0x000000046f5a7825 */ /* 0x000fc600078e0202 */
[----:B------:R-:W2:Y:S01]  /*bbd0*/  LDL.64 R108, [R1+0x240] ;  /* 0x00024000016c7983 */ /* 0x000ea20000100a00 */
[----:B------:R-:W-:-:S03]  /*bbe0*/  IMAD.WIDE R88, R112, 0x4, R2 ;  /* 0x0000000470587825 */ /* 0x000fc600078e0202 */
[----:B------:R-:W-:Y:S01]  /*bbf0*/  STL.64 [R1+0xbc0], R100 ;  /* 0x000bc06401007387 */ /* 0x000fe20000100a00 */
[----:B------:R-:W-:-:S03]  /*bc00*/  IMAD.WIDE R86, R113, 0x4, R2 ;  /* 0x0000000471567825 */ /* 0x000fc600078e0202 */
[----:B------:R-:W-:Y:S04]  /*bc10*/  STL.64 [R1+0x1c0], R98 ;  /* 0x0001c06201007387 */ /* 0x000fe80000100a00 */
[----:B------:R-:W4:Y:S01]  /*bc20*/  LDL.64 R110, [R1+0x238] ;  /* 0x00023800016e7983 */ /* 0x000f220000100a00 */
[----:B------:R-:W-:-:S03]  /*bc30*/  IMAD.WIDE R84, R114, 0x4, R2 ;  /* 0x0000000472547825 */ /* 0x000fc600078e0202 */
[----:B------:R-:W-:Y:S01]  /*bc40*/  STL.64 [R1+0x1d0], R96 ;  /* 0x0001d06001007387 */ /* 0x000fe20000100a00 */
[----:B------:R-:W-:-:S03]  /*bc50*/  IMAD.WIDE R82, R115, 0x4, R2 ;  /* 0x0000000473527825 */ /* 0x000fc600078e0202 */
[----:B------:R-:W-:Y:S04]  /*bc60*/  STL.64 [R1+0x1e0], R94 ;  /* 0x0001e05e01007387 */ /* 0x000fe80000100a00 */
[----:B------:R-:W-:Y:S01]  /*bc70*/  STL.64 [R1+0x1f0], R92 ;  /* 0x0001f05c01007387 */ /* 0x000fe20000100a00 */
[----:B------:R-:W-:-:S03]  /*bc80*/  IMAD.WIDE R80, R116, 0x4, R2 ;  /* 0x0000000474507825 */ /* 0x000fc600078e0202 */
[----:B------:R-:W-:Y:S01]  /*bc90*/  STL.64 [R1+0x7d0], R90 ;  /* 0x0007d05a01007387 */ /* 0x000fe20000100a00 */
[----:B------:R-:W-:-:S03]  /*bca0*/  IMAD.WIDE R78, R117, 0x4, R2 ;  /* 0x00000004754e7825 */ /* 0x000fc600078e0202 */
[----:B------:R-:W3:Y:S04]  /*bcb0*/  LDL.64 R114, [R1+0x850] ;  /* 0x0008500001727983 */ /* 0x000ee80000100a00 */
        /* <DEDUP_REMOVED lines=14> */
[----:B------:R-:W3:Y:S01]  /*bda0*/  LDL.64 R120, [R1+0x268] ;  /* 0x0002680001787983 */ /* 0x000ee20000100a00 */
[----:B------:R-:W-:-:S03]  /*bdb0*/  IMAD.WIDE R64, R124, 0x4, R2 ;  /* 0x000000047c407825 */ /* 0x000fc600078e0202 */
        /* <DEDUP_REMOVED lines=12> */
[----:B------:R1:W-:Y:S01]  /*be80*/  STL.64 [R1+0xc00], R68 ;  /* 0x000c004401007387 */ /* 0x0003e20000100a00 */
[----:B------:R-:W-:-:S03]  /*be90*/  IMAD.WIDE R40, R131, 0x4, R2 ;  /* 0x0000000483287825 */ /* 0x000fc600078e0202 */
[----:B------:R-:W-:Y:S01]  /*bea0*/  STL.64 [R1+0x200], R66 ;  /* 0x0002004201007387 */ /* 0x000fe20000100a00 */
        /* <DEDUP_REMOVED lines=9> */
[----:B------:R1:W-:Y:S01]  /*bf40*/  STL.64 [R1+0x820], R50 ;  /* 0x0008203201007387 */ /* 0x0003e20000100a00 */
[----:B------:R-:W-:-:S03]  /*bf50*/  IMAD.WIDE R36, R137, 0x4, R2 ;  /* 0x0000000489247825 */ /* 0x000fc600078e0202 */
[----:B------:R-:W-:Y:S01]  /*bf60*/  STL.64 [R1+0x830], R48 ;  /* 0x0008303001007387 */ /* 0x000fe20000100a00 */
[----:B------:R-:W-:-:S03]  /*bf70*/  IMAD.WIDE R46, R138, 0x4, R2 ;  /* 0x000000048a2e7825 */ /* 0x000fc600078e0202 */
[----:B------:R1:W-:Y:S04]  /*bf80*/  STL.64 [R1+0x840], R44 ;  /* 0x0008402c01007387 */ /* 0x0003e80000100a00 */
[----:B------:R1:W-:Y:S04]  /*bf90*/  STL.64 [R1+0xa10], R40 ;  /* 0x000a102801007387 */ /* 0x0003e80000100a00 */
[----:B------:R1:W-:Y:S04]  /*bfa0*/  STL.64 [R1+0xa20], R38 ;  /* 0x000a202601007387 */ /* 0x0003e80000100a00 */
[----:B------:R1:W-:Y:S04]  /*bfb0*/  STL.64 [R1+0xa30], R42 ;  /* 0x000a302a01007387 */ /* 0x0003e80000100a00 */
[----:B------:R-:W-:Y:S04]  /*bfc0*/  STL.64 [R1+0xa40], R56 ;  /* 0x000a403801007387 */ /* 0x000fe80000100a00 */
[----:B------:R-:W-:Y:S04]  /*bfd0*/  STL.64 [R1+0xc10], R54 ;  /* 0x000c103601007387 */ /* 0x000fe80000100a00 */
[----:B------:R-:W-:Y:S04]  /*bfe0*/  STL.64 [R1+0xc20], R52 ;  /* 0x000c203401007387 */ /* 0x000fe80000100a00 */
[----:B------:R1:W-:Y:S04]  /*bff0*/  STL.64 [R1+0xc30], R36 ;  /* 0x000c302401007387 */ /* 0x0003e80000100a00 */
[----:B------:R1:W-:Y:S04]  /*c000*/  STL.64 [R1+0xc40], R46 ;  /* 0x000c402e01007387 */ /* 0x0003e80000100a00 */
[----:B------:R-:W3:Y:S01]  /*c010*/  LDL.64 R112, [R1+0x868] ;  /* 0x0008680001707983 */ /* 0x000ee20000100a00 */
[----:B------:R-:W-:-:S02]  /*c020*/  VIADD R24, R139, 0xffffffdc ;  /* 0xffffffdc8b187836 */ /* 0x000fc40000000000 */
[----:B------:R-:W-:-:S03]  /*c030*/  VIADD R6, R140, 0xffffffbf ;  /* 0xffffffbf8c067836 */ /* 0x000fc60000000000 */
[----:B------:R-:W-:Y:S02]  /*c040*/  ISETP.GE.U32.AND P1, PT, R24, 0x7fffff5d, PT ;  /* 0x7fffff5d1800780c */ /* 0x000fe40003f26070 */
[----:B------:R-:W-:Y:S01]  /*c050*/  ISETP.GE.U32.AND P5, PT, R6, 0x7fffff40, PT ;  /* 0x7fffff400600780c */ /* 0x000fe20003fa6070 */
[----:B------:R-:W-:Y:S01]  /*c060*/  VIADD R6, R142, 0xffffffbd ;  /* 0xffffffbd8e067836 */ /* 0x000fe20000000000 */
[----:B------:R-:W-:-:S04]  /*c070*/  IADD3 R24, R141, -0x42, RZ ;  /* 0xffffffbe8d187810 */ /* 0x000fc80007ffe0ff */
[----:B------:R-:W-:Y:S01]  /*c080*/  ISETP.GE.U32.AND P4, PT, R24, 0x7fffff3f, PT ;  /* 0x7fffff3f1800780c */ /* 0x000fe20003f86070 */
[----:B----4-:R-:W-:Y:S04]  /*c090*/  LDGSTS.E [R0+0x8000], desc[UR60][R110.64], !P3 ;  /* 0x080000006e007fae */ /* 0x010fe8000d92187c */
[----:B--2---:R-:W-:Y:S01]  /*c0a0*/  LDGSTS.E [R0+0xc000], desc[UR60][R108.64], !P3 ;  /* 0x0c0000006c007fae */ /* 0x004fe2000d92187c */
[----:B------:R-:W-:-:S03]  /*c0b0*/  ISETP.GE.U32.AND P3, PT, R6, 0x7fffff3e, PT ;  /* 0x7fffff3e0600780c */ /* 0x000fc60003f66070 */
[----:B---3--:R-:W-:Y:S04]  /*c0c0*/  LDGSTS.E [R0+0x8004], desc[UR60][R106.64], !P2 ;  /* 0x080040006a007fae */ /* 0x008fe8000d12187c */
[----:B------:R-:W-:Y:S04]  /*c0d0*/  LDGSTS.E [R0+0xc004], desc[UR60][R104.64], !P2 ;  /* 0x0c00400068007fae */ /* 0x000fe8000d12187c */
[----:B------:R-:W2:Y:S04]  /*c0e0*/  LDL.64 R110, [R1+0x878] ;  /* 0x00087800016e7983 */ /* 0x000ea80000100a00 */
[----:B------:R-:W3:Y:S04]  /*c0f0*/  LDL.64 R108, [R1+0xa48] ;  /* 0x000a4800016c7983 */ /* 0x000ee80000100a00 */
[----:B------:R-:W4:Y:S04]  /*c100*/  LDL.64 R106, [R1+0xa58] ;  /* 0x000a5800016a7983 */ /* 0x000f280000100a00 */
[----:B------:R-:W4:Y:S04]  /*c110*/  LDL.64 R104, [R1+0xa68] ;  /* 0x000a680001687983 */ /* 0x000f280000100a00 */
[----:B------:R-:W-:Y:S04]  /*c120*/  LDGSTS.E [R0+0x8008], desc[UR60][R124.64], !P0 ;  /* 0x080080007c007fae */ /* 0x000fe8000c12187c */
[----:B------:R-:W-:Y:S04]  /*c130*/  LDGSTS.E [R0+0xc008], desc[UR60][R122.64], !P0 ;  /* 0x0c0080007a007fae */ /* 0x000fe8000c12187c */
[----:B------:R-:W-:Y:S04]  /*c140*/  LDGSTS.E [R0+0x800c], desc[UR60][R120.64], !P1 ;  /* 0x0800c00078007fae */ /* 0x000fe8000c92187c */
[----:B------:R-:W-:Y:S04]  /*c150*/  LDGSTS.E [R0+0xc00c], desc[UR60][R118.64], !P1 ;  /* 0x0c00c00076007fae */ /* 0x000fe8000c92187c */
[----:B------:R-:W-:Y:S04]  /*c160*/  LDGSTS.E [R0+0x10000], desc[UR60][R116.64], !P5 ;  /* 0x1000000074007fae */ /* 0x000fe8000e92187c */
[----:B------:R-:W-:Y:S04]  /*c170*/  LDGSTS.E [R0+0x14000], desc[UR60][R114.64], !P5 ;  /* 0x1400000072007fae */ /* 0x000fe8000e92187c */
[----:B------:R1:W-:Y:S04]  /*c180*/  LDGSTS.E [R0+0x10004], desc[UR60][R30.64], !P4 ;  /* 0x100040001e007fae */ /* 0x0003e8000e12187c */
[----:B------:R1:W-:Y:S01]  /*c190*/  LDGSTS.E [R0+0x14004], desc[UR60][R28.64], !P4 ;  /* 0x140040001c007fae */ /* 0x0003e2000e12187c */
[----:B------:R-:W-:-:S02]  /*c1a0*/  VIADD R6, R144, 0xffffff9f ;  /* 0xffffff9f90067836 */ /* 0x000fc40000000000 */
[----:B------:R-:W-:Y:S01]  /*c1b0*/  VIADD R24, R143, 0xffffffbc ;  /* 0xffffffbc8f187836 */ /* 0x000fe20000000000 */
[----:B-1----:R-:W1:Y:S08]  /*c1c0*/  LDC R31, c[0x0][0x230] ;  /* 0x00008c00ff1f7b82 */ /* 0x002e700000000800 */
[----:B------:R-:W1:Y:S08]  /*c1d0*/  LDC R28, c[0x0][0x230] ;  /* 0x00008c00ff1c7b82 */ /* 0x000e700000000800 */
[----:B------:R-:W1:Y:S08]  /*c1e0*/  LDC R29, c[0x0][0x230] ;  /* 0x00008c00ff1d7b82 */ /* 0x000e700000000800 */
[----:B------:R-:W1:Y:S01]  /*c1f0*/  LDC R30, c[0x0][0x230] ;  /* 0x00008c00ff1e7b82 */ /* 0x000e620000000800 */
[----:B------:R-:W-:Y:S04]  /*c200*/  LDGSTS.E [R0+0x10008], desc[UR60][R112.64], !P3 ;  /* 0x1000800070007fae */ /* 0x000fe8000d92187c */
[----:B------:R-:W-:Y:S04]  /*c210*/  LDGSTS.E [R0+0x14008], desc[UR60][R10.64], !P3 ;  /* 0x140080000a007fae */ /* 0x000fe8000d92187c */
[----:B------:R-:W4:Y:S01]  /*c220*/  LDL.LU.64 R10, [R1+0x1270] ;  /* 0x00127000010a7983 */ /* 0x000f220000300a00 */
[----:B------:R-:W-:-:S02]  /*c230*/  ISETP.GE.U32.AND P0, PT, R6, 0x7fffff20, PT ;  /* 0x7fffff200600780c */ /* 0x000fc40003f06070 */
[----:B------:R-:W-:Y:S01]  /*c240*/  ISETP.GE.U32.AND P2, PT, R24, 0x7fffff3d, PT ;  /* 0x7fffff3d1800780c */ /* 0x000fe20003f46070 */
[----:B------:R-:W-:Y:S01]  /*c250*/  VIADD R24, R145, 0xffffff9e ;  /* 0xffffff9e91187836 */ /* 0x000fe20000000000 */
[----:B------:R-:W-:Y:S02]  /*c260*/  IADD3 R6, R25, -0x63, RZ ;  /* 0xffffff9d19067810 */ /* 0x000fe40007ffe0ff */
[----:B------:R-:W1:Y:S02]  /*c270*/  LDC R25, c[0x0][0x230] ;  /* 0x00008c00ff197b82 */ /* 0x000e640000000800 */
[----:B------:R-:W-:Y:S01]  /*c280*/  ISETP.GE.U32.AND P5, PT, R6, 0x7fffff1e, PT ;  /* 0x7fffff1e0600780c */ /* 0x000fe20003fa6070 */
[----:B------:R-:W-:Y:S01]  /*c290*/  VIADD R6, R27, 0xffffff9c ;  /* 0xffffff9c1b067836 */ /* 0x000fe20000000000 */
[----:B------:R-:W-:-:S04]  /*c2a0*/  ISETP.GE.U32.AND P1, PT, R24, 0x7fffff1f, PT ;  /* 0x7fffff1f1800780c */ /* 0x000fc80003f26070 */
[----:B------:R-:W-:Y:S01]  /*c2b0*/  ISETP.GE.U32.AND P4, PT, R6, 0x7fffff1d, PT ;  /* 0x7fffff1d0600780c */ /* 0x000fe20003f86070 */
[----:B------:R-:W1:Y:S08]  /*c2c0*/  LDC R24, c[0x0][0x230] ;  /* 0x00008c00ff187b82 */ /* 0x000e700000000800 */
[----:B------:R-:W1:Y:S01]  /*c2d0*/  LDC R27, c[0x0][0x230] ;  /* 0x00008c00ff1b7b82 */ /* 0x000e620000000800 */
[----:B--2---:R-:W-:Y:S04]  /*c2e0*/  LDGSTS.E [R0+0x1000c], desc[UR60][R110.64], !P2 ;  /* 0x1000c0006e007fae */ /* 0x004fe8000d12187c */
[----:B------:R-:W-:Y:S04]  /*c2f0*/  LDGSTS.E [R0+0x1400c], desc[UR60][R230.64], !P2 ;  /* 0x1400c000e6007fae */ /* 0x000fe8000d12187c */
[----:B---3--:R-:W-:Y:S04]  /*c300*/  LDGSTS.E [R0+0x18000], desc[UR60][R108.64], !P0 ;  /* 0x180000006c007fae */ /* 0x008fe8000c12187c */
[----:B------:R-:W-:Y:S04]  /*c310*/  LDGSTS.E [R0+0x1c000], desc[UR60][R226.64], !P0 ;  /* 0x1c000000e2007fae */ /* 0x000fe8000c12187c */
[----:B----4-:R-:W-:Y:S04]  /*c320*/  LDGSTS.E [R0+0x18004], desc[UR60][R106.64], !P1 ;  /* 0x180040006a007fae */ /* 0x010fe8000c92187c */
[----:B------:R-:W2:Y:S04]  /*c330*/  LDL.LU.64 R230, [R1+0x1268] ;  /* 0x0012680001e67983 */ /* 0x000ea80000300a00 */
[----:B------:R-:W-:Y:S04]  /*c340*/  LDGSTS.E [R0+0x1c004], desc[UR60][R222.64], !P1 ;  /* 0x1c004000de007fae */ /* 0x000fe8000c92187c */
[----:B------:R-:W3:Y:S04]  /*c350*/  LDL.LU.64 R226, [R1+0x1260] ;  /* 0x0012600001e27983 */ /* 0x000ee80000300a00 */
[----:B------:R-:W-:Y:S04]  /*c360*/  LDGSTS.E [R0+0x18008], desc[UR60][R104.64], !P5 ;  /* 0x1800800068007fae */ /* 0x000fe8000e92187c */
[----:B------:R-:W4:Y:S04]  /*c370*/  LDL.LU.64 R222, [R1+0x1258] ;  /* 0x0012580001de7983 */ /* 0x000f280000300a00 */
[----:B------:R-:W-:Y:S04]  /*c380*/  LDGSTS.E [R0+0x1c008], desc[UR60][R216.64], !P5 ;  /* 0x1c008000d8007fae */ /* 0x000fe8000e92187c */
[----:B------:R-:W2:Y:S04]  /*c390*/  LDL.LU.64 R216, [R1+0x1250] ;  /* 0x0012500001d87983 */ /* 0x000ea80000300a00 */
[----:B------:R-:W-:Y:S01]  /*c3a0*/  LDGSTS.E [R0+0x1800c], desc[UR60][R10.64], !P4 ;  /* 0x1800c0000a007fae */ /* 0x000fe2000e12187c */
[----:B-1----:R-:W-:-:S02]  /*c3b0*/  VIADD R25, R25, 0xfffffffb ;  /* 0xfffffffb19197836 */ /* 0x002fc40000000000 */
[----:B------:R-:W-:Y:S01]  /*c3c0*/  VIADD R24, R24, 0xfffffffa ;  /* 0xfffffffa18187836 */ /* 0x000fe20000000000 */
[----:B------:R1:W-:Y:S04]  /*c3d0*/  LDGSTS.E [R0+0x1c00c], desc[UR60][R32.64], !P4 ;  /* 0x1c00c00020007fae */ /* 0x0003e8000e12187c */
[----:B------:R-:W3:Y:S04]  /*c3e0*/  LDL.LU.64 R10, [R1+0x1248] ;  /* 0x00124800010a7983 */ /* 0x000ee80000300a00 */
[----:B------:R-:W4:Y:S01]  /*c3f0*/  LDL.64 R114, [R1+0x278] ;  /* 0x0002780001727983 */ /* 0x000f220000100a00 */
[----:B------:R-:W-:Y:S01]  /*c400*/  VIADD R6, R26, 0xfffffff9 ;  /* 0xfffffff91a067836 */ /* 0x000fe20000000000 */
[----:B-1----:R-:W-:Y:S01]  /*c410*/  IADD3 R0, R27, -0x8, RZ ;  /* 0xfffffff81b007810 */ /* 0x002fe20007ffe0ff */
[----:B------:R-:W1:Y:S01]  /*c420*/  LDC R33, c[0x0][0x230] ;  /* 0x00008c00ff217b82 */ /* 0x000e620000000800 */
[----:B------:R-:W4:Y:S04]  /*c430*/  LDL.64 R112, [R1+0x280] ;  /* 0x0002800001707983 */ /* 0x000f280000100a00 */
[----:B------:R-:W4:Y:S01]  /*c440*/  LDL.64 R110, [R1+0x288] ;  /* 0x00028800016e7983 */ /* 0x000f220000100a00 */
[----:B------:R-:W-:-:S02]  /*c450*/  ISETP.GE.U32.AND P2, PT, R25, 0x7fffff7c, PT ;  /* 0x7fffff7c1900780c */ /* 0x000fc40003f46070 */
[----:B------:R-:W-:Y:S01]  /*c460*/  ISETP.GE.U32.AND P6, PT, R24, 0x7fffff7b, PT ;  /* 0x7fffff7b1800780c */ /* 0x000fe20003fc6070 */
[----:B------:R-:W4:Y:S01]  /*c470*/  LDL.64 R108, [R1+0x290] ;  /* 0x00029000016c7983 */ /* 0x000f220000100a00 */
[----:B------:R-:W1:Y:S03]  /*c480*/  LDC R32, c[0x0][0x230] ;  /* 0x00008c00ff207b82 */ /* 0x000e660000000800 */
[----:B------:R-:W4:Y:S04]  /*c490*/  LDL.64 R106, [R1+0x298] ;  /* 0x00029800016a7983 */ /* 0x000f280000100a00 */
[----:B------:R-:W4:Y:S01]  /*c4a0*/  LDL.64 R104, [R1+0x2a0] ;  /* 0x0002a00001687983 */ /* 0x000f220000100a00 */
[----:B------:R-:W-:Y:S01]  /*c4b0*/  ISETP.GE.U32.AND P1, PT, R6, 0x7fffff7a, PT ;  /* 0x7fffff7a0600780c */ /* 0x000fe20003f26070 */
[----:B------:R-:W-:Y:S01]  /*c4c0*/  VIADD R6, R28, 0xffffffdb ;  /* 0xffffffdb1c067836 */ /* 0x000fe20000000000 */
[----:B------:R-:W-:Y:S01]  /*c4d0*/  ISETP.GE.U32.AND P0, PT, R0, 0x7fffff79, PT ;  /* 0x7fffff790000780c */ /* 0x000fe20003f06070 */
[----:B------:R-:W-:Y:S01]  /*c4e0*/  VIADD R24, R29, 0xffffffda ;  /* 0xffffffda1d187836 */ /* 0x000fe20000000000 */
[----:B------:R-:W4:Y:S01]  /*c4f0*/  LDL.64 R128, [R1+0x2a8] ;  /* 0x0002a80001807983 */ /* 0x000f220000100a00 */
[----:B------:R-:W1:Y:S01]  /*c500*/  LDC R27, c[0x0][0x230] ;  /* 0x00008c00ff1b7b82 */ /* 0x000e620000000800 */
[----:B------:R-:W-:Y:S01]  /*c510*/  ISETP.GE.U32.AND P5, PT, R6, 0x7fffff5c, PT ;  /* 0x7fffff5c0600780c */ /* 0x000fe20003fa6070 */
[----:B------:R-:W-:Y:S01]  /*c520*/  VIADD R6, R31, 0xffffffd9 ;  /* 0xffffffd91f067836 */ /* 0x000fe20000000000 */
[----:B------:R-:W4:Y:S01]  /*c530*/  LDL.64 R126, [R1+0x2b0] ;  /* 0x0002b000017e7983 */ /* 0x000f220000100a00 */
[----:B------:R-:W-:-:S03]  /*c540*/  ISETP.GE.U32.AND P4, PT, R24, 0x7fffff5b, PT ;  /* 0x7fffff5b1800780c */ /* 0x000fc60003f86070 */
[----:B------:R-:W4:Y:S01]  /*c550*/  LDL.64 R124, [R1+0x888] ;  /* 0x00088800017c7983 */ /* 0x000f220000100a00 */
[----:B------:R-:W-:Y:S01]  /*c560*/  ISETP.GE.U32.AND P3, PT, R6, 0x7fffff5a, PT ;  /* 0x7fffff5a0600780c */ /* 0x000fe20003f66070 */
[----:B------:R-:W1:Y:S02]  /*c570*/  LDC R29, c[0x0][0x230] ;  /* 0x00008c00ff1d7b82 */ /* 0x000e640000000800 */
[----:B------:R-:W4:Y:S04]  /*c580*/  LDL.64 R122, [R1+0x890] ;  /* 0x00089000017a7983 */ /* 0x000f280000100a00 */
[----:B------:R-:W4:Y:S02]  /*c590*/  LDL.64 R120, [R1+0x898] ;  /* 0x0008980001787983 */ /* 0x000f240000100a00 */
[----:B------:R-:W1:Y:S02]  /*c5a0*/  LDC R26, c[0x0][0x230] ;  /* 0x00008c00ff1a7b82 */ /* 0x000e640000000800 */
[----:B------:R-:W4:Y:S04]  /*c5b0*/  LDL.64 R118, [R1+0x8a8] ;  /* 0x0008a80001767983 */ /* 0x000f280000100a00 */
[----:B------:R-:W4:Y:S02]  /*c5c0*/  LDL.64 R116, [R1+0x8b0] ;  /* 0x0008b00001747983 */ /* 0x000f240000100a00 */
[----:B------:R-:W1:Y:S08]  /*c5d0*/  LDC R28, c[0x0][0x230] ;  /* 0x00008c00ff1c7b82 */ /* 0x000e700000000800 */
[----:B------:R-:W1:Y:S01]  /*c5e0*/  LDC R25, c[0x0][0x230] ;  /* 0x00008c00ff197b82 */ /* 0x000e620000000800 */
[----:B---3--:R-:W-:-:S07]  /*c5f0*/  LOP3.LUT R0, R10, 0x10, RZ, 0x3c, !PT ;  /* 0x000000100a007812 */ /* 0x008fce00078e3cff */
[----:B------:R-:W3:Y:S01]  /*c600*/  LDC R31, c[0x0][0x230] ;  /* 0x00008c00ff1f7b82 */ /* 0x000ee20000000800 */
[----:B------:R-:W-:-:S05]  /*c610*/  VIADD R0, R0, UR4 ;  /* 0x0000000400007c36 */ /* 0x000fca0008000000 */
[----:B--2---:R-:W-:Y:S04]  /*c620*/  LDGSTS.E [R0], desc[UR60][R216.64], !P2 ;  /* 0x00000000d8007fae */ /* 0x004fe8000d12187c */
[----:B------:R-:W-:Y:S04]  /*c630*/  LDGSTS.E [R0+0x4000], desc[UR60][R220.64], !P2 ;  /* 0x04000000dc007fae */ /* 0x000fe8000d12187c */
[----:B----4-:R-:W-:Y:S04]  /*c640*/  LDGSTS.E [R0+0x4], desc[UR60][R222.64], !P6 ;  /* 0x00004000de007fae */ /* 0x010fe8000f12187c */
[----:B------:R-:W-:Y:S04]  /*c650*/  LDGSTS.E [R0+0x4004], desc[UR60][R224.64], !P6 ;  /* 0x04004000e0007fae */ /* 0x000fe8000f12187c */
[----:B------:R-:W-:Y:S04]  /*c660*/  LDGSTS.E [R0+0x8], desc[UR60][R226.64], !P1 ;  /* 0x00008000e2007fae */ /* 0x000fe8000c92187c */
[----:B------:R-:W-:Y:S04]  /*c670*/  LDGSTS.E [R0+0x4008], desc[UR60][R228.64], !P1 ;  /* 0x04008000e4007fae */ /* 0x000fe8000c92187c */
[----:B------:R-:W-:Y:S04]  /*c680*/  LDGSTS.E [R0+0xc], desc[UR60][R230.64], !P0 ;  /* 0x0000c000e6007fae */ /* 0x000fe8000c12187c */
[----:B------:R-:W-:Y:S04]  /*c690*/  LDGSTS.E [R0+0x400c], desc[UR60][R232.64], !P0 ;  /* 0x0400c000e8007fae */ /* 0x000fe8000c12187c */
[----:B------:R-:W-:Y:S04]  /*c6a0*/  LDGSTS.E [R0+0x8000], desc[UR60][R114.64], !P5 ;  /* 0x0800000072007fae */ /* 0x000fe8000e92187c */
[----:B------:R-:W-:Y:S04]  /*c6b0*/  LDGSTS.E [R0+0xc000], desc[UR60][R112.64], !P5 ;  /* 0x0c00000070007fae */ /* 0x000fe8000e92187c */
[----:B------:R-:W-:Y:S04]  /*c6c0*/  LDGSTS.E [R0+0x8004], desc[UR60][R110.64], !P4 ;  /* 0x080040006e007fae */ /* 0x000fe8000e12187c */
[----:B------:R-:W2:Y:S04]  /*c6d0*/  LDL.64 R114, [R1+0x8b8] ;  /* 0x0008b80001727983 */ /* 0x000ea80000100a00 */
[----:B------:R-:W4:Y:S04]  /*c6e0*/  LDL.64 R112, [R1+0x8c0] ;  /* 0x0008c00001707983 */ /* 0x000f280000100a00 */
[----:B------:R-:W4:Y:S04]  /*c6f0*/  LDL.64 R110, [R1+0xa88] ;  /* 0x000a8800016e7983 */ /* 0x000f280000100a00 */
[----:B------:R-:W-:Y:S04]  /*c700*/  LDGSTS.E [R0+0xc004], desc[UR60][R108.64], !P4 ;  /* 0x0c0040006c007fae */ /* 0x000fe8000e12187c */
[----:B------:R-:W-:Y:S04]  /*c710*/  LDGSTS.E [R0+0x8008], desc[UR60][R106.64], !P3 ;  /* 0x080080006a007fae */ /* 0x000fe8000d92187c */
[----:B------:R-:W-:Y:S04]  /*c720*/  LDGSTS.E [R0+0xc008], desc[UR60][R104.64], !P3 ;  /* 0x0c00800068007fae */ /* 0x000fe8000d92187c */
[----:B------:R-:W4:Y:S04]  /*c730*/  LDL.64 R108, [R1+0xa98] ;  /* 0x000a9800016c7983 */ /* 0x000f280000100a00 */
[----:B------:R-:W4:Y:S04]  /*c740*/  LDL.64 R106, [R1+0xaa8] ;  /* 0x000aa800016a7983 */ /* 0x000f280000100a00 */
[----:B------:R-:W4:Y:S01]  /*c750*/  LDL.64 R104, [R1+0xab8] ;  /* 0x000ab80001687983 */ /* 0x000f220000100a00 */
[----:B-1----:R-:W-:Y:S01]  /*c760*/  VIADD R6, R33, 0xffffffbb ;  /* 0xffffffbb21067836 */ /* 0x002fe20000000000 */
[----:B------:R-:W-:Y:S01]  /*c770*/  IADD3 R24, R32, -0x28, RZ ;  /* 0xffffffd820187810 */ /* 0x000fe20007ffe0ff */
[----:B------:R-:W1:Y:S03]  /*c780*/  LDC R33, c[0x0][0x230] ;  /* 0x00008c00ff217b82 */ /* 0x000e660000000800 */
[----:B------:R-:W-:Y:S01]  /*c790*/  ISETP.GE.U32.AND P1, PT, R6, 0x7fffff3c, PT ;  /* 0x7fffff3c0600780c */ /* 0x000fe20003f26070 */
[----:B------:R-:W-:-:S04]  /*c7a0*/  VIADD R6, R27, 0xffffffba ;  /* 0xffffffba1b067836 */ /* 0x000fc80000000000 */
[----:B------:R-:W3:Y:S01]  /*c7b0*/  LDC R27, c[0x0][0x230] ;  /* 0x00008c00ff1b7b82 */ /* 0x000ee20000000800 */
[----:B------:R-:W-:Y:S01]  /*c7c0*/  ISETP.GE.U32.AND P2, PT, R24, 0x7fffff59, PT ;  /* 0x7fffff591800780c */ /* 0x000fe20003f46070 */
[----:B------:R-:W-:Y:S01]  /*c7d0*/  VIADD R24, R30, 0xffffffb9 ;  /* 0xffffffb91e187836 */ /* 0x000fe20000000000 */
[----:B------:R-:W-:Y:S01]  /*c7e0*/  ISETP.GE.U32.AND P0, PT, R6, 0x7fffff3b, PT ;  /* 0x7fffff3b0600780c */ /* 0x000fe20003f06070 */
[----:B------:R-:W-:-:S03]  /*c7f0*/  VIADD R6, R29, 0xffffffb8 ;  /* 0xffffffb81d067836 */ /* 0x000fc60000000000 */
[----:B------:R-:W-:Y:S01]  /*c800*/  ISETP.GE.U32.AND P5, PT, R24, 0x7fffff3a, PT ;  /* 0x7fffff3a1800780c */ /* 0x000fe20003fa6070 */
[----:B------:R-:W1:Y:S01]  /*c810*/  LDC R29, c[0x0][0x230] ;  /* 0x00008c00ff1d7b82 */ /* 0x000e620000000800 */
[----:B------:R-:W-:Y:S01]  /*c820*/  ISETP.GE.U32.AND P4, PT, R6, 0x7fffff39, PT ;  /* 0x7fffff390600780c */ /* 0x000fe20003f86070 */
[----:B------:R-:W-:Y:S01]  /*c830*/  VIADD R6, R28, 0xffffff9a ;  /* 0xffffff9a1c067836 */ /* 0x000fe20000000000 */
[----:B------:R-:W-:-:S03]  /*c840*/  IADD3 R24, R26, -0x65, RZ ;  /* 0xffffff9b1a187810 */ /* 0x000fc60007ffe0ff */
[----:B------:R-:W-:Y:S01]  /*c850*/  LDGSTS.E [R0+0x800c], desc[UR60][R128.64], !P2 ;  /* 0x0800c00080007fae */ /* 0x000fe2000d12187c */
[----:B------:R-:W-:Y:S01]  /*c860*/  ISETP.GE.U32.AND P3, PT, R24, 0x7fffff1c, PT ;  /* 0x7fffff1c1800780c */ /* 0x000fe20003f66070 */
[----:B------:R-:W-:Y:S01]  /*c870*/  VIADD R24, R25, 0xffffff99 ;  /* 0xffffff9919187836 */ /* 0x000fe20000000000 */
[----:B------:R-:W2:Y:S01]  /*c880*/  LDC R32, c[0x0][0x230] ;  /* 0x00008c00ff207b82 */ /* 0x000ea20000000800 */
[----:B------:R-:W-:Y:S01]  /*c890*/  LDGSTS.E [R0+0xc00c], desc[UR60][R126.64], !P2 ;  /* 0x0c00c0007e007fae */ /* 0x000fe2000d12187c */
[----:B------:R-:W-:-:S03]  /*c8a0*/  ISETP.GE.U32.AND P2, PT, R6, 0x7fffff1b, PT ;  /* 0x7fffff1b0600780c */ /* 0x000fc60003f46070 */
[----:B------:R-:W-:Y:S01]  /*c8b0*/  LDGSTS.E [R0+0x10000], desc[UR60][R124.64], !P1 ;  /* 0x100000007c007fae */ /* 0x000fe2000c92187c */
[----:B---3--:R-:W-:Y:S02]  /*c8c0*/  VIADD R6, R27, 0xffffff98 ;  /* 0xffffff981b067836 */ /* 0x008fe40000000000 */
[----:B------:R-:W3:Y:S01]  /*c8d0*/  LDC R26, c[0x0][0x230] ;  /* 0x00008c00ff1a7b82 */ /* 0x000ee20000000800 */
[----:B------:R-:W-:Y:S01]  /*c8e0*/  LDGSTS.E [R0+0x14000], desc[UR60][R122.64], !P1 ;  /* 0x140000007a007fae */ /* 0x000fe2000c92187c */
[----:B------:R-:W-:-:S03]  /*c8f0*/  ISETP.GE.U32.AND P1, PT, R24, 0x7fffff1a, PT ;  /* 0x7fffff1a1800780c */ /* 0x000fc60003f26070 */
[----:B------:R-:W-:Y:S03]  /*c900*/  LDGSTS.E [R0+0x10004], desc[UR60][R120.64], !P0 ;  /* 0x1000400078007fae */ /* 0x000fe6000c12187c */
[----:B------:R-:W3:Y:S01]  /*c910*/  LDC R27, c[0x0][0x230] ;  /* 0x00008c00ff1b7b82 */ /* 0x000ee20000000800 */
[----:B------:R1:W-:Y:S01]  /*c920*/  LDGSTS.E [R0+0x14004], desc[UR60][R34.64], !P0 ;  /* 0x1400400022007fae */ /* 0x0003e2000c12187c */
[----:B------:R-:W-:-:S03]  /*c930*/  ISETP.GE.U32.AND P0, PT, R6, 0x7fffff19, PT ;  /* 0x7fffff190600780c */ /* 0x000fc60003f06070 */
[----:B------:R-:W-:Y:S03]  /*c940*/  LDGSTS.E [R0+0x10008], desc[UR60][R118.64], !P5 ;  /* 0x1000800076007fae */ /* 0x000fe6000e92187c */
[----:B------:R-:W3:Y:S01]  /*c950*/  LDC R28, c[0x0][0x230] ;  /* 0x00008c00ff1c7b82 */ /* 0x000ee20000000800 */
[----:B------:R-:W-:Y:S07]  /*c960*/  LDGSTS.E [R0+0x14008], desc[UR60][R116.64], !P5 ;  /* 0x1400800074007fae */ /* 0x000fee000e92187c */
[----:B------:R-:W3:Y:S01]  /*c970*/  LDC R30, c[0x0][0x230] ;  /* 0x00008c00ff1e7b82 */ /* 0x000ee20000000800 */
[----:B-1----:R-:W-:Y:S01]  /*c980*/  VIADD R25, R29, 0xfffffff7 ;  /* 0xfffffff71d197836 */ /* 0x002fe20000000000 */
[----:B------:R-:W-:-:S06]  /*c990*/  IADD3 R24, R31, -0xa, RZ ;  /* 0xfffffff61f187810 */ /* 0x000fcc0007ffe0ff */
[----:B------:R-:W1:Y:S01]  /*c9a0*/  LDC R34, c[0x0][0x230] ;  /* 0x00008c00ff227b82 */ /* 0x000e620000000800 */
[----:B------:R-:W-:-:S07]  /*c9b0*/  VIADD R252, R252, 0x7f ;  /* 0x0000007ffcfc7836 */ /* 0x000fce0000000000 */
[----:B------:R-:W1:Y:S01]  /*c9c0*/  LDC R35, c[0x0][0x230] ;  /* 0x00008c00ff237b82 */ /* 0x000e620000000800 */
[----:B--2---:R-:W-:Y:S01]  /*c9d0*/  LDGSTS.E [R0+0x1000c], desc[UR60][R114.64], !P4 ;  /* 0x1000c00072007fae */ /* 0x004fe2000e12187c */
[----:B------:R-:W-:Y:S01]  /*c9e0*/  VIADD R6, R32, 0xfffffff5 ;  /* 0xfffffff520067836 */ /* 0x000fe20000000000 */
[----:B------:R-:W-:-:S05]  /*c9f0*/  ISETP.GE.U32.AND P6, PT, R24, 0x7fffff77, PT ;  /* 0x7fffff771800780c */ /* 0x000fca0003fc6070 */
[----:B------:R-:W2:Y:S01]  /*ca00*/  LDC R31, c[0x0][0x230] ;  /* 0x00008c00ff1f7b82 */ /* 0x000ea20000000800 */
[----:B----4-:R-:W-:Y:S04]  /*ca10*/  LDGSTS.E [R0+0x1400c], desc[UR60][R112.64], !P4 ;  /* 0x1400c00070007fae */ /* 0x010fe8000e12187c */
[----:B------:R-:W-:Y:S03]  /*ca20*/  LDGSTS.E [R0+0x18000], desc[UR60][R110.64], !P3 ;  /* 0x180000006e007fae */ /* 0x000fe6000d92187c */
[----:B------:R-:W4:Y:S01]  /*ca30*/  LDC R32, c[0x0][0x230] ;  /* 0x00008c00ff207b82 */ /* 0x000f220000000800 */
[----:B------:R-:W-:Y:S07]  /*ca40*/  LDGSTS.E [R0+0x1c000], desc[UR60][R246.64], !P3 ;  /* 0x1c000000f6007fae */ /* 0x000fee000d92187c */
[----:B------:R-:W4:Y:S01]  /*ca50*/  LDC R29, c[0x0][0x230] ;  /* 0x00008c00ff1d7b82 */ /* 0x000f220000000800 */
[----:B------:R-:W-:Y:S04]  /*ca60*/  LDGSTS.E [R0+0x18004], desc[UR60][R108.64], !P2 ;  /* 0x180040006c007fae */ /* 0x000fe8000d12187c */
[----:B------:R-:W-:Y:S04]  /*ca70*/  LDGSTS.E [R0+0x1c004], desc[UR60][R242.64], !P2 ;  /* 0x1c004000f2007fae */ /* 0x000fe8000d12187c */
[----:B------:R-:W-:Y:S04]  /*ca80*/  LDGSTS.E [R0+0x18008], desc[UR60][R106.64], !P1 ;  /* 0x180080006a007fae */ /* 0x000fe8000c92187c */
[----:B------:R-:W2:Y:S04]  /*ca90*/  LDL.LU.64 R246, [R1+0x1240] ;  /* 0x0012400001f67983 */ /* 0x000ea80000300a00 */
[----:B------:R-:W-:Y:S04]  /*caa0*/  LDGSTS.E [R0+0x1c008], desc[UR60][R238.64], !P1 ;  /* 0x1c008000ee007fae */ /* 0x000fe8000c92187c */
[----:B------:R-:W4:Y:S04]  /*cab0*/  LDL.LU.64 R242, [R1+0x1238] ;  /* 0x0012380001f27983 */ /* 0x000f280000300a00 */
[----:B------:R-:W-:Y:S04]  /*cac0*/  LDGSTS.E [R0+0x1800c], desc[UR60][R104.64], !P0 ;  /* 0x1800c00068007fae */ /* 0x000fe8000c12187c */
[----:B------:R-:W2:Y:S04]  /*cad0*/  LDL.LU.64 R238, [R1+0x1230] ;  /* 0x0012300001ee7983 */ /* 0x000ea80000300a00 */
[----:B------:R1:W-:Y:S04]  /*cae0*/  LDGSTS.E [R0+0x1c00c], desc[UR60][R234.64], !P0 ;  /* 0x1c00c000ea007fae */ /* 0x0003e8000c12187c */
[----:B------:R-:W4:Y:S04]  /*caf0*/  LDL.LU.64 R234, [R1+0x1228] ;  /* 0x0012280001ea7983 */ /* 0x000f280000300a00 */
[----:B------:R-:W2:Y:S04]  /*cb00*/  LDL.64 R114, [R1+0x2b8] ;  /* 0x0002b80001727983 */ /* 0x000ea80000100a00 */
[----:B------:R-:W2:Y:S04]  /*cb10*/  LDL.64 R112, [R1+0x2c0] ;  /* 0x0002c00001707983 */ /* 0x000ea80000100a00 */
[----:B------:R-:W2:Y:S04]  /*cb20*/  LDL.64 R110, [R1+0x2c8] ;  /* 0x0002c800016e7983 */ /* 0x000ea80000100a00 */
[----:B------:R-:W2:Y:S04]  /*cb30*/  LDL.64 R108, [R1+0x2d0] ;  /* 0x0002d000016c7983 */ /* 0x000ea80000100a00 */
[----:B------:R-:W2:Y:S04]  /*cb40*/  LDL.64 R106, [R1+0x2d8] ;  /* 0x0002d800016a7983 */ /* 0x000ea80000100a00 */
[----:B------:R-:W2:Y:S01]  /*cb50*/  LDL.64 R104, [R1+0x2e0] ;  /* 0x0002e00001687983 */ /* 0x000ea20000100a00 */
[----:B------:R-:W-:Y:S01]  /*cb60*/  ISETP.GE.U32.AND P2, PT, R25, 0x7fffff78, PT ;  /* 0x7fffff781900780c */ /* 0x000fe20003f46070 */
[----:B---3--:R-:W-:Y:S01]  /*cb70*/  VIADD R24, R26, 0xfffffff4 ;  /* 0xfffffff41a187836 */ /* 0x008fe20000000000 */
[----:B------:R-:W-:Y:S01]  /*cb80*/  ISETP.GE.U32.AND P1, PT, R6, 0x7fffff76, PT ;  /* 0x7fffff760600780c */ /* 0x000fe20003f26070 */
[----:B------:R-:W-:Y:S01]  /*cb90*/  VIADD R6, R27, 0xffffffd7 ;  /* 0xffffffd71b067836 */ /* 0x000fe20000000000 */
[----:B-1----:R-:W-:Y:S01]  /*cba0*/  LOP3.LUT R0, R10, 0x20, RZ, 0x3c, !PT ;  /* 0x000000200a007812 */ /* 0x002fe200078e3cff */
[----:B------:R-:W3:Y:S01]  /*cbb0*/  LDL.64 R136, [R1+0x2e8] ;  /* 0x0002e80001887983 */ /* 0x000ee20000100a00 */
[----:B------:R-:W-:Y:S01]  /*cbc0*/  VIADD R25, R28, 0xffffffd6 ;  /* 0xffffffd61c197836 */ /* 0x000fe20000000000 */
[----:B------:R-:W-:Y:S01]  /*cbd0*/  ISETP.GE.U32.AND P0, PT, R24, 0x7fffff75, PT ;  /* 0x7fffff751800780c */ /* 0x000fe20003f06070 */
[----:B------:R-:W1:Y:S01]  /*cbe0*/  LDC R27, c[0x0][0x230] ;  /* 0x00008c00ff1b7b82 */ /* 0x000e620000000800 */
[----:B------:R-:W3:Y:S01]  /*cbf0*/  LDL.64 R134, [R1+0x2f0] ;  /* 0x0002f00001867983 */ /* 0x000ee20000100a00 */
[----:B------:R-:W-:Y:S01]  /*cc00*/  ISETP.GE.U32.AND P5, PT, R6, 0x7fffff58, PT ;  /* 0x7fffff580600780c */ /* 0x000fe20003fa6070 */
[----:B------:R-:W-:Y:S01]  /*cc10*/  VIADD R6, R30, 0xffffffd5 ;  /* 0xffffffd51e067836 */ /* 0x000fe20000000000 */
[----:B------:R-:W-:Y:S01]  /*cc20*/  IADD3 R0, R0, UR4, RZ ;  /* 0x0000000400007c10 */ /* 0x000fe2000fffe0ff */
[----:B------:R-:W3:Y:S01]  /*cc30*/  LDL.64 R132, [R1+0x8c8] ;  /* 0x0008c80001847983 */ /* 0x000ee20000100a00 */
[----:B------:R-:W-:-:S03]  /*cc40*/  ISETP.GE.U32.AND P4, PT, R25, 0x7fffff57, PT ;  /* 0x7fffff571900780c */ /* 0x000fc60003f86070 */
[----:B------:R-:W3:Y:S01]  /*cc50*/  LDL.64 R130, [R1+0x8d0] ;  /* 0x0008d00001827983 */ /* 0x000ee20000100a00 */
[----:B------:R-:W-:Y:S01]  /*cc60*/  ISETP.GE.U32.AND P3, PT, R6, 0x7fffff56, PT ;  /* 0x7fffff560600780c */ /* 0x000fe20003f66070 */
[----:B------:R-:W1:Y:S02]  /*cc70*/  LDC R25, c[0x0][0x230] ;  /* 0x00008c00ff197b82 */ /* 0x000e640000000800 */
[----:B------:R-:W3:Y:S04]  /*cc80*/  LDL.64 R128, [R1+0x8d8] ;  /* 0x0008d80001807983 */ /* 0x000ee80000100a00 */
[----:B------:R-:W3:Y:S02]  /*cc90*/  LDL.64 R126, [R1+0x8e0] ;  /* 0x0008e000017e7983 */ /* 0x000ee40000100a00 */
[----:B------:R-:W3:Y:S02]  /*cca0*/  LDC R28, c[0x0][0x230] ;  /* 0x00008c00ff1c7b82 */ /* 0x000ee40000000800 */
[----:B------:R-:W3:Y:S04]  /*ccb0*/  LDL.64 R124, [R1+0x8e8] ;  /* 0x0008e800017c7983 */ /* 0x000ee80000100a00 */
[----:B------:R-:W3:Y:S02]  /*ccc0*/  LDL.64 R122, [R1+0x8f0] ;  /* 0x0008f000017a7983 */ /* 0x000ee40000100a00 */
[----:B------:R-:W3:Y:S02]  /*ccd0*/  LDC R26, c[0x0][0x230] ;  /* 0x00008c00ff1a7b82 */ /* 0x000ee40000000800 */
[----:B------:R-:W3:Y:S04]  /*cce0*/  LDL.64 R120, [R1+0x8f8] ;  /* 0x0008f80001787983 */ /* 0x000ee80000100a00 */
[----:B------:R-:W3:Y:S04]  /*ccf0*/  LDL.64 R118, [R1+0x900] ;  /* 0x0009000001767983 */ /* 0x000ee80000100a00 */
[----:B------:R-:W3:Y:S01]  /*cd00*/  LDL.64 R116, [R1+0xac8] ;  /* 0x000ac80001747983 */ /* 0x000ee20000100a00 */
[----:B------:R-:W-:Y:S01]  /*cd10*/  VIADD R24, R33, 0xffffffd4 ;  /* 0xffffffd421187836 */ /* 0x000fe20000000000 */
[----:B------:R-:W3:Y:S02]  /*cd20*/  LDC R30, c[0x0][0x230] ;  /* 0x00008c00ff1e7b82 */ /* 0x000ee40000000800 */
[----:B----4-:R-:W-:Y:S01]  /*cd30*/  LDGSTS.E [R0], desc[UR60][R234.64], !P2 ;  /* 0x00000000ea007fae */ /* 0x010fe2000d12187c */
[----:B------:R-:W-:-:S05]  /*cd40*/  VIADD R6, R34, 0xffffffb7 ;  /* 0xffffffb722067836 */ /* 0x000fca0000000000 */
[----:B------:R-:W4:Y:S01]  /*cd50*/  LDC R33, c[0x0][0x230] ;  /* 0x00008c00ff217b82 */ /* 0x000f220000000800 */
[----:B------:R-:W-:Y:S04]  /*cd60*/  LDGSTS.E [R0+0x4000], desc[UR60][R236.64], !P2 ;  /* 0x04000000ec007fae */ /* 0x000fe8000d12187c */
[----:B--2---:R-:W-:Y:S03]  /*cd70*/  LDGSTS.E [R0+0x4], desc[UR60][R238.64], !P6 ;  /* 0x00004000ee007fae */ /* 0x004fe6000f12187c */
[----:B------:R-:W2:Y:S01]  /*cd80*/  LDC R34, c[0x0][0x230] ;  /* 0x00008c00ff227b82 */ /* 0x000ea20000000800 */
        /* <DEDUP_REMOVED lines=8> */
[----:B------:R-:W4:Y:S04]  /*ce10*/  LDL.64 R114, [R1+0xad0] ;  /* 0x000ad00001727983 */ /* 0x000f280000100a00 */
[----:B------:R-:W2:Y:S04]  /*ce20*/  LDL.64 R112, [R1+0xad8] ;  /* 0x000ad80001707983 */ /* 0x000ea80000100a00 */
[----:B------:R-:W-:Y:S04]  /*ce30*/  LDGSTS.E [R0+0xc004], desc[UR60][R108.64], !P4 ;  /* 0x0c0040006c007fae */ /* 0x000fe8000e12187c */
[----:B------:R-:W2:Y:S04]  /*ce40*/  LDL.64 R110, [R1+0xae0] ;  /* 0x000ae000016e7983 */ /* 0x000ea80000100a00 */
[----:B------:R-:W-:Y:S04]  /*ce50*/  LDGSTS.E [R0+0x8008], desc[UR60][R106.64], !P3 ;  /* 0x080080006a007fae */ /* 0x000fe8000d92187c */
[----:B------:R-:W2:Y:S04]  /*ce60*/  LDL.64 R108, [R1+0xae8] ;  /* 0x000ae800016c7983 */ /* 0x000ea80000100a00 */
[----:B------:R-:W-:Y:S04]  /*ce70*/  LDGSTS.E [R0+0xc008], desc[UR60][R104.64], !P3 ;  /* 0x0c00800068007fae */ /* 0x000fe8000d92187c */
[----:B------:R-:W2:Y:S04]  /*ce80*/  LDL.64 R106, [R1+0xaf0] ;  /* 0x000af000016a7983 */ /* 0x000ea80000100a00 */
[----:B------:R-:W2:Y:S01]  /*ce90*/  LDL.64 R104, [R1+0xaf8] ;  /* 0x000af80001687983 */ /* 0x000ea20000100a00 */
[----:B------:R-:W-:Y:S01]  /*cea0*/  ISETP.GE.U32.AND P2, PT, R24, 0x7fffff55, PT ;  /* 0x7fffff551800780c */ /* 0x000fe20003f46070 */
[----:B------:R-:W-:Y:S01]  /*ceb0*/  VIADD R24, R31, 0xffffffb6 ;  /* 0xffffffb61f187836 */ /* 0x000fe20000000000 */
[----:B------:R-:W-:Y:S01]  /*cec0*/  ISETP.GE.U32.AND P1, PT, R6, 0x7fffff38, PT ;  /* 0x7fffff380600780c */ /* 0x000fe20003f26070 */
[----:B------:R-:W2:Y:S01]  /*ced0*/  LDC R31, c[0x0][0x230] ;  /* 0x00008c00ff1f7b82 */ /* 0x000ea20000000800 */
[----:B------:R-:W-:-:S02]  /*cee0*/  IADD3 R6, R32, -0x4b, RZ ;  /* 0xffffffb520067810 */ /* 0x000fc40007ffe0ff */
[----:B------:R-:W-:Y:S02]  /*cef0*/  ISETP.GE.U32.AND P0, PT, R24, 0x7fffff37, PT ;  /* 0x7fffff371800780c */ /* 0x000fe40003f06070 */
[----:B------:R-:W-:Y:S01]  /*cf00*/  ISETP.GE.U32.AND P5, PT, R6, 0x7fffff36, PT ;  /* 0x7fffff360600780c */ /* 0x000fe20003fa6070 */
[----:B-1----:R-:W-:Y:S02]  /*cf10*/  VIADD R6, R27, 0xffffff97 ;  /* 0xffffff971b067836 */ /* 0x002fe40000000000 */
[----:B------:R-:W-:Y:S01]  /*cf20*/  VIADD R24, R25, 0xffffffb4 ;  /* 0xffffffb419187836 */ /* 0x000fe20000000000 */
[----:B------:R-:W1:Y:S01]  /*cf30*/  LDC R27, c[0x0][0x230] ;  /* 0x00008c00ff1b7b82 */ /* 0x000e620000000800 */
[----:B---3--:R-:W-:Y:S01]  /*cf40*/  LDGSTS.E [R0+0x800c], desc[UR60][R136.64], !P2 ;  /* 0x0800c00088007fae */ /* 0x008fe2000d12187c */
[----:B------:R-:W-:Y:S01]  /*cf50*/  ISETP.GE.U32.AND P3, PT, R6, 0x7fffff18, PT ;  /* 0x7fffff180600780c */ /* 0x000fe20003f66070 */
[----:B------:R-:W-:Y:S01]  /*cf60*/  VIADD R6, R28, 0xffffff95 ;  /* 0xffffff951c067836 */ /* 0x000fe20000000000 */
[----:B------:R-:W-:Y:S01]  /*cf70*/  ISETP.GE.U32.AND P4, PT, R24, 0x7fffff35, PT ;  /* 0x7fffff351800780c */ /* 0x000fe20003f86070 */
[----:B------:R-:W-:Y:S01]  /*cf80*/  VIADD R24, R26, 0xffffff96 ;  /* 0xffffff961a187836 */ /* 0x000fe20000000000 */
[----:B------:R-:W-:Y:S02]  /*cf90*/  LDGSTS.E [R0+0xc00c], desc[UR60][R134.64], !P2 ;  /* 0x0c00c00086007fae */ /* 0x000fe4000d12187c */
[----:B------:R-:W3:Y:S02]  /*cfa0*/  LDC R25, c[0x0][0x230] ;  /* 0x00008c00ff197b82 */ /* 0x000ee40000000800 */
[----:B------:R-:W-:Y:S01]  /*cfb0*/  LDGSTS.E [R0+0x10000], desc[UR60][R132.64], !P1 ;  /* 0x1000000084007fae */ /* 0x000fe2000c92187c */
[----:B------:R-:W-:-:S03]  /*cfc0*/  ISETP.GE.U32.AND P2, PT, R24, 0x7fffff17, PT ;  /* 0x7fffff171800780c */ /* 0x000fc60003f46070 */
[----:B------:R-:W-:Y:S01]  /*cfd0*/  LDGSTS.E [R0+0x14000], desc[UR60][R130.64], !P1 ;  /* 0x1400000082007fae */ /* 0x000fe2000c92187c */
[----:B------:R-:W-:Y:S01]  /*cfe0*/  ISETP.GE.U32.AND P1, PT, R6, 0x7fffff16, PT ;  /* 0x7fffff160600780c */ /* 0x000fe20003f26070 */
[----:B------:R-:W1:Y:S01]  /*cff0*/  LDC R24, c[0x0][0x230] ;  /* 0x00008c00ff187b82 */ /* 0x000e620000000800 */
[----:B------:R-:W-:Y:S01]  /*d000*/  IADD3 R6, R29, -0x6c, RZ ;  /* 0xffffff941d067810 */ /* 0x000fe20007ffe0ff */
[----:B------:R-:W-:Y:S04]  /*d010*/  LDGSTS.E [R0+0x10004], desc[UR60][R128.64], !P0 ;  /* 0x1000400080007fae */ /* 0x000fe8000c12187c */
[----:B------:R-:W-:Y:S01]  /*d020*/  LDGSTS.E [R0+0x14004], desc[UR60][R126.64], !P0 ;  /* 0x140040007e007fae */ /* 0x000fe2000c12187c */
[----:B------:R-:W-:Y:S01]  /*d030*/  ISETP.GE.U32.AND P0, PT, R6, 0x7fffff15, PT ;  /* 0x7fffff150600780c */ /* 0x000fe20003f06070 */
[----:B------:R-:W2:Y:S02]  /*d040*/  LDC R26, c[0x0][0x230] ;  /* 0x00008c00ff1a7b82 */ /* 0x000ea40000000800 */
[----:B------:R-:W-:Y:S04]  /*d050*/  LDGSTS.E [R0+0x10008], desc[UR60][R124.64], !P5 ;  /* 0x100080007c007fae */ /* 0x000fe8000e92187c */
[----:B------:R-:W-:Y:S01]  /*d060*/  LDGSTS.E [R0+0x14008], desc[UR60][R122.64], !P5 ;  /* 0x140080007a007fae */ /* 0x000fe2000e92187c */
[----:B---3--:R-:W-:Y:S01]  /*d070*/  VIADD R25, R25, 0xfffffff3 ;  /* 0xfffffff319197836 */ /* 0x008fe20000000000 */
[----:B------:R-:W3:Y:S02]  /*d080*/  LDC R28, c[0x0][0x230] ;  /* 0x00008c00ff1c7b82 */ /* 0x000ee40000000800 */
[----:B------:R-:W-:Y:S04]  /*d090*/  LDGSTS.E [R0+0x1000c], desc[UR60][R120.64], !P4 ;  /* 0x1000c00078007fae */ /* 0x000fe8000e12187c */
[----:B------:R-:W-:Y:S01]  /*d0a0*/  LDGSTS.E [R0+0x1400c], desc[UR60][R118.64], !P4 ;  /* 0x1400c00076007fae */ /* 0x000fe2000e12187c */
[----:B-1----:R-:W-:Y:S01]  /*d0b0*/  VIADD R24, R24, 0xfffffff2 ;  /* 0xfffffff218187836 */ /* 0x002fe20000000000 */
[----:B------:R-:W1:Y:S02]  /*d0c0*/  LDC R29, c[0x0][0x230] ;  /* 0x00008c00ff1d7b82 */ /* 0x000e640000000800 */
[----:B------:R-:W-:Y:S06]  /*d0d0*/  LDGSTS.E [R0+0x18000], desc[UR60][R116.64], !P3 ;  /* 0x1800000074007fae */ /* 0x000fec000d92187c */
[----:B------:R-:W1:Y:S01]  /*d0e0*/  LDC R32, c[0x0][0x230] ;  /* 0x00008c00ff207b82 */ /* 0x000e620000000800 */
[----:B----4-:R-:W-:Y:S04]  /*d0f0*/  LDGSTS.E [R0+0x1c000], desc[UR60][R114.64], !P3 ;  /* 0x1c00000072007fae */ /* 0x010fe8000d92187c */
[----:B--2---:R-:W-:Y:S04]  /*d100*/  LDGSTS.E [R0+0x18004], desc[UR60][R112.64], !P2 ;  /* 0x1800400070007fae */ /* 0x004fe8000d12187c */
[----:B------:R-:W-:Y:S04]  /*d110*/  LDGSTS.E [R0+0x1c004], desc[UR60][R110.64], !P2 ;  /* 0x1c0040006e007fae */ /* 0x000fe8000d12187c */
[----:B------:R-:W-:Y:S04]  /*d120*/  LDGSTS.E [R0+0x18008], desc[UR60][R108.64], !P1 ;  /* 0x180080006c007fae */ /* 0x000fe8000c92187c */
[----:B------:R-:W-:Y:S04]  /*d130*/  LDGSTS.E [R0+0x1c008], desc[UR60][R106.64], !P1 ;  /* 0x1c0080006a007fae */ /* 0x000fe8000c92187c */
[----:B------:R-:W-:Y:S04]  /*d140*/  LDGSTS.E [R0+0x1800c], desc[UR60][R104.64], !P0 ;  /* 0x1800c00068007fae */ /* 0x000fe8000c12187c */
[----:B------:R2:W-:Y:S04]  /*d150*/  LDGSTS.E [R0+0x1c00c], desc[UR60][R250.64], !P0 ;  /* 0x1c00c000fa007fae */ /* 0x0005e8000c12187c */
[----:B------:R-:W4:Y:S04]  /*d160*/  LDL.64 R104, [R1+0x100] ;  /* 0x0001000001687983 */ /* 0x000f280000100a00 */
[----:B------:R-:W3:Y:S04]  /*d170*/  LDL.LU.64 R250, [R1+0x1220] ;  /* 0x0012200001fa7983 */ /* 0x000ee80000300a00 */
[----:B------:R-:W4:Y:S04]  /*d180*/  LDL.64 R120, [R1+0x108] ;  /* 0x0001080001787983 */ /* 0x000f280000100a00 */
[----:B------:R-:W4:Y:S01]  /*d190*/  LDL.64 R110, [R1+0x110] ;  /* 0x00011000016e7983 */ /* 0x000f220000100a00 */
[----:B--2---:R-:W-:Y:S01]  /*d1a0*/  VIADD R0, R27, 0xfffffff0 ;  /* 0xfffffff01b007836 */ /* 0x004fe20000000000 */
[----:B------:R-:W-:Y:S01]  /*d1b0*/  ISETP.GE.U32.AND P2, PT, R25, 0x7fffff74, PT ;  /* 0x7fffff741900780c */ /* 0x000fe20003f46070 */
[----:B------:R-:W-:Y:S01]  /*d1c0*/  VIADD R6, R26, 0xfffffff1 ;  /* 0xfffffff11a067836 */ /* 0x000fe20000000000 */
[----:B------:R-:W2:Y:S01]  /*d1d0*/  LDL.64 R108, [R1+0x118] ;  /* 0x00011800016c7983 */ /* 0x000ea20000100a00 */
[----:B------:R-:W-:Y:S01]  /*d1e0*/  ISETP.GE.U32.AND P6, PT, R24, 0x7fffff73, PT ;  /* 0x7fffff731800780c */ /* 0x000fe20003fc6070 */
[----:B------:R-:W2:Y:S02]  /*d1f0*/  LDC R27, c[0x0][0x230] ;  /* 0x00008c00ff1b7b82 */ /* 0x000ea40000000800 */
[----:B------:R-:W2:Y:S01]  /*d200*/  LDL.64 R106, [R1+0x120] ;  /* 0x00012000016a7983 */ /* 0x000ea20000100a00 */
[----:B------:R-:W-:-:S02]  /*d210*/  ISETP.GE.U32.AND P0, PT, R0, 0x7fffff71, PT ;  /* 0x7fffff710000780c */ /* 0x000fc40003f06070 */
[----:B------:R-:W-:Y:S01]  /*d220*/  LOP3.LUT R0, R10, 0x30, RZ, 0x3c, !PT ;  /* 0x000000300a007812 */ /* 0x000fe200078e3cff */
[----:B------:R-:W2:Y:S02]  /*d230*/  LDL.64 R118, [R1+0x128] ;  /* 0x0001280001767983 */ /* 0x000ea40000100a00 */
[----:B------:R-:W2:Y:S02]  /*d240*/  LDC R26, c[0x0][0x230] ;  /* 0x00008c00ff1a7b82 */ /* 0x000ea40000000800 */
[----:B------:R-:W-:Y:S01]  /*d250*/  VIADD R0, R0, UR4 ;  /* 0x0000000400007c36 */ /* 0x000fe20008000000 */
[----:B------:R-:W2:Y:S04]  /*d260*/  LDL.64 R116, [R1+0x130] ;  /* 0x0001300001747983 */ /* 0x000ea80000100a00 */
[----:B------:R-:W2:Y:S04]  /*d270*/  LDL.64 R124, [R1+0x2f8] ;  /* 0x0002f800017c7983 */ /* 0x000ea80000100a00 */
[----:B------:R-:W2:Y:S01]  /*d280*/  LDL.64 R114, [R1+0x300] ;  /* 0x0003000001727983 */ /* 0x000ea20000100a00 */
[----:B------:R-:W2:Y:S03]  /*d290*/  LDC R25, c[0x0][0x230] ;  /* 0x00008c00ff197b82 */ /* 0x000ea60000000800 */
[----:B------:R-:W2:Y:S04]  /*d2a0*/  LDL.64 R112, [R1+0x308] ;  /* 0x0003080001707983 */ /* 0x000ea80000100a00 */
[----:B------:R-:W2:Y:S04]  /*d2b0*/  LDL.64 R122, [R1+0x328] ;  /* 0x00032800017a7983 */ /* 0x000ea80000100a00 */
[----:B---3--:R-:W-:Y:S04]  /*d2c0*/  LDGSTS.E [R0], desc[UR60][R250.64], !P2 ;  /* 0x00000000fa007fae */ /* 0x008fe8000d12187c */
[----:B----4-:R-:W-:Y:S01]  /*d2d0*/  LDGSTS.E [R0+0x4000], desc[UR60][R104.64], !P2 ;  /* 0x0400000068007fae */ /* 0x010fe2000d12187c */
[----:B------:R-:W-:-:S03]  /*d2e0*/  ISETP.GE.U32.AND P1, PT, R6, 0x7fffff72, PT ;  /* 0x7fffff720600780c */ /* 0x000fc60003f26070 */
[----:B------:R-:W-:Y:S04]  /*d2f0*/  LDGSTS.E [R0+0x4], desc[UR60][R120.64], !P6 ;  /* 0x0000400078007fae */ /* 0x000fe8000f12187c */
[----:B------:R-:W3:Y:S01]  /*d300*/  LDL.64 R104, [R1+0x310] ;  /* 0x0003100001687983 */ /* 0x000ee20000100a00 */
[----:B------:R-:W-:Y:S01]  /*d310*/  IADD3 R6, R28, -0x2d, RZ ;  /* 0xffffffd31c067810 */ /* 0x000fe20007ffe0ff */
[----:B-1----:R-:W-:Y:S01]  /*d320*/  VIADD R24, R29, 0xffffffd2 ;  /* 0xffffffd21d187836 */ /* 0x002fe20000000000 */
[----:B------:R-:W1:Y:S01]  /*d330*/  LDC R28, c[0x0][0x230] ;  /* 0x00008c00ff1c7b82 */ /* 0x000e620000000800 */
[----:B------:R-:W-:Y:S04]  /*d340*/  LDGSTS.E [R0+0x4004], desc[UR60][R110.64], !P6 ;  /* 0x040040006e007fae */ /* 0x000fe8000f12187c */
[----:B--2---:R-:W-:Y:S01]  /*d350*/  LDGSTS.E [R0+0x8], desc[UR60][R108.64], !P1 ;  /* 0x000080006c007fae */ /* 0x004fe2000c92187c */
[----:B------:R-:W-:-:S02]  /*d360*/  ISETP.GE.U32.AND P5, PT, R6, 0x7fffff54, PT ;  /* 0x7fffff540600780c */ /* 0x000fc40003fa6070 */
[----:B------:R-:W2:Y:S01]  /*d370*/  LDC R29, c[0x0][0x230] ;  /* 0x00008c00ff1d7b82 */ /* 0x000ea20000000800 */
[----:B------:R-:W-:Y:S04]  /*d380*/  LDGSTS.E [R0+0x4008], desc[UR60][R106.64], !P1 ;  /* 0x040080006a007fae */ /* 0x000fe8000c92187c */
[----:B------:R-:W4:Y:S04]  /*d390*/  LDL.64 R110, [R1+0x318] ;  /* 0x00031800016e7983 */ /* 0x000f280000100a00 */
[----:B------:R-:W2:Y:S04]  /*d3a0*/  LDL.64 R108, [R1+0x320] ;  /* 0x00032000016c7983 */ /* 0x000ea80000100a00 */
[----:B------:R-:W2:Y:S01]  /*d3b0*/  LDL.64 R106, [R1+0x330] ;  /* 0x00033000016a7983 */ /* 0x000ea20000100a00 */
[----:B------:R-:W-:-:S03]  /*d3c0*/  ISETP.GE.U32.AND P4, PT, R24, 0x7fffff53, PT ;  /* 0x7fffff531800780c */ /* 0x000fc60003f86070 */
[----:B------:R-:W-:Y:S04]  /*d3d0*/  LDGSTS.E [R0+0xc], desc[UR60][R118.64], !P0 ;  /* 0x0000c00076007fae */ /* 0x000fe8000c12187c */
[----:B------:R-:W2:Y:S04]  /*d3e0*/  LDL.64 R120, [R1+0x908] ;  /* 0x0009080001787983 */ /* 0x000ea80000100a00 */
[----:B------:R-:W-:Y:S04]  /*d3f0*/  LDGSTS.E [R0+0x400c], desc[UR60][R116.64], !P0 ;  /* 0x0400c00074007fae */ /* 0x000fe8000c12187c */
[----:B------:R-:W2:Y:S04]  /*d400*/  LDL.64 R118, [R1+0x910] ;  /* 0x0009100001767983 */ /* 0x000ea80000100a00 */
[----:B------:R-:W-:Y:S04]  /*d410*/  LDGSTS.E [R0+0x8000], desc[UR60][R124.64], !P5 ;  /* 0x080000007c007fae */ /* 0x000fe8000e92187c */
[----:B------:R-:W2:Y:S04]  /*d420*/  LDL.64 R116, [R1+0x918] ;  /* 0x0009180001747983 */ /* 0x000ea80000100a00 */
[----:B------:R-:W-:Y:S04]  /*d430*/  LDGSTS.E [R0+0xc000], desc[UR60][R114.64], !P5 ;  /* 0x0c00000072007fae */ /* 0x000fe8000e92187c */
[----:B------:R-:W-:Y:S04]  /*d440*/  LDGSTS.E [R0+0x8004], desc[UR60][R112.64], !P4 ;  /* 0x0800400070007fae */ /* 0x000fe8000e12187c */
[----:B------:R-:W2:Y:S01]  /*d450*/  LDL.64 R114, [R1+0x928] ;  /* 0x0009280001727983 */ /* 0x000ea20000100a00 */
[----:B------:R-:W-:-:S02]  /*d460*/  VIADD R6, R31, 0xffffffd1 ;  /* 0xffffffd11f067836 */ /* 0x000fc40000000000 */
[----:B------:R-:W-:Y:S01]  /*d470*/  VIADD R24, R32, 0xffffffd0 ;  /* 0xffffffd020187836 */ /* 0x000fe20000000000 */
[----:B------:R-:W2:Y:S01]  /*d480*/  LDL.64 R112, [R1+0xb08] ;  /* 0x000b080001707983 */ /* 0x000ea20000100a00 */
[----:B------:R-:W1:Y:S03]  /*d490*/  LDC R31, c[0x0][0x230] ;  /* 0x00008c00ff1f7b82 */ /* 0x000e660000000800 */
[----:B---3--:R-:W-:Y:S01]  /*d4a0*/  LDGSTS.E [R0+0xc004], desc[UR60][R104.64], !P4 ;  /* 0x0c00400068007fae */ /* 0x008fe2000e12187c */
[----:B------:R-:W-:-:S04]  /*d4b0*/  ISETP.GE.U32.AND P3, PT, R6, 0x7fffff52, PT ;  /* 0x7fffff520600780c */ /* 0x000fc80003f66070 */
[----:B------:R-:W3:Y:S01]  /*d4c0*/  LDC R32, c[0x0][0x230] ;  /* 0x00008c00ff207b82 */ /* 0x000ee20000000800 */
[----:B------:R-:W3:Y:S01]  /*d4d0*/  LDL.64 R104, [R1+0x938] ;  /* 0x0009380001687983 */ /* 0x000ee20000100a00 */
[----:B------:R-:W-:Y:S02]  /*d4e0*/  ISETP.GE.U32.AND P2, PT, R24, 0x7fffff51, PT ;  /* 0x7fffff511800780c */ /* 0x000fe40003f46070 */
[----:B------:R-:W-:-:S05]  /*d4f0*/  IADD3 R6, R33, -0x4d, RZ ;  /* 0xffffffb321067810 */ /* 0x000fca0007ffe0ff */
[----:B----4-:R-:W-:Y:S01]  /*d500*/  LDGSTS.E [R0+0x8008], desc[UR60][R110.64], !P3 ;  /* 0x080080006e007fae */ /* 0x010fe2000d92187c */
[----:B------:R-:W-:Y:S01]  /*d510*/  VIADD R24, R30, 0xffffffb1 ;  /* 0xffffffb11e187836 */ /* 0x000fe20000000000 */
[----:B------:R-:W4:Y:S01]  /*d520*/  LDC R33, c[0x0][0x230] ;  /* 0x00008c00ff217b82 */ /* 0x000f220000000800 */
[----:B------:R-:W-:Y:S01]  /*d530*/  ISETP.GE.U32.AND P1, PT, R6, 0x7fffff34, PT ;  /* 0x7fffff340600780c */ /* 0x000fe20003f26070 */
[----:B------:R-:W-:Y:S01]  /*d540*/  VIADD R6, R27, 0xffffffb2 ;  /* 0xffffffb21b067836 */ /* 0x000fe20000000000 */
[----:B--2---:R-:W-:Y:S04]  /*d550*/  LDGSTS.E [R0+0xc008], desc[UR60][R108.64], !P3 ;  /* 0x0c0080006c007fae */ /* 0x004fe8000d92187c */
[----:B------:R-:W-:Y:S01]  /*d560*/  ISETP.GE.U32.AND P0, PT, R6, 0x7fffff33, PT ;  /* 0x7fffff330600780c */ /* 0x000fe20003f06070 */
[----:B------:R-:W-:Y:S04]  /*d570*/  LDGSTS.E [R0+0x800c], desc[UR60][R122.64], !P2 ;  /* 0x0800c0007a007fae */ /* 0x000fe8000d12187c */
[----:B------:R-:W2:Y:S01]  /*d580*/  LDL.64 R110, [R1+0xb18] ;  /* 0x000b1800016e7983 */ /* 0x000ea20000100a00 */
[----:B------:R-:W-:Y:S01]  /*d590*/  VIADD R6, R29, 0xffffffb0 ;  /* 0xffffffb01d067836 */ /* 0x000fe20000000000 */
[----:B------:R-:W-:Y:S01]  /*d5a0*/  ISETP.GE.U32.AND P5, PT, R24, 0x7fffff32, PT ;  /* 0x7fffff321800780c */ /* 0x000fe20003fa6070 */
[----:B------:R-:W4:Y:S01]  /*d5b0*/  LDC R27, c[0x0][0x230] ;  /* 0x00008c00ff1b7b82 */ /* 0x000f220000000800 */
[----:B------:R-:W2:Y:S04]  /*d5c0*/  LDL.64 R108, [R1+0xb28] ;  /* 0x000b2800016c7983 */ /* 0x000ea80000100a00 */
[----:B------:R-:W-:Y:S01]  /*d5d0*/  LDGSTS.E [R0+0xc00c], desc[UR60][R106.64], !P2 ;  /* 0x0c00c0006a007fae */ /* 0x000fe2000d12187c */
[----:B------:R-:W-:-:S02]  /*d5e0*/  ISETP.GE.U32.AND P4, PT, R6, 0x7fffff31, PT ;  /* 0x7fffff310600780c */ /* 0x000fc40003f86070 */
[----:B------:R-:W4:Y:S01]  /*d5f0*/  LDC R29, c[0x0][0x230] ;  /* 0x00008c00ff1d7b82 */ /* 0x000f220000000800 */
[----:B------:R-:W-:Y:S04]  /*d600*/  LDGSTS.E [R0+0x10000], desc[UR60][R120.64], !P1 ;  /* 0x1000000078007fae */ /* 0x000fe8000c92187c */
[----:B------:R-:W-:Y:S03]  /*d610*/  LDGSTS.E [R0+0x14000], desc[UR60][R118.64], !P1 ;  /* 0x1400000076007fae */ /* 0x000fe6000c92187c */
[----:B------:R-:W2:Y:S01]  /*d620*/  LDC R30, c[0x0][0x230] ;  /* 0x00008c00ff1e7b82 */ /* 0x000ea20000000800 */
[----:B------:R-:W2:Y:S04]  /*d630*/  LDL.64 R106, [R1+0xb38] ;  /* 0x000b3800016a7983 */ /* 0x000ea80000100a00 */
[----:B------:R-:W-:Y:S04]  /*d640*/  LDGSTS.E [R0+0x10004], desc[UR60][R116.64], !P0 ;  /* 0x1000400074007fae */ /* 0x000fe8000c12187c */
[----:B------:R-:W-:Y:S04]  /*d650*/  LDGSTS.E [R0+0x14004], desc[UR60][R146.64], !P0 ;  /* 0x1400400092007fae */ /* 0x000fe8000c12187c */
[----:B------:R-:W-:Y:S04]  /*d660*/  LDGSTS.E [R0+0x10008], desc[UR60][R114.64], !P5 ;  /* 0x1000800072007fae */ /* 0x000fe8000e92187c */
[----:B------:R-:W-:Y:S04]  /*d670*/  LDGSTS.E [R0+0x14008], desc[UR60][R148.64], !P5 ;  /* 0x1400800094007fae */ /* 0x000fe8000e92187c */
[----:B------:R-:W2:Y:S04]  /*d680*/  LDL.LU.64 R146, [R1+0x1218] ;  /* 0x0012180001927983 */ /* 0x000ea80000300a00 */
[----:B------:R-:W2:Y:S04]  /*d690*/  LDL.LU.64 R148, [R1+0x1210] ;  /* 0x0012100001947983 */ /* 0x000ea80000300a00 */
[----:B---3--:R-:W-:Y:S01]  /*d6a0*/  LDGSTS.E [R0+0x1000c], desc[UR60][R104.64], !P4 ;  /* 0x1000c00068007fae */ /* 0x008fe2000e12187c */
[----:B------:R-:W-:Y:S01]  /*d6b0*/  VIADD R24, R26, 0xffffff93 ;  /* 0xffffff931a187836 */ /* 0x000fe20000000000 */
[----:B-1----:R-:W-:Y:S01]  /*d6c0*/  IADD3 R6, R28, -0x6e, RZ ;  /* 0xffffff921c067810 */ /* 0x002fe20007ffe0ff */
[----:B------:R-:W1:Y:S01]  /*d6d0*/  LDC R26, c[0x0][0x230] ;  /* 0x00008c00ff1a7b82 */ /* 0x000e620000000800 */
[----:B------:R-:W-:Y:S04]  /*d6e0*/  LDGSTS.E [R0+0x1400c], desc[UR60][R150.64], !P4 ;  /* 0x1400c00096007fae */ /* 0x000fe8000e12187c */
[----:B------:R-:W3:Y:S01]  /*d6f0*/  LDL.64 R104, [R1+0x138] ;  /* 0x0001380001687983 */ /* 0x000ee20000100a00 */
[----:B------:R-:W-:Y:S01]  /*d700*/  ISETP.GE.U32.AND P3, PT, R24, 0x7fffff14, PT ;  /* 0x7fffff141800780c */ /* 0x000fe20003f66070 */
[----:B------:R-:W-:Y:S01]  /*d710*/  VIADD R24, R25, 0xffffff91 ;  /* 0xffffff9119187836 */ /* 0x000fe20000000000 */
[----:B------:R-:W-:Y:S01]  /*d720*/  ISETP.GE.U32.AND P2, PT, R6, 0x7fffff13, PT ;  /* 0x7fffff130600780c */ /* 0x000fe20003f46070 */
[----:B----4-:R-:W-:Y:S01]  /*d730*/  VIADD R6, R27, 0xffffff90 ;  /* 0xffffff901b067836 */ /* 0x010fe20000000000 */
[----:B------:R-:W4:Y:S01]  /*d740*/  LDL.LU.64 R150, [R1+0x1208] ;  /* 0x0012080001967983 */ /* 0x000f220000300a00 */
[----:B------:R-:W-:Y:S01]  /*d750*/  VIADD R25, R29, 0xffffffef ;  /* 0xffffffef1d197836 */ /* 0x000fe20000000000 */
[----:B------:R-:W-:Y:S01]  /*d760*/  ISETP.GE.U32.AND P1, PT, R24, 0x7fffff12, PT ;  /* 0x7fffff121800780c */ /* 0x000fe20003f26070 */
[----:B------:R-:W1:Y:S01]  /*d770*/  LDC R27, c[0x0][0x230] ;  /* 0x00008c00ff1b7b82 */ /* 0x000e620000000800 */
[----:B------:R-:W-:-:S05]  /*d780*/  ISETP.GE.U32.AND P0, PT, R6, 0x7fffff11, PT ;  /* 0x7fffff110600780c */ /* 0x000fca0003f06070 */
[----:B------:R-:W-:Y:S02]  /*d790*/  LDGSTS.E [R0+0x18000], desc[UR60][R112.64], !P3 ;  /* 0x1800000070007fae */ /* 0x000fe4000d92187c */
[----:B------:R-:W1:Y:S02]  /*d7a0*/  LDC R28, c[0x0][0x230] ;  /* 0x00008c00ff1c7b82 */ /* 0x000e640000000800 */
[----:B------:R-:W-:Y:S04]  /*d7b0*/  LDGSTS.E [R0+0x1c000], desc[UR60][R152.64], !P3 ;  /* 0x1c00000098007fae */ /* 0x000fe8000d92187c */
[----:B--2---:R-:W-:Y:S02]  /*d7c0*/  LDGSTS.E [R0+0x18004], desc[UR60][R110.64], !P2 ;  /* 0x180040006e007fae */ /* 0x004fe4000d12187c */
[----:B------:R-:W2:Y:S02]  /*d7d0*/  LDC R29, c[0x0][0x230] ;  /* 0x00008c00ff1d7b82 */ /* 0x000ea40000000800 */
[----:B------:R-:W-:Y:S04]  /*d7e0*/  LDGSTS.E [R0+0x1c004], desc[UR60][R4.64], !P2 ;  /* 0x1c00400004007fae */ /* 0x000fe8000d12187c */
[----:B------:R-:W4:Y:S04]  /*d7f0*/  LDL.LU.64 R152, [R1+0x1200] ;  /* 0x0012000001987983 */ /* 0x000f280000300a00 */
[----:B------:R-:W-:Y:S04]  /*d800*/  LDGSTS.E [R0+0x18008], desc[UR60][R108.64], !P1 ;  /* 0x180080006c007fae */ /* 0x000fe8000c92187c */
[----:B------:R-:W5:Y:S04]  /*d810*/  LDL.LU.64 R4, [R1+0x11f8] ;  /* 0x0011f80001047983 */ /* 0x000f680000300a00 */
[----:B------:R-:W-:Y:S04]  /*d820*/  LDGSTS.E [R0+0x1c008], desc[UR60][R154.64], !P1 ;  /* 0x1c0080009a007fae */ /* 0x000fe8000c92187c */
[----:B------:R-:W-:Y:S04]  /*d830*/  LDGSTS.E [R0+0x1800c], desc[UR60][R106.64], !P0 ;  /* 0x1800c0006a007fae */ /* 0x000fe8000c12187c */
[----:B------:R1:W-:Y:S04]  /*d840*/  LDGSTS.E [R0+0x1c00c], desc[UR60][R156.64], !P0 ;  /* 0x1c00c0009c007fae */ /* 0x0003e8000c12187c */
[----:B------:R-:W4:Y:S04]  /*d850*/  LDL.LU.64 R154, [R1+0x11f0] ;  /* 0x0011f000019a7983 */ /* 0x000f280000300a00 */
[----:B------:R-:W2:Y:S04]  /*d860*/  LDL.64 R114, [R1+0x148] ;  /* 0x0001480001727983 */ /* 0x000ea80000100a00 */
[----:B------:R-:W4:Y:S01]  /*d870*/  LDL.LU.64 R156, [R1+0x11e8] ;  /* 0x0011e800019c7983 */ /* 0x000f220000300a00 */
[----:B------:R-:W-:-:S03]  /*d880*/  ISETP.GE.U32.AND P2, PT, R25, 0x7fffff70, PT ;  /* 0x7fffff701900780c */ /* 0x000fc60003f46070 */
[----:B------:R-:W4:Y:S01]  /*d890*/  LDL.64 R112, [R1+0x158] ;  /* 0x0001580001707983 */ /* 0x000f220000100a00 */
[----:B-1----:R-:W-:-:S03]  /*d8a0*/  LOP3.LUT R0, R10, 0x40, RZ, 0x3c, !PT ;  /* 0x000000400a007812 */ /* 0x002fc600078e3cff */
[----:B------:R-:W4:Y:S02]  /*d8b0*/  LDL.64 R110, [R1+0x168] ;  /* 0x00016800016e7983 */ /* 0x000f240000100a00 */
[----:B------:R-:W-:Y:S02]  /*d8c0*/  VIADD R0, R0, UR4 ;  /* 0x0000000400007c36 */ /* 0x000fe40008000000 */
[----:B------:R-:W4:Y:S04]  /*d8d0*/  LDL.64 R108, [R1+0x338] ;  /* 0x00033800016c7983 */ /* 0x000f280000100a00 */
[----:B------:R-:W4:Y:S04]  /*d8e0*/  LDL.64 R106, [R1+0x348] ;  /* 0x00034800016a7983 */ /* 0x000f280000100a00 */
[----:B---3--:R-:W-:Y:S04]  /*d8f0*/  LDGSTS.E [R0], desc[UR60][R104.64], !P2 ;  /* 0x0000000068007fae */ /* 0x008fe8000d12187c */
[----:B------:R-:W-:Y:S04]  /*d900*/  LDGSTS.E [R0+0x4000], desc[UR60][R12.64], !P2 ;  /* 0x040000000c007fae */ /* 0x000fe8000d12187c */
[----:B------:R-:W3:Y:S04]  /*d910*/  LDL.LU.64 R12, [R1+0x11e0] ;  /* 0x0011e000010c7983 */ /* 0x000ee80000300a00 */
[----:B------:R-:W3:Y:S01]  /*d920*/  LDL.64 R104, [R1+0x358] ;  /* 0x0003580001687983 */ /* 0x000ee20000100a00 */
[----:B------:R-:W-:Y:S01]  /*d930*/  VIADD R24, R31, 0xffffffee ;  /* 0xffffffee1f187836 */ /* 0x000fe20000000000 */
[----:B------:R-:W-:Y:S01]  /*d940*/  IADD3 R6, R32, -0x13, RZ ;  /* 0xffffffed20067810 */ /* 0x000fe20007ffe0ff */
[----:B------:R-:W-:Y:S01]  /*d950*/  VIADD R25, R28, 0xffffffce ;  /* 0xffffffce1c197836 */ /* 0x000fe20000000000 */
[----:B------:R-:W1:Y:S02]  /*d960*/  LDC R32, c[0x0][0x230] ;  /* 0x00008c00ff207b82 */ /* 0x000e640000000800 */
[----:B------:R-:W-:Y:S01]  /*d970*/  ISETP.GE.U32.AND P6, PT, R24, 0x7fffff6f, PT ;  /* 0x7fffff6f1800780c */ /* 0x000fe20003fc6070 */
[----:B------:R-:W-:Y:S01]  /*d980*/  VIADD R24, R26, 0xffffffec ;  /* 0xffffffec1a187836 */ /* 0x000fe20000000000 */
[----:B------:R-:W-:Y:S01]  /*d990*/  ISETP.GE.U32.AND P1, PT, R6, 0x7fffff6e, PT ;  /* 0x7fffff6e0600780c */ /* 0x000fe20003f26070 */
[----:B------:R-:W-:-:S03]  /*d9a0*/  VIADD R6, R27, 0xffffffcf ;  /* 0xffffffcf1b067836 */ /* 0x000fc60000000000 */
[----:B------:R-:W-:Y:S01]  /*d9b0*/  ISETP.GE.U32.AND P0, PT, R24, 0x7fffff6d, PT ;  /* 0x7fffff6d1800780c */ /* 0x000fe20003f06070 */
[----:B------:R-:W1:Y:S01]  /*d9c0*/  LDC R31, c[0x0][0x230] ;  /* 0x00008c00ff1f7b82 */ /* 0x000e620000000800 */
[----:B------:R-:W-:Y:S02]  /*d9d0*/  ISETP.GE.U32.AND P5, PT, R6, 0x7fffff50, PT ;  /* 0x7fffff500600780c */ /* 0x000fe40003fa6070 */
[----:B------:R-:W-:Y:S02]  /*d9e0*/  ISETP.GE.U32.AND P4, PT, R25, 0x7fffff4f, PT ;  /* 0x7fffff4f1900780c */ /* 0x000fe40003f86070 */
[----:B------:R-:W-:-:S03]  /*d9f0*/  IADD3 R6, R30, -0x33, RZ ;  /* 0xffffffcd1e067810 */ /* 0x000fc60007ffe0ff */
[----:B------:R-:W1:Y:S01]  /*da00*/  LDC R27, c[0x0][0x230] ;  /* 0x00008c00ff1b7b82 */ /* 0x000e620000000800 */
[----:B------:R-:W-:-:S07]  /*da10*/  ISETP.GE.U32.AND P3, PT, R6, 0x7fffff4e, PT ;  /* 0x7fffff4e0600780c */ /* 0x000fce0003f66070 */
[----:B------:R-:W1:Y:S08]  /*da20*/  LDC R25, c[0x0][0x230] ;  /* 0x00008c00ff197b82 */ /* 0x000e700000000800 */
[----:B------:R-:W1:Y:S01]  /*da30*/  LDC R28, c[0x0][0x230] ;  /* 0x00008c00ff1c7b82 */ /* 0x000e620000000800 */
[----:B--2---:R-:W-:Y:S04]  /*da40*/  LDGSTS.E [R0+0x4], desc[UR60][R114.64], !P6 ;  /* 0x0000400072007fae */ /* 0x004fe8000f12187c */
[----:B------:R-:W-:Y:S03]  /*da50*/  LDGSTS.E [R0+0x4004], desc[UR60][R158.64], !P6 ;  /* 0x040040009e007fae */ /* 0x000fe6000f12187c */
[----:B------:R-:W2:Y:S01]  /*da60*/  LDC R26, c[0x0][0x230] ;  /* 0x00008c00ff1a7b82 */ /* 0x000ea20000000800 */
[----:B----4-:R-:W-:Y:S04]  /*da70*/  LDGSTS.E [R0+0x8], desc[UR60][R112.64], !P1 ;  /* 0x0000800070007fae */ /* 0x010fe8000c92187c */
[----:B------:R-:W-:Y:S01]  /*da80*/  LDGSTS.E [R0+0x4008], desc[UR60][R160.64], !P1 ;  /* 0x04008000a0007fae */ /* 0x000fe2000c92187c */
[----:B------:R-:W-:-:S02]  /*da90*/  VIADD R24, R33, 0xffffffcc ;  /* 0xffffffcc21187836 */ /* 0x000fc40000000000 */
[----:B------:R-:W-:Y:S01]  /*daa0*/  VIADD R6, R34, 0xffffffaf ;  /* 0xffffffaf22067836 */ /* 0x000fe20000000000 */
[----:B------:R-:W4:Y:S01]  /*dab0*/  LDL.LU.64 R158, [R1+0x11d8] ;  /* 0x0011d800019e7983 */ /* 0x000f220000300a00 */
[----:B------:R-:W4:Y:S03]  /*dac0*/  LDC R33, c[0x0][0x230] ;  /* 0x00008c00ff217b82 */ /* 0x000f260000000800 */
[----:B------:R-:W4:Y:S04]  /*dad0*/  LDL.64 R120, [R1+0x368] ;  /* 0x0003680001787983 */ /* 0x000f280000100a00 */
[----:B------:R-:W4:Y:S01]  /*dae0*/  LDL.LU.64 R160, [R1+0x11d0] ;  /* 0x0011d00001a07983 */ /* 0x000f220000300a00 */
[----:B------:R-:W4:Y:S03]  /*daf0*/  LDC R30, c[0x0][0x230] ;  /* 0x00008c00ff1e7b82 */ /* 0x000f260000000800 */
[----:B------:R-:W4:Y:S04]  /*db00*/  LDL.64 R118, [R1+0x948] ;  /* 0x0009480001767983 */ /* 0x000f280000100a00 */
[----:B------:R-:W-:Y:S01]  /*db10*/  LDGSTS.E [R0+0xc], desc[UR60][R110.64], !P0 ;  /* 0x0000c0006e007fae */ /* 0x000fe2000c12187c */
[----:B------:R-:W-:Y:S01]  /*db20*/  ISETP.GE.U32.AND P2, PT, R24, 0x7fffff4d, PT ;  /* 0x7fffff4d1800780c */ /* 0x000fe20003f46070 */
[----:B------:R-:W4:Y:S02]  /*db30*/  LDC R34, c[0x0][0x230] ;  /* 0x00008c00ff227b82 */ /* 0x000f240000000800 */
[----:B------:R-:W-:Y:S04]  /*db40*/  LDGSTS.E [R0+0x400c], desc[UR60][R162.64], !P0 ;  /* 0x0400c000a2007fae */ /* 0x000fe8000c12187c */
[----:B------:R-:W-:Y:S04]  /*db50*/  LDGSTS.E [R0+0x8000], desc[UR60][R108.64], !P5 ;  /* 0x080000006c007fae */ /* 0x000fe8000e92187c */
[----:B------:R-:W-:Y:S04]  /*db60*/  LDGSTS.E [R0+0xc000], desc[UR60][R164.64], !P5 ;  /* 0x0c000000a4007fae */ /* 0x000fe8000e92187c */
[----:B------:R-:W4:Y:S04]  /*db70*/  LDL.LU.64 R162, [R1+0x11c8] ;  /* 0x0011c80001a27983 */ /* 0x000f280000300a00 */
[----:B------:R-:W4:Y:S04]  /*db80*/  LDL.64 R116, [R1+0x958] ;  /* 0x0009580001747983 */ /* 0x000f280000100a00 */
[----:B------:R-:W4:Y:S04]  /*db90*/  LDL.LU.64 R164, [R1+0x11c0] ;  /* 0x0011c00001a47983 */ /* 0x000f280000300a00 */
[----:B------:R-:W4:Y:S04]  /*dba0*/  LDL.64 R114, [R1+0x968] ;  /* 0x0009680001727983 */ /* 0x000f280000100a00 */
[----:B------:R-:W-:Y:S04]  /*dbb0*/  LDGSTS.E [R0+0x8004], desc[UR60][R106.64], !P4 ;  /* 0x080040006a007fae */ /* 0x000fe8000e12187c */
[----:B------:R-:W4:Y:S04]  /*dbc0*/  LDL.64 R112, [R1+0x978] ;  /* 0x0009780001707983 */ /* 0x000f280000100a00 */
[----:B------:R-:W-:Y:S04]  /*dbd0*/  LDGSTS.E [R0+0xc004], desc[UR60][R166.64], !P4 ;  /* 0x0c004000a6007fae */ /* 0x000fe8000e12187c */
[----:B------:R-:W4:Y:S04]  /*dbe0*/  LDL.LU.64 R166, [R1+0x11b8] ;  /* 0x0011b80001a67983 */ /* 0x000f280000300a00 */
[----:B------:R-:W4:Y:S04]  /*dbf0*/  LDL.64 R110, [R1+0xb48] ;  /* 0x000b4800016e7983 */ /* 0x000f280000100a00 */
[----:B------:R-:W4:Y:S04]  /*dc00*/  LDL.64 R108, [R1+0xb58] ;  /* 0x000b5800016c7983 */ /* 0x000f280000100a00 */
[----:B---3--:R-:W-:Y:S04]  /*dc10*/  LDGSTS.E [R0+0x8008], desc[UR60][R104.64], !P3 ;  /* 0x0800800068007fae */ /* 0x008fe8000d92187c */
[----:B------:R-:W-:Y:S04]  /*dc20*/  LDGSTS.E [R0+0xc008], desc[UR60][R168.64], !P3 ;  /* 0x0c008000a8007fae */ /* 0x000fe8000d92187c */
[----:B------:R-:W3:Y:S04]  /*dc30*/  LDL.LU.64 R168, [R1+0x11b0] ;  /* 0x0011b00001a87983 */ /* 0x000ee80000300a00 */
[----:B------:R-:W3:Y:S04]  /*dc40*/  LDL.64 R106, [R1+0xb68] ;  /* 0x000b6800016a7983 */ /* 0x000ee80000100a00 */
[----:B------:R-:W3:Y:S01]  /*dc50*/  LDL.64 R104, [R1+0xb78] ;  /* 0x000b780001687983 */ /* 0x000ee20000100a00 */
[----:B------:R-:W-:Y:S01]  /*dc60*/  ISETP.GE.U32.AND P1, PT, R6, 0x7fffff30, PT ;  /* 0x7fffff300600780c */ /* 0x000fe20003f26070 */
[----:B-1----:R-:W-:-:S02]  /*dc70*/  VIADD R6, R32, 0xffffffad ;  /* 0xffffffad20067836 */ /* 0x002fc40000000000 */
[----:B------:R-:W-:Y:S01]  /*dc80*/  VIADD R24, R31, 0xffffffae ;  /* 0xffffffae1f187836 */ /* 0x000fe20000000000 */
[----:B------:R-:W1:Y:S02]  /*dc90*/  LDC R32, c[0x0][0x230] ;  /* 0x00008c00ff207b82 */ /* 0x000e640000000800 */
[----:B------:R-:W-:Y:S01]  /*dca0*/  ISETP.GE.U32.AND P5, PT, R6, 0x7fffff2e, PT ;  /* 0x7fffff2e0600780c */ /* 0x000fe20003fa6070 */
[----:B------:R-:W-:Y:S01]  /*dcb0*/  VIADD R6, R27, 0xffffff8f ;  /* 0xffffff8f1b067836 */ /* 0x000fe20000000000 */
[----:B------:R-:W-:Y:S02]  /*dcc0*/  ISETP.GE.U32.AND P0, PT, R24, 0x7fffff2f, PT ;  /* 0x7fffff2f1800780c */ /* 0x000fe40003f06070 */
[----:B------:R-:W-:Y:S02]  /*dcd0*/  IADD3 R24, R25, -0x54, RZ ;  /* 0xffffffac19187810 */ /* 0x000fe40007ffe0ff */
[----:B------:R-:W-:Y:S01]  /*dce0*/  ISETP.GE.U32.AND P3, PT, R6, 0x7fffff10, PT ;  /* 0x7fffff100600780c */ /* 0x000fe20003f66070 */
[----:B------:R-:W-:Y:S01]  /*dcf0*/  VIADD R6, R28, 0xffffff8d ;  /* 0xffffff8d1c067836 */ /* 0x000fe20000000000 */
[----:B------:R-:W-:Y:S01]  /*dd00*/  ISETP.GE.U32.AND P4, PT, R24, 0x7fffff2d, PT ;  /* 0x7fffff2d1800780c */ /* 0x000fe20003f86070 */
[----:B--2---:R-:W-:Y:S01]  /*dd10*/  VIADD R24, R26, 0xffffff8e ;  /* 0xffffff8e1a187836 */ /* 0x004fe20000000000 */
[----:B------:R-:W2:Y:S08]  /*dd20*/  LDC R25, c[0x0][0x230] ;  /* 0x00008c00ff197b82 */ /* 0x000eb00000000800 */
[----:B------:R-:W1:Y:S08]  /*dd30*/  LDC R26, c[0x0][0x230] ;  /* 0x00008c00ff1a7b82 */ /* 0x000e700000000800 */
[----:B------:R-:W1:Y:S01]  /*dd40*/  LDC R27, c[0x0][0x230] ;  /* 0x00008c00ff1b7b82 */ /* 0x000e620000000800 */
[----:B----4-:R-:W-:Y:S04]  /*dd50*/  LDGSTS.E [R0+0x800c], desc[UR60][R120.64], !P2 ;  /* 0x0800c00078007fae */ /* 0x010fe8000d12187c */
[----:B------:R-:W-:Y:S03]  /*dd60*/  LDGSTS.E [R0+0xc00c], desc[UR60][R170.64], !P2 ;  /* 0x0c00c000aa007fae */ /* 0x000fe6000d12187c */
[----:B------:R-:W4:Y:S01]  /*dd70*/  LDC R28, c[0x0][0x230] ;  /* 0x00008c00ff1c7b82 */ /* 0x000f220000000800 */
[----:B------:R-:W-:Y:S01]  /*dd80*/  LDGSTS.E [R0+0x10000], desc[UR60][R118.64], !P1 ;  /* 0x1000000076007fae */ /* 0x000fe2000c92187c */
[----:B------:R-:W-:-:S03]  /*dd90*/  ISETP.GE.U32.AND P2, PT, R24, 0x7fffff0f, PT ;  /* 0x7fffff0f1800780c */ /* 0x000fc60003f46070 */
[----:B------:R-:W-:Y:S01]  /*dda0*/  LDGSTS.E [R0+0x14000], desc[UR60][R172.64], !P1 ;  /* 0x14000000ac007fae */ /* 0x000fe2000c92187c */
[----:B------:R-:W-:Y:S01]  /*ddb0*/  ISETP.GE.U32.AND P1, PT, R6, 0x7fffff0e, PT ;  /* 0x7fffff0e0600780c */ /* 0x000fe20003f26070 */
[----:B------:R-:W-:Y:S01]  /*ddc0*/  VIADD R6, R29, 0xffffff8c ;  /* 0xffffff8c1d067836 */ /* 0x000fe20000000000 */
[----:B------:R-:W1:Y:S01]  /*ddd0*/  LDC R24, c[0x0][0x230] ;  /* 0x00008c00ff187b82 */ /* 0x000e620000000800 */
[----:B------:R-:W4:Y:S07]  /*dde0*/  LDL.LU.64 R170, [R1+0x11a8] ;  /* 0x0011a80001aa7983 */ /* 0x000f2e0000300a00 */
[----:B------:R-:W4:Y:S01]  /*ddf0*/  LDC R29, c[0x0][0x230] ;  /* 0x00008c00ff1d7b82 */ /* 0x000f220000000800 */
[----:B------:R-:W4:Y:S07]  /*de00*/  LDL.LU.64 R172, [R1+0x11a0] ;  /* 0x0011a00001ac7983 */ /* 0x000f2e0000300a00 */
[----:B------:R-:W4:Y:S01]  /*de10*/  LDC R31, c[0x0][0x230] ;  /* 0x00008c00ff1f7b82 */ /* 0x000f220000000800 */
[----:B------:R-:W-:Y:S04]  /*de20*/  LDGSTS.E [R0+0x10004], desc[UR60][R116.64], !P0 ;  /* 0x1000400074007fae */ /* 0x000fe8000c12187c */
[----:B------:R-:W-:Y:S01]  /*de30*/  LDGSTS.E [R0+0x14004], desc[UR60][R174.64], !P0 ;  /* 0x14004000ae007fae */ /* 0x000fe2000c12187c */
[----:B------:R-:W-:-:S03]  /*de40*/  ISETP.GE.U32.AND P0, PT, R6, 0x7fffff0d, PT ;  /* 0x7fffff0d0600780c */ /* 0x000fc60003f06070 */
[----:B------:R-:W-:Y:S04]  /*de50*/  LDGSTS.E [R0+0x10008], desc[UR60][R114.64], !P5 ;  /* 0x1000800072007fae */ /* 0x000fe8000e92187c */
[----:B------:R-:W-:Y:S04]  /*de60*/  LDGSTS.E [R0+0x14008], desc[UR60][R176.64], !P5 ;  /* 0x14008000b0007fae */ /* 0x000fe8000e92187c */
[----:B------:R-:W-:Y:S04]  /*de70*/  LDGSTS.E [R0+0x1000c], desc[UR60][R112.64], !P4 ;  /* 0x1000c00070007fae */ /* 0x000fe8000e12187c */
[----:B------:R-:W-:Y:S04]  /*de80*/  LDGSTS.E [R0+0x1400c], desc[UR60][R178.64], !P4 ;  /* 0x1400c000b2007fae */ /* 0x000fe8000e12187c */
[----:B------:R-:W4:Y:S04]  /*de90*/  LDL.LU.64 R174, [R1+0x1198] ;  /* 0x0011980001ae7983 */ /* 0x000f280000300a00 */
[----:B------:R-:W4:Y:S04]  /*dea0*/  LDL.LU.64 R176, [R1+0x1190] ;  /* 0x0011900001b07983 */ /* 0x000f280000300a00 */
[----:B------:R-:W4:Y:S04]  /*deb0*/  LDL.LU.64 R178, [R1+0x1188] ;  /* 0x0011880001b27983 */ /* 0x000f280000300a00 */
[----:B------:R-:W-:Y:S04]  /*dec0*/  LDGSTS.E [R0+0x18000], desc[UR60][R110.64], !P3 ;  /* 0x180000006e007fae */ /* 0x000fe8000d92187c */
[----:B------:R-:W-:Y:S04]  /*ded0*/  LDGSTS.E [R0+0x1c000], desc[UR60][R180.64], !P3 ;  /* 0x1c000000b4007fae */ /* 0x000fe8000d92187c */
[----:B------:R-:W-:Y:S04]  /*dee0*/  LDGSTS.E [R0+0x18004], desc[UR60][R108.64], !P2 ;  /* 0x180040006c007fae */ /* 0x000fe8000d12187c */
[----:B------:R-:W-:Y:S04]  /*def0*/  LDGSTS.E [R0+0x1c004], desc[UR60][R182.64], !P2 ;  /* 0x1c004000b6007fae */ /* 0x000fe8000d12187c */
[----:B------:R-:W4:Y:S04]  /*df00*/  LDL.LU.64 R180, [R1+0x1180] ;  /* 0x0011800001b47983 */ /* 0x000f280000300a00 */
[----:B------:R-:W4:Y:S04]  /*df10*/  LDL.64 R114, [R1+0x178] ;  /* 0x0001780001727983 */ /* 0x000f280000100a00 */
[----:B------:R-:W4:Y:S04]  /*df20*/  LDL.LU.64 R182, [R1+0x1178] ;  /* 0x0011780001b67983 */ /* 0x000f280000300a00 */
[----:B---3--:R-:W-:Y:S04]  /*df30*/  LDGSTS.E [R0+0x18008], desc[UR60][R106.64], !P1 ;  /* 0x180080006a007fae */ /* 0x008fe8000c92187c */
[----:B------:R-:W-:Y:S04]  /*df40*/  LDGSTS.E [R0+0x1c008], desc[UR60][R184.64], !P1 ;  /* 0x1c008000b8007fae */ /* 0x000fe8000c92187c */
[----:B------:R-:W-:Y:S04]  /*df50*/  LDGSTS.E [R0+0x1800c], desc[UR60][R104.64], !P0 ;  /* 0x1800c00068007fae */ /* 0x000fe8000c12187c */
[----:B------:R3:W-:Y:S04]  /*df60*/  LDGSTS.E [R0+0x1c00c], desc[UR60][R186.64], !P0 ;  /* 0x1c00c000ba007fae */ /* 0x0007e8000c12187c */
[----:B------:R-:W4:Y:S04]  /*df70*/  LDL.LU.64 R184, [R1+0x1170] ;  /* 0x0011700001b87983 */ /* 0x000f280000300a00 */
[----:B------:R-:W4:Y:S04]  /*df80*/  LDL.LU.64 R186, [R1+0x1168] ;  /* 0x0011680001ba7983 */ /* 0x000f280000300a00 */
[----:B------:R-:W4:Y:S04]  /*df90*/  LDL.64 R112, [R1+0x188] ;  /* 0x0001880001707983 */ /* 0x000f280000100a00 */
[----:B------:R-:W4:Y:S04]  /*dfa0*/  LDL.64 R110, [R1+0x198] ;  /* 0x00019800016e7983 */ /* 0x000f280000100a00 */
[----:B------:R-:W4:Y:S04]  /*dfb0*/  LDL.64 R108, [R1+0x1a8] ;  /* 0x0001a800016c7983 */ /* 0x000f280000100a00 */
[----:B------:R-:W4:Y:S04]  /*dfc0*/  LDL.64 R106, [R1+0x378] ;  /* 0x00037800016a7983 */ /* 0x000f280000100a00 */
[----:B------:R-:W4:Y:S01]  /*dfd0*/  LDL.64 R104, [R1+0x388] ;  /* 0x0003880001687983 */ /* 0x000f220000100a00 */
[----:B--2---:R-:W-:Y:S01]  /*dfe0*/  IADD3 R25, R25, -0x15, RZ ;  /* 0xffffffeb19197810 */ /* 0x004fe20007ffe0ff */
[----:B-1----:R-:W-:-:S02]  /*dff0*/  VIADD R24, R24, 0xffffffea ;  /* 0xffffffea18187836 */ /* 0x002fc40000000000 */
[----:B------:R-:W-:Y:S02]  /*e000*/  VIADD R6, R26, 0xffffffe9 ;  /* 0xffffffe91a067836 */ /* 0x000fe40000000000 */
[----:B---3--:R-:W-:Y:S01]  /*e010*/  VIADD R0, R27, 0xffffffe8 ;  /* 0xffffffe81b007836 */ /* 0x008fe20000000000 */
[----:B------:R-:W-:Y:S01]  /*e020*/  ISETP.GE.U32.AND P2, PT, R25, 0x7fffff6c, PT ;  /* 0x7fffff6c1900780c */ /* 0x000fe20003f46070 */
[----:B------:R-:W1:Y:S01]  /*e030*/  LDC R27, c[0x0][0x230] ;  /* 0x00008c00ff1b7b82 */ /* 0x000e620000000800 */
[----:B------:R-:W-:Y:S02]  /*e040*/  ISETP.GE.U32.AND P6, PT, R24, 0x7fffff6b, PT ;  /* 0x7fffff6b1800780c */ /* 0x000fe40003fc6070 */
[----:B------:R-:W-:Y:S01]  /*e050*/  ISETP.GE.U32.AND P1, PT, R6, 0x7fffff6a, PT ;  /* 0x7fffff6a0600780c */ /* 0x000fe20003f26070 */
[----:B----4-:R-:W-:Y:S01]  /*e060*/  VIADD R6, R28, 0xffffffcb ;  /* 0xffffffcb1c067836 */ /* 0x010fe20000000000 */
[----:B------:R-:W-:Y:S02]  /*e070*/  ISETP.GE.U32.AND P0, PT, R0, 0x7fffff69, PT ;  /* 0x7fffff690000780c */ /* 0x000fe40003f06070 */
[----:B------:R-:W-:Y:S01]  /*e080*/  LOP3.LUT R0, R10, 0x50, RZ, 0x3c, !PT ;  /* 0x000000500a007812 */ /* 0x000fe200078e3cff */
[----:B------:R-:W2:Y:S01]  /*e090*/  LDC R26, c[0x0][0x230] ;  /* 0x00008c00ff1a7b82 */ /* 0x000ea20000000800 */
[----:B------:R-:W-:-:S02]  /*e0a0*/  IADD3 R24, R29, -0x36, RZ ;  /* 0xffffffca1d187810 */ /* 0x000fc40007ffe0ff */
[----:B------:R-:W-:Y:S01]  /*e0b0*/  ISETP.GE.U32.AND P5, PT, R6, 0x7fffff4c, PT ;  /* 0x7fffff4c0600780c */ /* 0x000fe20003fa6070 */
[----:B------:R-:W-:Y:S01]  /*e0c0*/  VIADD R0, R0, UR4 ;  /* 0x0000000400007c36 */ /* 0x000fe20008000000 */
[----:B------:R-:W-:-:S03]  /*e0d0*/  ISETP.GE.U32.AND P4, PT, R24, 0x7fffff4b, PT ;  /* 0x7fffff4b1800780c */ /* 0x000fc60003f86070 */
[----:B------:R-:W3:Y:S08]  /*e0e0*/  LDC R29, c[0x0][0x230] ;  /* 0x00008c00ff1d7b82 */ /* 0x000ef00000000800 */
[----:B------:R-:W4:Y:S08]  /*e0f0*/  LDC R28, c[0x0][0x230] ;  /* 0x00008c00ff1c7b82 */ /* 0x000f300000000800 */
[----:B------:R-:W4:Y:S01]  /*e100*/  LDC R25, c[0x0][0x230] ;  /* 0x00008c00ff197b82 */ /* 0x000f220000000800 */
[----:B------:R-:W-:Y:S04]  /*e110*/  LDGSTS.E [R0], desc[UR60][R114.64], !P2 ;  /* 0x0000000072007fae */ /* 0x000fe8000d12187c */
[----:B------:R-:W-:Y:S04]  /*e120*/  LDGSTS.E [R0+0x4000], desc[UR60][R188.64], !P2 ;  /* 0x04000000bc007fae */ /* 0x000fe8000d12187c */
[----:B------:R-:W4:Y:S04]  /*e130*/  LDL.LU.64 R188, [R1+0x1160] ;  /* 0x0011600001bc7983 */ /* 0x000f280000300a00 */
[----:B------:R-:W2:Y:S04]  /*e140*/  LDL.64 R116, [R1+0x400] ;  /* 0x0004000001747983 */ /* 0x000ea80000100a00 */
[----:B------:R-:W-:Y:S04]  /*e150*/  LDGSTS.E [R0+0x4], desc[UR60][R112.64], !P6 ;  /* 0x0000400070007fae */ /* 0x000fe8000f12187c */
[----:B------:R-:W-:Y:S04]  /*e160*/  LDGSTS.E [R0+0x4004], desc[UR60][R190.64], !P6 ;  /* 0x04004000be007fae */ /* 0x000fe8000f12187c */
[----:B------:R-:W-:Y:S04]  /*e170*/  LDGSTS.E [R0+0x8], desc[UR60][R110.64], !P1 ;  /* 0x000080006e007fae */ /* 0x000fe8000c92187c */
[----:B------:R-:W-:Y:S04]  /*e180*/  LDGSTS.E [R0+0x4008], desc[UR60][R192.64], !P1 ;  /* 0x04008000c0007fae */ /* 0x000fe8000c92187c */
[----:B------:R-:W4:Y:S04]  /*e190*/  LDL.LU.64 R190, [R1+0x1158] ;  /* 0x0011580001be7983 */ /* 0x000f280000300a00 */
[----:B------:R-:W4:Y:S04]  /*e1a0*/  LDL.64 R114, [R1+0x440] ;  /* 0x0004400001727983 */ /* 0x000f280000100a00 */
[----:B------:R-:W4:Y:S04]  /*e1b0*/  LDL.LU.64 R192, [R1+0x1150] ;  /* 0x0011500001c07983 */ /* 0x000f280000300a00 */
[----:B------:R-:W-:Y:S04]  /*e1c0*/  LDGSTS.E [R0+0xc], desc[UR60][R108.64], !P0 ;  /* 0x0000c0006c007fae */ /* 0x000fe8000c12187c */
[----:B------:R-:W4:Y:S04]  /*e1d0*/  LDL.64 R112, [R1+0x988] ;  /* 0x0009880001707983 */ /* 0x000f280000100a00 */
[----:B------:R-:W-:Y:S04]  /*e1e0*/  LDGSTS.E [R0+0x400c], desc[UR60][R194.64], !P0 ;  /* 0x0400c000c2007fae */ /* 0x000fe8000c12187c */
[----:B------:R-:W-:Y:S04]  /*e1f0*/  LDGSTS.E [R0+0x8000], desc[UR60][R106.64], !P5 ;  /* 0x080000006a007fae */ /* 0x000fe8000e92187c */
[----:B------:R-:W4:Y:S04]  /*e200*/  LDL.64 R110, [R1+0x998] ;  /* 0x00099800016e7983 */ /* 0x000f280000100a00 */
[----:B------:R-:W-:Y:S04]  /*e210*/  LDGSTS.E [R0+0xc000], desc[UR60][R196.64], !P5 ;  /* 0x0c000000c4007fae */ /* 0x000fe8000e92187c */
[----:B------:R-:W4:Y:S04]  /*e220*/  LDL.LU.64 R194, [R1+0x1148] ;  /* 0x0011480001c27983 */ /* 0x000f280000300a00 */
[----:B------:R-:W-:Y:S04]  /*e230*/  LDGSTS.E [R0+0x8004], desc[UR60][R104.64], !P4 ;  /* 0x0800400068007fae */ /* 0x000fe8000e12187c */
[----:B------:R-:W4:Y:S04]  /*e240*/  LDL.LU.64 R196, [R1+0x1140] ;  /* 0x0011400001c47983 */ /* 0x000f280000300a00 */
[----:B------:R-:W-:Y:S04]  /*e250*/  LDGSTS.E [R0+0xc004], desc[UR60][R198.64], !P4 ;  /* 0x0c004000c6007fae */ /* 0x000fe8000e12187c */
[----:B------:R-:W4:Y:S04]  /*e260*/  LDL.LU.64 R198, [R1+0x1138] ;  /* 0x0011380001c67983 */ /* 0x000f280000300a00 */
[----:B------:R-:W4:Y:S04]  /*e270*/  LDL.64 R108, [R1+0x9a8] ;  /* 0x0009a800016c7983 */ /* 0x000f280000100a00 */
[----:B------:R-:W4:Y:S04]  /*e280*/  LDL.64 R106, [R1+0x9b8] ;  /* 0x0009b800016a7983 */ /* 0x000f280000100a00 */
[----:B------:R-:W4:Y:S01]  /*e290*/  LDL.64 R104, [R1+0xb88] ;  /* 0x000b880001687983 */ /* 0x000f220000100a00 */
[----:B------:R-:W-:-:S02]  /*e2a0*/  VIADD R6, R31, 0xffffffc9 ;  /* 0xffffffc91f067836 */ /* 0x000fc40000000000 */
[----:B------:R-:W-:Y:S01]  /*e2b0*/  VIADD R24, R32, 0xffffffc8 ;  /* 0xffffffc820187836 */ /* 0x000fe20000000000 */
[----:B------:R-:W4:Y:S02]  /*e2c0*/  LDC R31, c[0x0][0x230] ;  /* 0x00008c00ff1f7b82 */ /* 0x000f240000000800 */
[----:B------:R-:W-:Y:S01]  /*e2d0*/  ISETP.GE.U32.AND P3, PT, R6, 0x7fffff4a, PT ;  /* 0x7fffff4a0600780c */ /* 0x000fe20003f66070 */
[----:B------:R-:W-:Y:S01]  /*e2e0*/  VIADD R6, R33, 0xffffffab ;  /* 0xffffffab21067836 */ /* 0x000fe20000000000 */
[----:B------:R-:W-:-:S04]  /*e2f0*/  ISETP.GE.U32.AND P2, PT, R24, 0x7fffff49, PT ;  /* 0x7fffff491800780c */ /* 0x000fc80003f46070 */
[----:B------:R-:W-:Y:S01]  /*e300*/  ISETP.GE.U32.AND P1, PT, R6, 0x7fffff2c, PT ;  /* 0x7fffff2c0600780c */ /* 0x000fe20003f26070 */
[----:B------:R-:W4:Y:S01]  /*e310*/  LDC R32, c[0x0][0x230] ;  /* 0x00008c00ff207b82 */ /* 0x000f220000000800 */
[----:B-1----:R-:W-:Y:S01]  /*e320*/  IADD3 R6, R27, -0x56, RZ ;  /* 0xffffffaa1b067810 */ /* 0x002fe20007ffe0ff */
[----:B------:R-:W-:-:S03]  /*e330*/  VIADD R24, R30, 0xffffffa9 ;  /* 0xffffffa91e187836 */ /* 0x000fc60000000000 */
[----:B------:R-:W-:Y:S01]  /*e340*/  ISETP.GE.U32.AND P0, PT, R6, 0x7fffff2b, PT ;  /* 0x7fffff2b0600780c */ /* 0x000fe20003f06070 */
[----:B---3--:R-:W-:Y:S01]  /*e350*/  VIADD R6, R29, 0xffffffa8 ;  /* 0xffffffa81d067836 */ /* 0x008fe20000000000 */
[----:B------:R-:W-:Y:S01]  /*e360*/  ISETP.GE.U32.AND P5, PT, R24, 0x7fffff2a, PT ;  /* 0x7fffff2a1800780c */ /* 0x000fe20003fa6070 */
[----:B------:R-:W1:Y:S03]  /*e370*/  LDC R27, c[0x0][0x230] ;  /* 0x00008c00ff1b7b82 */ /* 0x000e660000000800 */
[----:B------:R-:W-:Y:S01]  /*e380*/  ISETP.GE.U32.AND P4, PT, R6, 0x7fffff29, PT ;  /* 0x7fffff290600780c */ /* 0x000fe20003f86070 */
[----:B--2---:R-:W-:Y:S04]  /*e390*/  LDGSTS.E [R0+0x8008], desc[UR60][R116.64], !P3 ;  /* 0x0800800074007fae */ /* 0x004fe8000d92187c */
[----:B------:R-:W2:Y:S01]  /*e3a0*/  LDC R29, c[0x0][0x230] ;  /* 0x00008c00ff1d7b82 */ /* 0x000ea20000000800 */
[----:B------:R-:W-:Y:S01]  /*e3b0*/  LDGSTS.E [R0+0xc008], desc[UR60][R202.64], !P3 ;  /* 0x0c008000ca007fae */ /* 0x000fe2000d92187c */
[----:B------:R-:W-:-:S02]  /*e3c0*/  VIADD R24, R26, 0xffffff8b ;  /* 0xffffff8b1a187836 */ /* 0x000fc40000000000 */
[----:B----4-:R-:W-:-:S04]  /*e3d0*/  VIADD R6, R28, 0xffffff8a ;  /* 0xffffff8a1c067836 */ /* 0x010fc80000000000 */
[----:B------:R-:W3:Y:S01]  /*e3e0*/  LDC R28, c[0x0][0x230] ;  /* 0x00008c00ff1c7b82 */ /* 0x000ee20000000800 */
[----:B------:R-:W4:Y:S01]  /*e3f0*/  LDL.LU.64 R202, [R1+0x1130] ;  /* 0x0011300001ca7983 */ /* 0x000f220000300a00 */
[----:B------:R-:W-:-:S06]  /*e400*/  ISETP.GE.U32.AND P3, PT, R24, 0x7fffff0c, PT ;  /* 0x7fffff0c1800780c */ /* 0x000fcc0003f66070 */
[----:B------:R-:W3:Y:S08]  /*e410*/  LDC R26, c[0x0][0x230] ;  /* 0x00008c00ff1a7b82 */ /* 0x000ef00000000800 */
[----:B------:R-:W4:Y:S08]  /*e420*/  LDC R30, c[0x0][0x230] ;  /* 0x00008c00ff1e7b82 */ /* 0x000f300000000800 */
[----:B------:R-:W4:Y:S01]  /*e430*/  LDC R33, c[0x0][0x230] ;  /* 0x00008c00ff217b82 */ /* 0x000f220000000800 */
[----:B------:R-:W-:Y:S04]  /*e440*/  LDGSTS.E [R0+0x800c], desc[UR60][R114.64], !P2 ;  /* 0x0800c00072007fae */ /* 0x000fe8000d12187c */
[----:B------:R-:W-:Y:S04]  /*e450*/  LDGSTS.E [R0+0xc00c], desc[UR60][R204.64], !P2 ;  /* 0x0c00c000cc007fae */ /* 0x000fe8000d12187c */
[----:B------:R-:W-:Y:S04]  /*e460*/  LDGSTS.E [R0+0x10000], desc[UR60][R112.64], !P1 ;  /* 0x1000000070007fae */ /* 0x000fe8000c92187c */
[----:B------:R-:W-:Y:S04]  /*e470*/  LDGSTS.E [R0+0x14000], desc[UR60][R206.64], !P1 ;  /* 0x14000000ce007fae */ /* 0x000fe8000c92187c */
[----:B------:R-:W4:Y:S04]  /*e480*/  LDL.LU.64 R204, [R1+0x1128] ;  /* 0x0011280001cc7983 */ /* 0x000f280000300a00 */
[----:B------:R-:W-:Y:S04]  /*e490*/  LDGSTS.E [R0+0x10004], desc[UR60][R110.64], !P0 ;  /* 0x100040006e007fae */ /* 0x000fe8000c12187c */
[----:B------:R-:W4:Y:S04]  /*e4a0*/  LDL.LU.64 R206, [R1+0x1120] ;  /* 0x0011200001ce7983 */ /* 0x000f280000300a00 */
[----:B------:R-:W-:Y:S04]  /*e4b0*/  LDGSTS.E [R0+0x14004], desc[UR60][R212.64], !P0 ;  /* 0x14004000d4007fae */ /* 0x000fe8000c12187c */
[----:B------:R-:W4:Y:S04]  /*e4c0*/  LDL.LU.64 R212, [R1+0x1118] ;  /* 0x0011180001d47983 */ /* 0x000f280000300a00 */
        /* <DEDUP_REMOVED lines=8> */
[----:B------:R-:W4:Y:S01]  /*e550*/  LDL.LU.64 R200, [R1+0x1100] ;  /* 0x0011000001c87983 */ /* 0x000f220000300a00 */
[----:B------:R-:W-:Y:S01]  /*e560*/  ISETP.GE.U32.AND P2, PT, R6, 0x7fffff0b, PT ;  /* 0x7fffff0b0600780c */ /* 0x000fe20003f46070 */
[----:B-1----:R-:W-:-:S02]  /*e570*/  VIADD R6, R27, 0xffffff88 ;  /* 0xffffff881b067836 */ /* 0x002fc40000000000 */
[----:B------:R-:W1:Y:S01]  /*e580*/  LDC R27, c[0x0][0x230] ;  /* 0x00008c00ff1b7b82 */ /* 0x000e620000000800 */
[----:B------:R-:W-:-:S04]  /*e590*/  IADD3 R24, R25, -0x77, RZ ;  /* 0xffffff8919187810 */ /* 0x000fc80007ffe0ff */
[----:B------:R-:W-:Y:S02]  /*e5a0*/  ISETP.GE.U32.AND P1, PT, R24, 0x7fffff0a, PT ;  /* 0x7fffff0a1800780c */ /* 0x000fe40003f26070 */
[----:B------:R-:W-:Y:S01]  /*e5b0*/  ISETP.GE.U32.AND P0, PT, R6, 0x7fffff09, PT ;  /* 0x7fffff090600780c */ /* 0x000fe20003f06070 */
[----:B--2---:R-:W-:Y:S02]  /*e5c0*/  VIADD R25, R29, 0xffffffe7 ;  /* 0xffffffe71d197836 */ /* 0x004fe40000000000 */
[----:B------:R-:W-:Y:S01]  /*e5d0*/  VIADD R6, R32, 0xffffffe5 ;  /* 0xffffffe520067836 */ /* 0x000fe20000000000 */
[----:B------:R-:W2:Y:S01]  /*e5e0*/  LDC R29, c[0x0][0x230] ;  /* 0x00008c00ff1d7b82 */ /* 0x000ea20000000800 */
[----:B------:R-:W-:-:S07]  /*e5f0*/  VIADD R24, R31, 0xffffffe6 ;  /* 0xffffffe61f187836 */ /* 0x000fce0000000000 */
[----:B------:R-:W2:Y:S01]  /*e600*/  LDC R32, c[0x0][0x230] ;  /* 0x00008c00ff207b82 */ /* 0x000ea20000000800 */
[----:B------:R-:W-:-:S07]  /*e610*/  ISETP.GE.U32.AND P6, PT, R24, 0x7fffff67, PT ;  /* 0x7fffff671800780c */ /* 0x000fce0003fc6070 */
[----:B------:R-:W2:Y:S01]  /*e620*/  LDC R31, c[0x0][0x230] ;  /* 0x00008c00ff1f7b82 */ /* 0x000ea20000000800 */
[----:B---3--:R-:W-:-:S07]  /*e630*/  IADD3 R24, R26, -0x1c, RZ ;  /* 0xffffffe41a187810 */ /* 0x008fce0007ffe0ff */
[----:B------:R-:W3:Y:S01]  /*e640*/  LDC R26, c[0x0][0x230] ;  /* 0x00008c00ff1a7b82 */ /* 0x000ee20000000800 */
[----:B----4-:R-:W-:Y:S04]  /*e650*/  LDGSTS.E [R0+0x18004], desc[UR60][R212.64], !P2 ;  /* 0x18004000d4007fae */ /* 0x010fe8000d12187c */
[----:B------:R-:W-:Y:S01]  /*e660*/  LDGSTS.E [R0+0x1c004], desc[UR60][R214.64], !P2 ;  /* 0x1c004000d6007fae */ /* 0x000fe2000d12187c */
[----:B------:R-:W-:Y:S01]  /*e670*/  ISETP.GE.U32.AND P2, PT, R25, 0x7fffff68, PT ;  /* 0x7fffff681900780c */ /* 0x000fe20003f46070 */
[----:B------:R-:W-:Y:S02]  /*e680*/  VIADD R25, R28, 0xffffffc6 ;  /* 0xffffffc61c197836 */ /* 0x000fe40000000000 */
[----:B------:R-:W4:Y:S03]  /*e690*/  LDC R28, c[0x0][0x230] ;  /* 0x00008c00ff1c7b82 */ /* 0x000f260000000800 */
[----:B------:R-:W-:Y:S01]  /*e6a0*/  ISETP.GE.U32.AND P4, PT, R25, 0x7fffff47, PT ;  /* 0x7fffff471900780c */ /* 0x000fe20003f86070 */
[----:B------:R-:W3:Y:S04]  /*e6b0*/  LDL.LU.64 R212, [R1+0x10f8] ;  /* 0x0010f80001d47983 */ /* 0x000ee80000300a00 */
[----:B------:R-:W4:Y:S01]  /*e6c0*/  LDC R25, c[0x0][0x230] ;  /* 0x00008c00ff197b82 */ /* 0x000f220000000800 */
[----:B------:R-:W3:Y:S04]  /*e6d0*/  LDL.LU.64 R214, [R1+0x10f0] ;  /* 0x0010f00001d67983 */ /* 0x000ee80000300a00 */
[----:B------:R-:W-:Y:S04]  /*e6e0*/  LDGSTS.E [R0+0x18008], desc[UR60][R210.64], !P1 ;  /* 0x18008000d2007fae */ /* 0x000fe8000c92187c */
[----:B------:R-:W-:Y:S01]  /*e6f0*/  LDGSTS.E [R0+0x1c008], desc[UR60][R102.64], !P1 ;  /* 0x1c00800066007fae */ /* 0x000fe2000c92187c */
[----:B------:R-:W-:Y:S01]  /*e700*/  ISETP.GE.U32.AND P1, PT, R6, 0x7fffff66, PT ;  /* 0x7fffff660600780c */ /* 0x000fe20003f26070 */
[----:B-1----:R-:W-:-:S02]  /*e710*/  VIADD R6, R27, 0xffffffc7 ;  /* 0xffffffc71b067836 */ /* 0x002fc40000000000 */
[----:B------:R-:W-:Y:S01]  /*e720*/  LDGSTS.E [R0+0x1800c], desc[UR60][R208.64], !P0 ;  /* 0x1800c000d0007fae */ /* 0x000fe2000c12187c */
[----:B------:R-:W1:Y:S03]  /*e730*/  LDC R27, c[0x0][0x230] ;  /* 0x00008c00ff1b7b82 */ /* 0x000e660000000800 */
[----:B------:R2:W-:Y:S01]  /*e740*/  LDGSTS.E [R0+0x1c00c], desc[UR60][R100.64], !P0 ;  /* 0x1c00c00064007fae */ /* 0x0005e2000c12187c */
[----:B------:R-:W-:Y:S01]  /*e750*/  ISETP.GE.U32.AND P5, PT, R6, 0x7fffff48, PT ;  /* 0x7fffff480600780c */ /* 0x000fe20003fa6070 */
[----:B------:R-:W-:Y:S01]  /*e760*/  VIADD R6, R30, 0xffffffc5 ;  /* 0xffffffc51e067836 */ /* 0x000fe20000000000 */
[----:B------:R-:W-:Y:S01]  /*e770*/  ISETP.GE.U32.AND P0, PT, R24, 0x7fffff65, PT ;  /* 0x7fffff651800780c */ /* 0x000fe20003f06070 */
[----:B------:R-:W3:Y:S01]  /*e780*/  LDL.LU.64 R210, [R1+0x10e8] ;  /* 0x0010e80001d27983 */ /* 0x000ee20000300a00 */
[----:B--2---:R-:W-:Y:S01]  /*e790*/  LOP3.LUT R0, R10, 0x60, RZ, 0x3c, !PT ;  /* 0x000000600a007812 */ /* 0x004fe200078e3cff */
[----:B------:R-:W2:Y:S01]  /*e7a0*/  LDC R30, c[0x0][0x230] ;  /* 0x00008c00ff1e7b82 */ /* 0x000ea20000000800 */
[----:B------:R-:W-:Y:S01]  /*e7b0*/  ISETP.GE.U32.AND P3, PT, R6, 0x7fffff46, PT ;  /* 0x7fffff460600780c */ /* 0x000fe20003f66070 */
[----:B------:R-:W2:Y:S02]  /*e7c0*/  LDL.LU.64 R208, [R1+0x10e0] ;  /* 0x0010e00001d07983 */ /* 0x000ea40000300a00 */
[----:B------:R-:W-:Y:S01]  /*e7d0*/  VIADD R0, R0, UR4 ;  /* 0x0000000400007c36 */ /* 0x000fe20008000000 */
[----:B------:R-:W-:Y:S01]  /*e7e0*/  IADD3 R24, R33, -0x3c, RZ ;  /* 0xffffffc421187810 */ /* 0x000fe20007ffe0ff */
[----:B------:R-:W-:-:S02]  /*e7f0*/  VIADD R6, R34, 0xffffffa7 ;  /* 0xffffffa722067836 */ /* 0x000fc40000000000 */
[----:B------:R-:W2:Y:S01]  /*e800*/  LDC R34, c[0x0][0x230] ;  /* 0x00008c00ff227b82 */ /* 0x000ea20000000800 */
[----:B------:R-:W-:Y:S04]  /*e810*/  LDGSTS.E [R0], desc[UR60][R200.64], !P2 ;  /* 0x00000000c8007fae */ /* 0x000fe8000d12187c */
[----:B------:R-:W-:Y:S03]  /*e820*/  LDGSTS.E [R0+0x4000], desc[UR60][R98.64], !P2 ;  /* 0x0400000062007fae */ /* 0x000fe6000d12187c */
[----:B------:R-:W2:Y:S01]  /*e830*/  LDC R33, c[0x0][0x230] ;  /* 0x00008c00ff217b82 */ /* 0x000ea20000000800 */
[----:B------:R-:W-:Y:S01]  /*e840*/  LDGSTS.E [R0+0x4], desc[UR60][R206.64], !P6 ;  /* 0x00004000ce007fae */ /* 0x000fe2000f12187c */
[----:B------:R-:W-:-:S03]  /*e850*/  ISETP.GE.U32.AND P2, PT, R24, 0x7fffff45, PT ;  /* 0x7fffff451800780c */ /* 0x000fc60003f46070 */
[----:B------:R-:W-:Y:S04]  /*e860*/  LDGSTS.E [R0+0x4004], desc[UR60][R96.64], !P6 ;  /* 0x0400400060007fae */ /* 0x000fe8000f12187c */
[----:B------:R-:W-:Y:S01]  /*e870*/  LDGSTS.E [R0+0x8], desc[UR60][R204.64], !P1 ;  /* 0x00008000cc007fae */ /* 0x000fe2000c92187c */
[----:B------:R-:W-:Y:S02]  /*e880*/  VIADD R24, R31, 0xffffffa6 ;  /* 0xffffffa61f187836 */ /* 0x000fe40000000000 */
[----:B------:R-:W2:Y:S01]  /*e890*/  LDC R31, c[0x0][0x230] ;  /* 0x00008c00ff1f7b82 */ /* 0x000ea20000000800 */
[----:B------:R-:W-:Y:S01]  /*e8a0*/  LDGSTS.E [R0+0x4008], desc[UR60][R94.64], !P1 ;  /* 0x040080005e007fae */ /* 0x000fe2000c92187c */
[----:B------:R-:W-:Y:S01]  /*e8b0*/  ISETP.GE.U32.AND P1, PT, R6, 0x7fffff28, PT ;  /* 0x7fffff280600780c */ /* 0x000fe20003f26070 */
[----:B------:R-:W-:-:S02]  /*e8c0*/  VIADD R6, R32, 0xffffffa5 ;  /* 0xffffffa520067836 */ /* 0x000fc40000000000 */
[----:B------:R-:W-:Y:S03]  /*e8d0*/  LDGSTS.E [R0+0xc], desc[UR60][R202.64], !P0 ;  /* 0x0000c000ca007fae */ /* 0x000fe6000c12187c */
[----:B------:R-:W2:Y:S01]  /*e8e0*/  LDC R32, c[0x0][0x230] ;  /* 0x00008c00ff207b82 */ /* 0x000ea20000000800 */
[----:B------:R-:W-:Y:S01]  /*e8f0*/  LDGSTS.E [R0+0x400c], desc[UR60][R92.64], !P0 ;  /* 0x0400c0005c007fae */ /* 0x000fe2000c12187c */
[----:B------:R-:W-:-:S03]  /*e900*/  ISETP.GE.U32.AND P0, PT, R24, 0x7fffff27, PT ;  /* 0x7fffff271800780c */ /* 0x000fc60003f06070 */
[----:B------:R-:W-:Y:S01]  /*e910*/  LDGSTS.E [R0+0x8000], desc[UR60][R198.64], !P5 ;  /* 0x08000000c6007fae */ /* 0x000fe2000e92187c */
[----:B----4-:R-:W-:Y:S02]  /*e920*/  VIADD R24, R25, 0xffffffa4 ;  /* 0xffffffa419187836 */ /* 0x010fe40000000000 */
[----:B------:R-:W4:Y:S01]  /*e930*/  LDC R25, c[0x0][0x230] ;  /* 0x00008c00ff197b82 */ /* 0x000f220000000800 */
[----:B------:R-:W-:Y:S01]  /*e940*/  LDGSTS.E [R0+0xc000], desc[UR60][R90.64], !P5 ;  /* 0x0c0000005a007fae */ /* 0x000fe2000e92187c */
[----:B------:R-:W-:Y:S02]  /*e950*/  ISETP.GE.U32.AND P5, PT, R6, 0x7fffff26, PT ;  /* 0x7fffff260600780c */ /* 0x000fe40003fa6070 */
[----:B-1----:R-:W-:Y:S01]  /*e960*/  IADD3 R6, R27, -0x79, RZ ;  /* 0xffffff871b067810 */ /* 0x002fe20007ffe0ff */
[----:B------:R-:W-:Y:S03]  /*e970*/  LDGSTS.E [R0+0x8004], desc[UR60][R196.64], !P4 ;  /* 0x08004000c4007fae */ /* 0x000fe6000e12187c */
[----:B------:R-:W1:Y:S01]  /*e980*/  LDC R27, c[0x0][0x230] ;  /* 0x00008c00ff1b7b82 */ /* 0x000e620000000800 */
[----:B------:R-:W-:Y:S04]  /*e990*/  LDGSTS.E [R0+0xc004], desc[UR60][R88.64], !P4 ;  /* 0x0c00400058007fae */ /* 0x000fe8000e12187c */
[----:B------:R-:W-:Y:S01]  /*e9a0*/  LDGSTS.E [R0+0x8008], desc[UR60][R194.64], !P3 ;  /* 0x08008000c2007fae */ /* 0x000fe2000d92187c */
[----:B------:R-:W-:-:S03]  /*e9b0*/  ISETP.GE.U32.AND P4, PT, R24, 0x7fffff25, PT ;  /* 0x7fffff251800780c */ /* 0x000fc60003f86070 */
[----:B------:R-:W-:Y:S01]  /*e9c0*/  LDGSTS.E [R0+0xc008], desc[UR60][R86.64], !P3 ;  /* 0x0c00800056007fae */ /* 0x000fe2000d92187c */
[----:B------:R-:W-:Y:S01]  /*e9d0*/  ISETP.GE.U32.AND P3, PT, R6, 0x7fffff08, PT ;  /* 0x7fffff080600780c */ /* 0x000fe20003f66070 */
[----:B------:R-:W-:Y:S02]  /*e9e0*/  VIADD R6, R28, 0xffffff85 ;  /* 0xffffff851c067836 */ /* 0x000fe40000000000 */
[----:B------:R-:W-:Y:S01]  /*e9f0*/  LDGSTS.E [R0+0x800c], desc[UR60][R192.64], !P2 ;  /* 0x0800c000c0007fae */ /* 0x000fe2000d12187c */
[----:B---3--:R-:W-:Y:S01]  /*ea00*/  VIADD R24, R26, 0xffffff86 ;  /* 0xffffff861a187836 */ /* 0x008fe20000000000 */
[----:B------:R-:W3:Y:S02]  /*ea10*/  LDC R28, c[0x0][0x230] ;  /* 0x00008c00ff1c7b82 */ /* 0x000ee40000000800 */
[----:B------:R-:W-:Y:S04]  /*ea20*/  LDGSTS.E [R0+0xc00c], desc[UR60][R84.64], !P2 ;  /* 0x0c00c00054007fae */ /* 0x000fe8000d12187c */
[----:B------:R-:W-:Y:S01]  /*ea30*/  LDGSTS.E [R0+0x10000], desc[UR60][R190.64], !P1 ;  /* 0x10000000be007fae */ /* 0x000fe2000c92187c */
[----:B------:R-:W-:Y:S01]  /*ea40*/  ISETP.GE.U32.AND P2, PT, R24, 0x7fffff07, PT ;  /* 0x7fffff071800780c */ /* 0x000fe20003f46070 */
[----:B------:R-:W4:Y:S02]  /*ea50*/  LDC R26, c[0x0][0x230] ;  /* 0x00008c00ff1a7b82 */ /* 0x000f240000000800 */
[----:B------:R-:W-:Y:S01]  /*ea60*/  LDGSTS.E [R0+0x14000], desc[UR60][R82.64], !P1 ;  /* 0x1400000052007fae */ /* 0x000fe2000c92187c */
[----:B------:R-:W-:Y:S01]  /*ea70*/  ISETP.GE.U32.AND P1, PT, R6, 0x7fffff06, PT ;  /* 0x7fffff060600780c */ /* 0x000fe20003f26070 */
[----:B------:R-:W-:-:S02]  /*ea80*/  VIADD R6, R29, 0xffffff84 ;  /* 0xffffff841d067836 */ /* 0x000fc40000000000 */
[----:B------:R-:W-:Y:S02]  /*ea90*/  LDGSTS.E [R0+0x10004], desc[UR60][R188.64], !P0 ;  /* 0x10004000bc007fae */ /* 0x000fe4000c12187c */
[----:B------:R-:W1:Y:S02]  /*eaa0*/  LDC R24, c[0x0][0x230] ;  /* 0x00008c00ff187b82 */ /* 0x000e640000000800 */
[----:B------:R-:W-:Y:S01]  /*eab0*/  LDGSTS.E [R0+0x14004], desc[UR60][R80.64], !P0 ;  /* 0x1400400050007fae */ /* 0x000fe2000c12187c */
[----:B------:R-:W-:-:S03]  /*eac0*/  ISETP.GE.U32.AND P0, PT, R6, 0x7fffff05, PT ;  /* 0x7fffff050600780c */ /* 0x000fc60003f06070 */
[----:B------:R-:W-:Y:S02]  /*ead0*/  LDGSTS.E [R0+0x10008], desc[UR60][R186.64], !P5 ;  /* 0x10008000ba007fae */ /* 0x000fe4000e92187c */
[----:B------:R-:W3:Y:S02]  /*eae0*/  LDC R29, c[0x0][0x230] ;  /* 0x00008c00ff1d7b82 */ /* 0x000ee40000000800 */
        /* <DEDUP_REMOVED lines=10> */
[----:B------:R4:W-:Y:S04]  /*eb90*/  LDGSTS.E [R0+0x1c00c], desc[UR60][R68.64], !P0 ;  /* 0x1c00c00044007fae */ /* 0x0009e8000c12187c */
[----:B------:R-:W2:Y:S01]  /*eba0*/  LDL.LU.64 R200, [R1+0x10d8] ;  /* 0x0010d80001c87983 */ /* 0x000ea20000300a00 */
[----:B----4-:R-:W4:Y:S01]  /*ebb0*/  S2R R68, SR_TID.X ;  /* 0x0000000000447919 */ /* 0x010f220000002100 */
[----:B-1----:R-:W-:-:S02]  /*ebc0*/  VIADD R6, R24, 0xffffffe3 ;  /* 0xffffffe318067836 */ /* 0x002fc40000000000 */
[----:B------:R-:W-:Y:S01]  /*ebd0*/  VIADD R0, R27, 0xffffffe0 ;  /* 0xffffffe01b007836 */ /* 0x000fe20000000000 */
[----:B------:R-:W-:Y:S01]  /*ebe0*/  IADD3 R25, R25, -0x1e, RZ ;  /* 0xffffffe219197810 */ /* 0x000fe20007ffe0ff */
[----:B------:R-:W-:Y:S01]  /*ebf0*/  VIADD R24, R26, 0xffffffe1 ;  /* 0xffffffe11a187836 */ /* 0x000fe20000000000 */
[----:B------:R-:W-:Y:S01]  /*ec00*/  ISETP.GT.AND P0, PT, R252, 0x7f, PT ;  /* 0x0000007ffc00780c */ /* 0x000fe20003f04270 */
[----:B------:R-:W1:Y:S01]  /*ec10*/  LDC R26, c[0x0][0x230] ;  /* 0x00008c00ff1a7b82 */ /* 0x000e620000000800 */
[----:B------:R-:W-:Y:S01]  /*ec20*/  ISETP.GE.U32.AND P4, PT, R0, 0x7fffff61, PT ;  /* 0x7fffff610000780c */ /* 0x000fe20003f86070 */
[----:B---3--:R-:W-:Y:S01]  /*ec30*/  VIADD R0, R28, 0xffffffc3 ;  /* 0xffffffc31c007836 */ /* 0x008fe20000000000 */
[----:B------:R-:W-:Y:S01]  /*ec40*/  ISETP.GE.U32.AND P1, PT, R6, 0x7fffff64, PT ;  /* 0x7fffff640600780c */ /* 0x000fe20003f26070 */
[----:B------:R-:W3:Y:S01]  /*ec50*/  LDL.LU.64 R206, [R1+0x10d0] ;  /* 0x0010d00001ce7983 */ /* 0x000ee20000300a00 */
[----:B------:R-:W-:Y:S02]  /*ec60*/  ISETP.GE.U32.AND P2, PT, R25, 0x7fffff63, PT ;  /* 0x7fffff631900780c */ /* 0x000fe40003f46070 */
[----:B------:R-:W-:Y:S01]  /*ec70*/  ISETP.GE.U32.AND P5, PT, R0, 0x7fffff44, PT ;  /* 0x7fffff440000780c */ /* 0x000fe20003fa6070 */
[----:B------:R-:W1:Y:S01]  /*ec80*/  LDC R28, c[0x0][0x230] ;  /* 0x00008c00ff1c7b82 */ /* 0x000e620000000800 */
[----:B------:R-:W-:Y:S01]  /*ec90*/  SEL R0, RZ, 0x4, !P0 ;  /* 0x00000004ff007807 */ /* 0x000fe20004000000 */
[----:B------:R-:W3:Y:S01]  /*eca0*/  LDL.LU.64 R204, [R1+0x10c8] ;  /* 0x0010c80001cc7983 */ /* 0x000ee20000300a00 */
[----:B------:R-:W-:-:S02]  /*ecb0*/  LOP3.LUT R25, R10, 0x70, RZ, 0x3c, !PT ;  /* 0x000000700a197812 */ /* 0x000fc400078e3cff */
[----:B------:R-:W-:Y:S01]  /*ecc0*/  ISETP.GE.U32.AND P3, PT, R24, 0x7fffff62, PT ;  /* 0x7fffff621800780c */ /* 0x000fe20003f66070 */
[----:B------:R-:W3:Y:S01]  /*ecd0*/  LDL.LU.64 R202, [R1+0x10c0] ;  /* 0x0010c00001ca7983 */ /* 0x000ee20000300a00 */
[----:B------:R-:W-:Y:S01]  /*ece0*/  IADD3 R24, R29, -0x3e, RZ ;  /* 0xffffffc21d187810 */ /* 0x000fe20007ffe0ff */
[----:B------:R-:W1:Y:S02]  /*ecf0*/  LDC R27, c[0x0][0x230] ;  /* 0x00008c00ff1b7b82 */ /* 0x000e640000000800 */
[----:B------:R-:W3:Y:S04]  /*ed00*/  LDL.LU.64 R198, [R1+0x10b8] ;  /* 0x0010b80001c67983 */ /* 0x000ee80000300a00 */
[----:B------:R-:W3:Y:S02]  /*ed10*/  LDL.LU.64 R196, [R1+0x10b0] ;  /* 0x0010b00001c47983 */ /* 0x000ee40000300a00 */
[----:B------:R-:W1:Y:S01]  /*ed20*/  LDC R29, c[0x0][0x230] ;  /* 0x00008c00ff1d7b82 */ /* 0x000e620000000800 */
[----:B----4-:R-:W-:Y:S01]  /*ed30*/  LOP3.LUT R68, R68, 0x7f, RZ, 0xc0, !PT ;  /* 0x0000007f44447812 */ /* 0x010fe200078ec0ff */
[----:B------:R-:W4:Y:S03]  /*ed40*/  LDL.LU.64 R194, [R1+0x10a8] ;  /* 0x0010a80001c27983 */ /* 0x000f260000300a00 */
[----:B--2---:R-:W-:Y:S01]  /*ed50*/  ISETP.GE.AND P0, PT, R68, R30, PT ;  /* 0x0000001e4400720c */ /* 0x004fe20003f06270 */
[----:B------:R-:W2:Y:S02]  /*ed60*/  LDL.LU.64 R192, [R1+0x10a0] ;  /* 0x0010a00001c07983 */ /* 0x000ea40000300a00 */
[----:B------:R-:W1:Y:S01]  /*ed70*/  LDC R30, c[0x0][0x230] ;  /* 0x00008c00ff1e7b82 */ /* 0x000e620000000800 */
[----:B------:R-:W-:Y:S01]  /*ed80*/  SEL R6, R0, RZ, !P0 ;  /* 0x000000ff00067207 */ /* 0x000fe20004000000 */
[----:B------:R-:W-:Y:S01]  /*ed90*/  VIADD R0, R25, UR4 ;  /* 0x0000000419007c36 */ /* 0x000fe20008000000 */
[----:B------:R-:W3:Y:S01]  /*eda0*/  LDL.LU.64 R190, [R1+0x1098] ;  /* 0x0010980001be7983 */ /* 0x000ee20000300a00 */
[----:B------:R-:W-:Y:S01]  /*edb0*/  VIADD R25, R35, 0xffffffc1 ;  /* 0xffffffc123197836 */ /* 0x000fe20000000000 */
[----:B------:R-:W-:Y:S01]  /*edc0*/  ISETP.GE.U32.AND P0, PT, R24, 0x7fffff43, PT ;  /* 0x7fffff431800780c */ /* 0x000fe20003f06070 */
[----:B------:R-:W-:Y:S01]  /*edd0*/  VIADD R24, R34, 0xffffffc0 ;  /* 0xffffffc022187836 */ /* 0x000fe20000000000 */
[----:B------:R-:W-:Y:S04]  /*ede0*/  LDGSTS.E [R0], desc[UR60][R174.64], !P1 ;  /* 0x00000000ae007fae */ /* 0x000fe8000c92187c */
[----:B------:R-:W-:Y:S01]  /*edf0*/  LDGSTS.E [R0+0x4000], desc[UR60][R66.64], !P1 ;  /* 0x0400000042007fae */ /* 0x000fe2000c92187c */
[----:B------:R-:W-:Y:S01]  /*ee00*/  ISETP.GE.U32.AND P1, PT, R25, 0x7fffff42, PT ;  /* 0x7fffff421900780c */ /* 0x000fe20003f26070 */
[----:B-1----:R-:W-:-:S02]  /*ee10*/  VIADD R25, R26, 0xffffffa3 ;  /* 0xffffffa31a197836 */ /* 0x002fc40000000000 */
[----:B------:R-:W-:Y:S04]  /*ee20*/  LDGSTS.E [R0+0x4], desc[UR60][R172.64], !P2 ;  /* 0x00004000ac007fae */ /* 0x000fe8000d12187c */
[----:B------:R-:W-:Y:S01]  /*ee30*/  LDGSTS.E [R0+0x4004], desc[UR60][R64.64], !P2 ;  /* 0x0400400040007fae */ /* 0x000fe2000d12187c */
[----:B------:R-:W-:Y:S02]  /*ee40*/  ISETP.GE.U32.AND P2, PT, R24, 0x7fffff41, PT ;  /* 0x7fffff411800780c */ /* 0x000fe40003f46070 */
[----:B------:R-:W-:Y:S01]  /*ee50*/  IADD3 R24, R33, -0x5e, RZ ;  /* 0xffffffa221187810 */ /* 0x000fe20007ffe0ff */
[----:B------:R-:W-:Y:S04]  /*ee60*/  LDGSTS.E [R0+0x8], desc[UR60][R170.64], !P3 ;  /* 0x00008000aa007fae */ /* 0x000fe8000d92187c */
[----:B------:R-:W4:Y:S04]  /*ee70*/  LDL.LU.64 R188, [R1+0x1090] ;  /* 0x0010900001bc7983 */ /* 0x000f280000300a00 */
[----:B------:R-:W-:Y:S01]  /*ee80*/  LDGSTS.E [R0+0x4008], desc[UR60][R62.64], !P3 ;  /* 0x040080003e007fae */ /* 0x000fe2000d92187c */
[----:B------:R-:W-:-:S03]  /*ee90*/  ISETP.GE.U32.AND P3, PT, R25, 0x7fffff24, PT ;  /* 0x7fffff241900780c */ /* 0x000fc60003f66070 */
[----:B------:R-:W2:Y:S04]  /*eea0*/  LDL.LU.64 R186, [R1+0x1088] ;  /* 0x0010880001ba7983 */ /* 0x000ea80000300a00 */
[----:B------:R-:W-:Y:S04]  /*eeb0*/  LDGSTS.E [R0+0xc], desc[UR60][R168.64], !P4 ;  /* 0x0000c000a8007fae */ /* 0x000fe8000e12187c */
[----:B------:R-:W3:Y:S04]  /*eec0*/  LDL.LU.64 R184, [R1+0x1080] ;  /* 0x0010800001b87983 */ /* 0x000ee80000300a00 */
[----:B------:R-:W-:Y:S01]  /*eed0*/  LDGSTS.E [R0+0x400c], desc[UR60][R60.64], !P4 ;  /* 0x0400c0003c007fae */ /* 0x000fe2000e12187c */
[----:B------:R-:W-:-:S03]  /*eee0*/  ISETP.GE.U32.AND P4, PT, R24, 0x7fffff23, PT ;  /* 0x7fffff231800780c */ /* 0x000fc60003f86070 */
[----:B------:R-:W4:Y:S01]  /*eef0*/  LDL.LU.64 R182, [R1+0x1078] ;  /* 0x0010780001b67983 */ /* 0x000f220000300a00 */
[----:B------:R-:W-:-:S03]  /*ef00*/  VIADD R25, R32, 0xffffffa1 ;  /* 0xffffffa120197836 */ /* 0x000fc60000000000 */
[----:B------:R-:W2:Y:S04]  /*ef10*/  LDL.LU.64 R180, [R1+0x1070] ;  /* 0x0010700001b47983 */ /* 0x000ea80000300a00 */
[----:B------:R-:W3:Y:S04]  /*ef20*/  LDL.LU.64 R178, [R1+0x1068] ;  /* 0x0010680001b27983 */ /* 0x000ee80000300a00 */
[----:B------:R-:W4:Y:S04]  /*ef30*/  LDL.LU.64 R176, [R1+0x1060] ;  /* 0x0010600001b07983 */ /* 0x000f280000300a00 */
[----:B------:R-:W-:Y:S04]  /*ef40*/  LDGSTS.E [R0+0x8000], desc[UR60][R166.64], !P5 ;  /* 0x08000000a6007fae */ /* 0x000fe8000e92187c */
[----:B------:R-:W2:Y:S04]  /*ef50*/  LDL.LU.64 R174, [R1+0x1058] ;  /* 0x0010580001ae7983 */ /* 0x000ea80000300a00 */
[----:B------:R-:W-:Y:S04]  /*ef60*/  LDGSTS.E [R0+0xc000], desc[UR60][R58.64], !P5 ;  /* 0x0c0000003a007fae */ /* 0x000fe8000e92187c */
[----:B------:R-:W3:Y:S04]  /*ef70*/  LDL.LU.64 R172, [R1+0x1050] ;  /* 0x0010500001ac7983 */ /* 0x000ee80000300a00 */
[----:B------:R-:W-:Y:S01]  /*ef80*/  LDGSTS.E [R0+0x8004], desc[UR60][R164.64], !P0 ;  /* 0x08004000a4007fae */ /* 0x000fe2000c12187c */
[----:B------:R-:W-:-:S03]  /*ef90*/  VIADD R24, R31, 0xffffffa0 ;  /* 0xffffffa01f187836 */ /* 0x000fc60000000000 */
[----:B------:R-:W4:Y:S01]  /*efa0*/  LDL.LU.64 R170, [R1+0x1048] ;  /* 0x0010480001aa7983 */ /* 0x000f220000300a00 */
[----:B------:R-:W-:-:S03]  /*efb0*/  ISETP.GE.U32.AND P5, PT, R25, 0x7fffff22, PT ;  /* 0x7fffff221900780c */ /* 0x000fc60003fa6070 */
[----:B------:R-:W-:Y:S04]  /*efc0*/  LDGSTS.E [R0+0xc004], desc[UR60][R50.64], !P0 ;  /* 0x0c00400032007fae */ /* 0x000fe8000c12187c */
[----:B------:R-:W2:Y:S04]  /*efd0*/  LDL.LU.64 R168, [R1+0x1040] ;  /* 0x0010400001a87983 */ /* 0x000ea80000300a00 */
[----:B------:R-:W-:Y:S04]  /*efe0*/  LDGSTS.E [R0+0x8008], desc[UR60][R162.64], !P1 ;  /* 0x08008000a2007fae */ /* 0x000fe8000c92187c */
[----:B------:R-:W3:Y:S04]  /*eff0*/  LDL.LU.64 R166, [R1+0x1038] ;  /* 0x0010380001a67983 */ /* 0x000ee80000300a00 */
[----:B------:R-:W-:Y:S01]  /*f000*/  LDGSTS.E [R0+0xc008], desc[UR60][R48.64], !P1 ;  /* 0x0c00800030007fae */ /* 0x000fe2000c92187c */
[----:B------:R-:W-:-:S03]  /*f010*/  VIADD R25, R28, 0xffffff83 ;  /* 0xffffff831c197836 */ /* 0x000fc60000000000 */
[----:B------:R-:W4:Y:S04]  /*f020*/  LDL.LU.64 R164, [R1+0x1030] ;  /* 0x0010300001a47983 */ /* 0x000f280000300a00 */
[----:B------:R-:W-:Y:S04]  /*f030*/  LDGSTS.E [R0+0x800c], desc[UR60][R160.64], !P2 ;  /* 0x0800c000a0007fae */ /* 0x000fe8000d12187c */
[----:B------:R-:W2:Y:S04]  /*f040*/  LDL.LU.64 R162, [R1+0x1028] ;  /* 0x0010280001a27983 */ /* 0x000ea80000300a00 */
[----:B------:R-:W-:Y:S01]  /*f050*/  LDGSTS.E [R0+0xc00c], desc[UR60][R44.64], !P2 ;  /* 0x0c00c0002c007fae */ /* 0x000fe2000d12187c */
[----:B------:R-:W-:-:S03]  /*f060*/  ISETP.GE.U32.AND P0, PT, R24, 0x7fffff21, PT ;  /* 0x7fffff211800780c */ /* 0x000fc60003f06070 */
[----:B------:R-:W3:Y:S04]  /*f070*/  LDL.LU.64 R160, [R1+0x1020] ;  /* 0x0010200001a07983 */ /* 0x000ee80000300a00 */
[----:B------:R-:W-:Y:S01]  /*f080*/  LDGSTS.E [R0+0x10000], desc[UR60][R158.64], !P3 ;  /* 0x100000009e007fae */ /* 0x000fe2000d92187c */
[----:B------:R-:W-:-:S03]  /*f090*/  VIADD R24, R30, 0xffffff82 ;  /* 0xffffff821e187836 */ /* 0x000fc60000000000 */
[----:B------:R-:W-:Y:S04]  /*f0a0*/  LDGSTS.E [R0+0x14000], desc[UR60][R40.64], !P3 ;  /* 0x1400000028007fae */ /* 0x000fe8000d92187c */
[----:B------:R-:W-:Y:S04]  /*f0b0*/  LDGSTS.E [R0+0x10004], desc[UR60][R12.64], !P4 ;  /* 0x100040000c007fae */ /* 0x000fe8000e12187c */
[----:B------:R-:W4:Y:S04]  /*f0c0*/  LDL.LU.64 R158, [R1+0x1018] ;  /* 0x00101800019e7983 */ /* 0x000f280000300a00 */
[----:B------:R-:W2:Y:S01]  /*f0d0*/  LDL.64 R50, [R1+0x390] ;  /* 0x0003900001327983 */ /* 0x000ea20000100a00 */
[----:B------:R-:W-:-:S03]  /*f0e0*/  ISETP.GE.U32.AND P1, PT, R25, 0x7fffff04, PT ;  /* 0x7fffff041900780c */ /* 0x000fc60003f26070 */
[----:B------:R-:W3:Y:S01]  /*f0f0*/  LDL.LU.64 R12, [R1+0x1010] ;  /* 0x00101000010c7983 */ /* 0x000ee20000300a00 */
[----:B------:R-:W-:Y:S02]  /*f100*/  IADD3 R25, R27, -0x7f, RZ ;  /* 0xffffff811b197810 */ /* 0x000fe40007ffe0ff */
[----:B------:R-:W-:Y:S01]  /*f110*/  ISETP.GE.U32.AND P2, PT, R24, 0x7fffff03, PT ;  /* 0x7fffff031800780c */ /* 0x000fe20003f46070 */
[----:B------:R-:W4:Y:S01]  /*f120*/  LDL.64 R44, [R1+0x3d8] ;  /* 0x0003d800012c7983 */ /* 0x000f220000100a00 */
[----:B------:R-:W-:-:S03]  /*f130*/  ISETP.GE.U32.AND P3, PT, R25, 0x7fffff02, PT ;  /* 0x7fffff021900780c */ /* 0x000fc60003f66070 */
[----:B------:R-:W-:Y:S04]  /*f140*/  LDGSTS.E [R0+0x14004], desc[UR60][R38.64], !P4 ;  /* 0x1400400026007fae */ /* 0x000fe8000e12187c */
[----:B------:R-:W4:Y:S04]  /*f150*/  LDL.64 R40, [R1+0x428] ;  /* 0x0004280001287983 */ /* 0x000f280000100a00 */
[----:B------:R-:W-:Y:S04]  /*f160*/  LDGSTS.E [R0+0x10008], desc[UR60][R156.64], !P5 ;  /* 0x100080009c007fae */ /* 0x000fe8000e92187c */
[----:B------:R-:W-:Y:S04]  /*f170*/  LDGSTS.E [R0+0x14008], desc[UR60][R42.64], !P5 ;  /* 0x140080002a007fae */ /* 0x000fe8000e92187c */
[----:B------:R-:W-:Y:S04]  /*f180*/  LDGSTS.E [R0+0x1000c], desc[UR60][R154.64], !P0 ;  /* 0x1000c0009a007fae */ /* 0x000fe8000c12187c */
[----:B------:R-:W4:Y:S04]  /*f190*/  LDL.LU.64 R156, [R1+0x1008] ;  /* 0x00100800019c7983 */ /* 0x000f280000300a00 */
[----:B------:R-:W4:Y:S04]  /*f1a0*/  LDL.64 R38, [R1+0xc80] ;  /* 0x000c800001267983 */ /* 0x000f280000100a00 */
        /* <DEDUP_REMOVED lines=12> */
[----:B------:R-:W4:Y:S04]  /*f270*/  LDL.LU.64 R148, [R1+0xfe8] ;  /* 0x000fe80001947983 */ /* 0x000f280000300a00 */
[----:B------:R-:W4:Y:S01]  /*f280*/  LDL.64 R36, [R1+0xd40] ;  /* 0x000d400001247983 */ /* 0x000f220000100a00 */
[----:B------:R-:W-:-:S05]  /*f290*/  VIADD R24, R29, 0xffffff80 ;  /* 0xffffff801d187836 */ /* 0x000fca0000000000 */
[----:B------:R-:W-:Y:S02]  /*f2a0*/  ISETP.GE.U32.AND P4, PT, R24, 0x7fffff01, PT ;  /* 0x7fffff011800780c */ /* 0x000fe40003f86070 */
[----:B------:R-:W-:-:S11]  /*f2b0*/  ISETP.NE.U32.AND P5, PT, R6, RZ, PT ;  /* 0x000000ff0600720c */ /* 0x000fd60003fa5070 */
[----:B------:R-:W-:Y:S04]  /*f2c0*/  LDGSTS.E [R0+0x1800c], desc[UR60][R146.64], !P4 ;  /* 0x1800c00092007fae */ /* 0x000fe8000e12187c */
[----:B------:R1:W-:Y:S04]  /*f2d0*/  LDGSTS.E [R0+0x1c00c], desc[UR60][R46.64], !P4 ;  /* 0x1c00c0002e007fae */ /* 0x0003e8000e12187c */
[----:B------:R-:W0:Y:S04]  /*f2e0*/  LDGDEPBAR ;  /* 0x00000000000079af */ /* 0x000e280000000000 */
[----:B------:R-:W4:Y:S04]  /*f2f0*/  LDL.LU.64 R146, [R1+0xfe0] ;  /* 0x000fe00001927983 */ /* 0x000f280000300a00 */
[----:B------:R-:W4:Y:S04]  /*f300*/  LDL.64 R80, [R1+0xd80] ;  /* 0x000d800001507983 */ /* 0x000f280000100a00 */
        /* <DEDUP_REMOVED lines=19> */
[----:B------:R-:W4:Y:S01]  /*f440*/  LDL.64 R88, [R1+0xc60] ;  /* 0x000c600001587983 */ /* 0x000f220000100a00 */
[----:B---3--:R-:W-:-:S05]  /*f450*/  VIADD R6, R13, UR4 ;  /* 0x000000040d067c36 */ /* 0x008fca0008000000 */
[----:B--2---:R-:W-:Y:S04]  /*f460*/  LDGSTS.E [R6+0x40000], desc[UR60][R50.64], P5 ;  /* 0x4000000032067fae */ /* 0x004fe8000a92187c */
[----:B----4-:R-:W-:Y:S04]  /*f470*/  LDGSTS.E [R6+0x40400], desc[UR60][R44.64], P5 ;  /* 0x404000002c067fae */ /* 0x010fe8000a92187c */
[----:B------:R-:W-:Y:S04]  /*f480*/  LDGSTS.E [R6+0x40800], desc[UR60][R40.64], P5 ;  /* 0x4080000028067fae */ /* 0x000fe8000a92187c */
[----:B------:R-:W2:Y:S04]  /*f490*/  LDL.64 R50, [R1+0xe88] ;  /* 0x000e880001327983 */ /* 0x000ea80000100a00 */
[----:B------:R-:W3:Y:S04]  /*f4a0*/  LDL.64 R44, [R1+0xf40] ;  /* 0x000f4000012c7983 */ /* 0x000ee80000100a00 */
[----:B------:R-:W4:Y:S04]  /*f4b0*/  LDL.64 R40, [R1+0x398] ;  /* 0x0003980001287983 */ /* 0x000f280000100a00 */
[----:B------:R-:W-:Y:S04]  /*f4c0*/  LDGSTS.E [R6+0x40c00], desc[UR60][R38.64], P5 ;  /* 0x40c0000026067fae */ /* 0x000fe8000a92187c */
[----:B------:R-:W-:Y:S04]  /*f4d0*/  LDGSTS.E [R6+0x41000], desc[UR60][R42.64], P5 ;  /* 0x410000002a067fae */ /* 0x000fe8000a92187c */
[----:B------:R-:W2:Y:S04]  /*f4e0*/  LDL.64 R38, [R1+0x3e0] ;  /* 0x0003e00001267983 */ /* 0x000ea80000100a00 */
[----:B------:R-:W2:Y:S04]  /*f4f0*/  LDL.64 R42, [R1+0xc88] ;  /* 0x000c8800012a7983 */ /* 0x000ea80000100a00 */
[----:B------:R-:W-:Y:S04]  /*f500*/  LDGSTS.E [R6+0x41400], desc[UR60][R48.64], P5 ;  /* 0x4140000030067fae */ /* 0x000fe8000a92187c */
[----:B------:R-:W2:Y:S04]  /*f510*/  LDL.64 R48, [R1+0xec8] ;  /* 0x000ec80001307983 */ /* 0x000ea80000100a00 */
[----:B------:R-:W-:Y:S04]  /*f520*/  LDGSTS.E [R6+0x41800], desc[UR60][R36.64], P5 ;  /* 0x4180000024067fae */ /* 0x000fe8000a92187c */
[----:B------:R-:W2:Y:S01]  /*f530*/  LDL.64 R36, [R1+0xf08] ;  /* 0x000f080001247983 */ /* 0x000ea20000100a00 */
[----:B-1----:R-:W-:-:S05]  /*f540*/  LOP3.LUT R0, R13, 0x10, RZ, 0x3c, !PT ;  /* 0x000000100d007812 */ /* 0x002fca00078e3cff */
[----:B------:R-:W-:Y:S01]  /*f550*/  VIADD R0, R0, UR4 ;  /* 0x0000000400007c36 */ /* 0x000fe20008000000 */
[----:B------:R-:W-:Y:S04]  /*f560*/  LDGSTS.E [R6+0x41c00], desc[UR60][R80.64], P5 ;  /* 0x41c0000050067fae */ /* 0x000fe8000a92187c */
[----:B------:R-:W-:Y:S04]  /*f570*/  LDGSTS.E [R6+0x42000], desc[UR60][R46.64], P5 ;  /* 0x420000002e067fae */ /* 0x000fe8000a92187c */
[----:B------:R-:W-:Y:S04]  /*f580*/  LDGSTS.E [R6+0x42400], desc[UR60][R78.64], P5 ;  /* 0x424000004e067fae */ /* 0x000fe8000a92187c */
[----:B------:R-:W-:Y:S04]  /*f590*/  LDGSTS.E [R6+0x42800], desc[UR60][R76.64], P5 ;  /* 0x428000004c067fae */ /* 0x000fe8000a92187c */
[----:B------:R-:W-:Y:S04]  /*f5a0*/  LDGSTS.E [R6+0x42c00], desc[UR60][R74.64], P5 ;  /* 0x42c000004a067fae */ /* 0x000fe8000a92187c */
[----:B------:R-:W-:Y:S04]  /*f5b0*/  LDGSTS.E [R6+0x43000], desc[UR60][R72.64], P5 ;  /* 0x4300000048067fae */ /* 0x000fe8000a92187c */
[----:B------:R-:W-:Y:S04]  /*f5c0*/  LDGSTS.E [R6+0x43400], desc[UR60][R70.64], P5 ;  /* 0x4340000046067fae */ /* 0x000fe8000a92187c */
[----:B------:R-:W2:Y:S04]  /*f5d0*/  LDL.64 R46, [R1+0xf48] ;  /* 0x000f4800012e7983 */ /* 0x000ea80000100a00 */
[----:B------:R-:W2:Y:S04]  /*f5e0*/  LDL.64 R80, [R1+0xd90] ;  /* 0x000d900001507983 */ /* 0x000ea80000100a00 */
[----:B------:R-:W2:Y:S04]  /*f5f0*/  LDL.64 R78, [R1+0xdd0] ;  /* 0x000dd000014e7983 */ /* 0x000ea80000100a00 */
[----:B------:R-:W2:Y:S04]  /*f600*/  LDL.64 R76, [R1+0xe10] ;  /* 0x000e1000014c7983 */ /* 0x000ea80000100a00 */
[----:B------:R-:W2:Y:S04]  /*f610*/  LDL.64 R74, [R1+0xe50] ;  /* 0x000e5000014a7983 */ /* 0x000ea80000100a00 */
[----:B------:R-:W2:Y:S04]  /*f620*/  LDL.64 R72, [R1+0xe90] ;  /* 0x000e900001487983 */ /* 0x000ea80000100a00 */
[----:B------:R-:W2:Y:S04]  /*f630*/  LDL.64 R70, [R1+0xed0] ;  /* 0x000ed00001467983 */ /* 0x000ea80000100a00 */
[----:B---3--:R-:W-:Y:S04]  /*f640*/  LDGSTS.E [R6+0x43800], desc[UR60][R44.64], P5 ;  /* 0x438000002c067fae */ /* 0x008fe8000a92187c */
[----:B------:R1:W-:Y:S04]  /*f650*/  LDGSTS.E [R6+0x43c00], desc[UR60][R68.64], P5 ;  /* 0x43c0000044067fae */ /* 0x0003e8000a92187c */
[----:B----4-:R-:W-:Y:S04]  /*f660*/  LDGSTS.E [R0+0x40080], desc[UR60][R40.64], P5 ;  /* 0x4008000028007fae */ /* 0x010fe8000a92187c */
[----:B------:R-:W3:Y:S01]  /*f670*/  LDL.64 R44, [R1+0xf88] ;  /* 0x000f8800012c7983 */ /* 0x000ee20000100a00 */
[----:B-1----:R-:W-:-:S03]  /*f680*/  LOP3.LUT R6, R13, 0x20, RZ, 0x3c, !PT ;  /* 0x000000200d067812 */ /* 0x002fc600078e3cff */
[----:B------:R-:W4:Y:S04]  /*f690*/  LDL.64 R68, [R1+0xf10] ;  /* 0x000f100001447983 */ /* 0x000f280000100a00 */
[----:B------:R-:W4:Y:S04]  /*f6a0*/  LDL.64 R40, [R1+0x3a8] ;  /* 0x0003a80001287983 */ /* 0x000f280000100a00 */
[----:B--2---:R-:W-:Y:S04]  /*f6b0*/  LDGSTS.E [R0+0x40480], desc[UR60][R38.64], P5 ;  /* 0x4048000026007fae */ /* 0x004fe8000a92187c */
[----:B------:R-:W-:Y:S04]  /*f6c0*/  LDGSTS.E [R0+0x40880], desc[UR60][R66.64], P5 ;  /* 0x4088000042007fae */ /* 0x000fe8000a92187c */
[----:B------:R-:W-:Y:S04]  /*f6d0*/  LDGSTS.E [R0+0x40c80], desc[UR60][R42.64], P5 ;  /* 0x40c800002a007fae */ /* 0x000fe8000a92187c */
[----:B------:R-:W2:Y:S04]  /*f6e0*/  LDL.64 R38, [R1+0x3e8] ;  /* 0x0003e80001267983 */ /* 0x000ea80000100a00 */
[----:B------:R-:W-:Y:S04]  /*f6f0*/  LDGSTS.E [R0+0x41080], desc[UR60][R64.64], P5 ;  /* 0x4108000040007fae */ /* 0x000fe8000a92187c */
        /* <DEDUP_REMOVED lines=8> */
[----:B------:R-:W2:Y:S01]  /*f780*/  LDL.64 R42, [R1+0x438] ;  /* 0x00043800012a7983 */ /* 0x000ea20000100a00 */
[----:B------:R-:W-:-:S03]  /*f790*/  VIADD R6, R6, UR4 ;  /* 0x0000000406067c36 */ /* 0x000fc60008000000 */
[----:B------:R-:W2:Y:S04]  /*f7a0*/  LDL.64 R66, [R1+0xf98] ;  /* 0x000f980001427983 */ /* 0x000ea80000100a00 */
        /* <DEDUP_REMOVED lines=11> */
[----:B------:R-:W-:Y:S04]  /*f860*/  LDGSTS.E [R0+0x43880], desc[UR60][R46.64], P5 ;  /* 0x438800002e007fae */ /* 0x000fe8000a92187c */
[----:B------:R-:W2:Y:S04]  /*f870*/  LDL.64 R46, [R1+0xe58] ;  /* 0x000e5800012e7983 */ /* 0x000ea80000100a00 */
[----:B---3--:R1:W-:Y:S04]  /*f880*/  LDGSTS.E [R0+0x43c80], desc[UR60][R44.64], P5 ;  /* 0x43c800002c007fae */ /* 0x0083e8000a92187c */
[----:B----4-:R-:W-:Y:S04]  /*f890*/  LDGSTS.E [R6+0x40100], desc[UR60][R40.64], P5 ;  /* 0x4010000028067fae */ /* 0x010fe8000a92187c */
[----:B------:R-:W3:Y:S04]  /*f8a0*/  LDL.64 R44, [R1+0xe98] ;  /* 0x000e9800012c7983 */ /* 0x000ee80000100a00 */
[----:B------:R-:W4:Y:S04]  /*f8b0*/  LDL.64 R40, [R1+0xf50] ;  /* 0x000f500001287983 */ /* 0x000f280000100a00 */
[----:B--2---:R-:W-:Y:S04]  /*f8c0*/  LDGSTS.E [R6+0x40500], desc[UR60][R38.64], P5 ;  /* 0x4050000026067fae */ /* 0x004fe8000a92187c */
[----:B------:R-:W2:Y:S04]  /*f8d0*/  LDL.64 R38, [R1+0x3b0] ;  /* 0x0003b00001267983 */ /* 0x000ea80000100a00 */
[----:B------:R-:W-:Y:S04]  /*f8e0*/  LDGSTS.E [R6+0x40900], desc[UR60][R42.64], P5 ;  /* 0x409000002a067fae */ /* 0x000fe8000a92187c */
[----:B------:R-:W3:Y:S04]  /*f8f0*/  LDL.64 R42, [R1+0xed8] ;  /* 0x000ed800012a7983 */ /* 0x000ee80000100a00 */
[----:B------:R-:W-:Y:S01]  /*f900*/  LDGSTS.E [R6+0x40d00], desc[UR60][R36.64], P5 ;  /* 0x40d0000024067fae */ /* 0x000fe2000a92187c */
[----:B-1----:R-:W-:-:S03]  /*f910*/  LOP3.LUT R0, R13, 0x30, RZ, 0x3c, !PT ;  /* 0x000000300d007812 */ /* 0x002fc600078e3cff */
[----:B------:R-:W-:Y:S04]  /*f920*/  LDGSTS.E [R6+0x41100], desc[UR60][R86.64], P5 ;  /* 0x4110000056067fae */ /* 0x000fe8000a92187c */
[----:B------:R-:W-:Y:S04]  /*f930*/  LDGSTS.E [R6+0x41500], desc[UR60][R84.64], P5 ;  /* 0x4150000054067fae */ /* 0x000fe8000a92187c */
[----:B------:R-:W3:Y:S04]  /*f940*/  LDL.64 R36, [R1+0xf18] ;  /* 0x000f180001247983 */ /* 0x000ee80000100a00 */
[----:B------:R-:W-:Y:S04]  /*f950*/  LDGSTS.E [R6+0x41900], desc[UR60][R82.64], P5 ;  /* 0x4190000052067fae */ /* 0x000fe8000a92187c */
[----:B------:R-:W-:Y:S01]  /*f960*/  LDGSTS.E [R6+0x41d00], desc[UR60][R80.64], P5 ;  /* 0x41d0000050067fae */ /* 0x000fe2000a92187c */
[----:B------:R-:W-:-:S03]  /*f970*/  IADD3 R0, R0, UR4, RZ ;  /* 0x0000000400007c10 */ /* 0x000fc6000fffe0ff */
[----:B------:R-:W-:Y:S04]  /*f980*/  LDGSTS.E [R6+0x42100], desc[UR60][R78.64], P5 ;  /* 0x421000004e067fae */ /* 0x000fe8000a92187c */
[----:B------:R-:W-:Y:S04]  /*f990*/  LDGSTS.E [R6+0x42500], desc[UR60][R76.64], P5 ;  /* 0x425000004c067fae */ /* 0x000fe8000a92187c */
[----:B------:R-:W-:Y:S04]  /*f9a0*/  LDGSTS.E [R6+0x42900], desc[UR60][R74.64], P5 ;  /* 0x429000004a067fae */ /* 0x000fe8000a92187c */
[----:B------:R-:W-:Y:S04]  /*f9b0*/  LDGSTS.E [R6+0x42d00], desc[UR60][R72.64], P5 ;  /* 0x42d0000048067fae */ /* 0x000fe8000a92187c */
[----:B------:R-:W-:Y:S04]  /*f9c0*/  LDGSTS.E [R6+0x43100], desc[UR60][R70.64], P5 ;  /* 0x4310000046067fae */ /* 0x000fe8000a92187c */
[----:B------:R-:W-:Y:S04]  /*f9d0*/  LDGSTS.E [R6+0x43500], desc[UR60][R68.64], P5 ;  /* 0x4350000044067fae */ /* 0x000fe8000a92187c */
[----:B------:R-:W3:Y:S04]  /*f9e0*/  LDL.64 R86, [R1+0xca0] ;  /* 0x000ca00001567983 */ /* 0x000ee80000100a00 */
        /* <DEDUP_REMOVED lines=9> */
[----:B----4-:R-:W-:Y:S04]  /*fa80*/  LDGSTS.E [R6+0x43900], desc[UR60][R40.64], P5 ;  /* 0x4390000028067fae */ /* 0x010fe8000a92187c */
[----:B------:R1:W-:Y:S04]  /*fa90*/  LDGSTS.E [R6+0x43d00], desc[UR60][R66.64], P5 ;  /* 0x43d0000042067fae */ /* 0x0003e8000a92187c */
[----:B------:R-:W4:Y:S04]  /*faa0*/  LDL.64 R40, [R1+0xf58] ;  /* 0x000f580001287983 */ /* 0x000f280000100a00 */
[----:B--2---:R-:W-:Y:S04]  /*fab0*/  LDGSTS.E [R0+0x40180], desc[UR60][R38.64], P5 ;  /* 0x4018000026007fae */ /* 0x004fe8000a92187c */
        /* <DEDUP_REMOVED lines=10> */
[----:B---3--:R-:W-:Y:S04]  /*fb60*/  LDGSTS.E [R0+0x42d80], desc[UR60][R44.64], P5 ;  /* 0x42d800002c007fae */ /* 0x008fe8000a92187c */
[----:B------:R-:W-:Y:S04]  /*fb70*/  LDGSTS.E [R0+0x43180], desc[UR60][R42.64], P5 ;  /* 0x431800002a007fae */ /* 0x000fe8000a92187c */
[----:B------:R-:W2:Y:S04]  /*fb80*/  LDL.64 R38, [R1+0xfa0] ;  /* 0x000fa00001267983 */ /* 0x000ea80000100a00 */
[----:B------:R-:W3:Y:S04]  /*fb90*/  LDL.64 R66, [R1+0xf20] ;  /* 0x000f200001427983 */ /* 0x000ee80000100a00 */
[----:B------:R-:W-:Y:S01]  /*fba0*/  LDGSTS.E [R0+0x43580], desc[UR60][R36.64], P5 ;  /* 0x4358000024007fae */ /* 0x000fe2000a92187c */
[----:B-1----:R-:W-:-:S03]  /*fbb0*/  LOP3.LUT R6, R13, 0x40, RZ, 0x3c, !PT ;  /* 0x000000400d067812 */ /* 0x002fc600078e3cff */
[----:B------:R-:W3:Y:S04]  /*fbc0*/  LDL.64 R64, [R1+0xf60] ;  /* 0x000f600001407983 */ /* 0x000ee80000100a00 */
[----:B------:R-:W3:Y:S04]  /*fbd0*/  LDL.64 R62, [R1+0xfa8] ;  /* 0x000fa800013e7983 */ /* 0x000ee80000100a00 */
[----:B------:R-:W3:Y:S04]  /*fbe0*/  LDL.64 R36, [R1+0x3b8] ;  /* 0x0003b80001247983 */ /* 0x000ee80000100a00 */
[----:B------:R-:W3:Y:S04]  /*fbf0*/  LDL.64 R60, [R1+0x3c0] ;  /* 0x0003c000013c7983 */ /* 0x000ee80000100a00 */
[----:B------:R-:W3:Y:S04]  /*fc00*/  LDL.64 R58, [R1+0x408] ;  /* 0x00040800013a7983 */ /* 0x000ee80000100a00 */
[----:B------:R-:W3:Y:S01]  /*fc10*/  LDL.64 R56, [R1+0xc68] ;  /* 0x000c680001387983 */ /* 0x000ee20000100a00 */
[----:B------:R-:W-:-:S03]  /*fc20*/  VIADD R6, R6, UR4 ;  /* 0x0000000406067c36 */ /* 0x000fc60008000000 */
        /* <DEDUP_REMOVED lines=8> */
[----:B------:R-:W4:Y:S04]  /*fcb0*/  LDL.64 R40, [R1+0xe68] ;  /* 0x000e680001287983 */ /* 0x000f280000100a00 */
[----:B--2---:R1:W-:Y:S04]  /*fcc0*/  LDGSTS.E [R0+0x43d80], desc[UR60][R38.64], P5 ;  /* 0x43d8000026007fae */ /* 0x0043e8000a92187c */
[----:B------:R-:W2:Y:S04]  /*fcd0*/  LDL.64 R38, [R1+0xea8] ;  /* 0x000ea80001267983 */ /* 0x000ea80000100a00 */
[----:B---3--:R-:W-:Y:S04]  /*fce0*/  LDGSTS.E [R6+0x40200], desc[UR60][R36.64], P5 ;  /* 0x4020000024067fae */ /* 0x008fe8000a92187c */
[----:B------:R-:W-:Y:S04]  /*fcf0*/  LDGSTS.E [R6+0x40600], desc[UR60][R90.64], P5 ;  /* 0x406000005a067fae */ /* 0x000fe8000a92187c */
[----:B------:R-:W-:Y:S04]  /*fd00*/  LDGSTS.E [R6+0x40a00], desc[UR60][R88.64], P5 ;  /* 0x40a0000058067fae */ /* 0x000fe8000a92187c */
[----:B------:R-:W3:Y:S04]  /*fd10*/  LDL.64 R36, [R1+0xee8] ;  /* 0x000ee80001247983 */ /* 0x000ee80000100a00 */
[----:B------:R1:W-:Y:S04]  /*fd20*/  STL [R1], RZ ;  /* 0x000000ff01007387 */ /* 0x0003e80000100800 */
[----:B------:R1:W-:Y:S04]  /*fd30*/  STL [R1+0x4], RZ ;  /* 0x000004ff01007387 */ /* 0x0003e80000100800 */
        /* <DEDUP_REMOVED lines=16> */
[----:B------:R2:W-:Y:S01]  /*fe40*/  STL [R1+0x48], RZ ;  /* 0x000048ff01007387 */ /* 0x0005e20000100800 */
[----:B-1----:R-:W-:-:S03]  /*fe50*/  LOP3.LUT R0, R13, 0x50, RZ, 0x3c, !PT ;  /* 0x000000500d007812 */ /* 0x002fc600078e3cff */
[----:B------:R-:W-:Y:S04]  /*fe60*/  LDGSTS.E [R6+0x40e00], desc[UR60][R86.64], P5 ;  /* 0x40e0000056067fae */ /* 0x000fe8000a92187c */
[----:B------:R1:W-:Y:S04]  /*fe70*/  STL [R1+0x4c], RZ ;  /* 0x00004cff01007387 */ /* 0x0003e80000100800 */
[----:B------:R-:W-:Y:S04]  /*fe80*/  LDGSTS.E [R6+0x41200], desc[UR60][R84.64], P5 ;  /* 0x4120000054067fae */ /* 0x000fe8000a92187c */
[----:B------:R1:W-:Y:S04]  /*fe90*/  STL [R1+0x50], RZ ;  /* 0x000050ff01007387 */ /* 0x0003e80000100800 */
[----:B------:R-:W-:Y:S04]  /*fea0*/  LDGSTS.E [R6+0x41600], desc[UR60][R82.64], P5 ;  /* 0x4160000052067fae */ /* 0x000fe8000a92187c */
[----:B------:R1:W-:Y:S04]  /*feb0*/  STL [R1+0x54], RZ ;  /* 0x000054ff01007387 */ /* 0x0003e80000100800 */
[----:B------:R-:W-:Y:S04]  /*fec0*/  LDGSTS.E [R6+0x41a00], desc[UR60][R80.64], P5 ;  /* 0x41a0000050067fae */ /* 0x000fe8000a92187c */
[----:B------:R1:W-:Y:S04]  /*fed0*/  STL [R1+0x58], RZ ;  /* 0x000058ff01007387 */ /* 0x0003e80000100800 */
[----:B------:R-:W-:Y:S04]  /*fee0*/  LDGSTS.E [R6+0x41e00], desc[UR60][R78.64], P5 ;  /* 0x41e000004e067fae */ /* 0x000fe8000a92187c */
[----:B------:R1:W-:Y:S01]  /*fef0*/  STL [R1+0x5c], RZ ;  /* 0x00005cff01007387 */ /* 0x0003e20000100800 */
[----:B------:R-:W-:-:S03]  /*ff00*/  VIADD R0, R0, UR4 ;  /* 0x0000000400007c36 */ /* 0x000fc60008000000 */
        /* <DEDUP_REMOVED lines=14> */
[----:B------:R1:W-:Y:S04]  /*fff0*/  LDGSTS.E [R6+0x43e00], desc[UR60][R62.64], P5 ;  /* 0x43e000003e067fae */ /* 0x0003e8000a92187c */
[----:B------:R1:W-:Y:S04]  /*10000*/  STL [R1+0x7c], RZ ;  /* 0x00007cff01007387 */ /* 0x0003e80000100800 */
[----:B------:R-:W-:Y:S04]  /*10010*/  LDGSTS.E [R0+0x40280], desc[UR60][R60.64], P5 ;  /* 0x402800003c007fae */ /* 0x000fe8000a92187c */
[----:B------:R1:W-:Y:S04]  /*10020*/  STL [R1+0x80], RZ ;  /* 0x000080ff01007387 */ /* 0x0003e80000100800 */
[----:B------:R-:W-:Y:S04]  /*10030*/  LDGSTS.E [R0+0x40680], desc[UR60][R58.64], P5 ;  /* 0x406800003a007fae */ /* 0x000fe8000a92187c */
[----:B------:R1:W-:Y:S04]  /*10040*/  STL [R1+0x84], RZ ;  /* 0x000084ff01007387 */ /* 0x0003e80000100800 */
[----:B------:R-:W-:Y:S04]  /*10050*/  LDGSTS.E [R0+0x40a80], desc[UR60][R56.64], P5 ;  /* 0x40a8000038007fae */ /* 0x000fe8000a92187c */
        /* <DEDUP_REMOVED lines=17> */
[----:B----4-:R-:W-:Y:S04]  /*10170*/  LDGSTS.E [R0+0x42a80], desc[UR60][R40.64], P5 ;  /* 0x42a8000028007fae */ /* 0x010fe8000a92187c */
[----:B------:R1:W-:Y:S04]  /*10180*/  STL [R1+0xa8], RZ ;  /* 0x0000a8ff01007387 */ /* 0x0003e80000100800 */
[----:B------:R1:W-:Y:S04]  /*10190*/  STL [R1+0xac], RZ ;  /* 0x0000acff01007387 */ /* 0x0003e80000100800 */
[----:B------:R1:W-:Y:S04]  /*101a0*/  STL [R1+0xb0], RZ ;  /* 0x0000b0ff01007387 */ /* 0x0003e80000100800 */
[----:B--2---:R-:W-:Y:S04]  /*101b0*/  LDGSTS.E [R0+0x42e80], desc[UR60][R38.64], P5 ;  /* 0x42e8000026007fae */ /* 0x004fe8000a92187c */
[----:B------:R1:W-:Y:S04]  /*101c0*/  STL [R1+0xb4], RZ ;  /* 0x0000b4ff01007387 */ /* 0x0003e80000100800 */
[----:B------:R1:W-:Y:S04]  /*101d0*/  STL [R1+0xb8], RZ ;  /* 0x0000b8ff01007387 */ /* 0x0003e80000100800 */
[----:B------:R1:W-:Y:S04]  /*101e0*/  STL [R1+0xbc], RZ ;  /* 0x0000bcff01007387 */ /* 0x0003e80000100800 */
[----:B------:R1:W-:Y:S04]  /*101f0*/  STL [R1+0xc0], RZ ;  /* 0x0000c0ff01007387 */ /* 0x0003e80000100800 */
[----:B---3--:R-:W-:Y:S04]  /*10200*/  LDGSTS.E [R0+0x43280], desc[UR60][R36.64], P5 ;  /* 0x4328000024007fae */ /* 0x008fe8000a92187c */
[----:B------:R-:W-:Y:S04]  /*10210*/  LDGSTS.E [R0+0x43680], desc[UR60][R146.64], P5 ;  /* 0x4368000092007fae */ /* 0x000fe8000a92187c */
[----:B------:R-:W-:Y:S04]  /*10220*/  LDGSTS.E [R0+0x43a80], desc[UR60][R148.64], P5 ;  /* 0x43a8000094007fae */ /* 0x000fe8000a92187c */
[----:B------:R2:W-:Y:S04]  /*10230*/  LDGSTS.E [R0+0x43e80], desc[UR60][R150.64], P5 ;  /* 0x43e8000096007fae */ /* 0x0005e8000a92187c */
[----:B------:R3:W-:Y:S04]  /*10240*/  LDGSTS.E [R6+0x40300], desc[UR60][R152.64], P5 ;  /* 0x4030000098067fae */ /* 0x0007e8000a92187c */
[----:B------:R4:W-:Y:S04]  /*10250*/  LDGSTS.E [R6+0x40700], desc[UR60][R154.64], P5 ;  /* 0x407000009a067fae */ /* 0x0009e8000a92187c */
[----:B------:R1:W-:Y:S04]  /*10260*/  STL [R1+0xc4], RZ ;  /* 0x0000c4ff01007387 */ /* 0x0003e80000100800 */
[----:B------:R1:W-:Y:S04]  /*10270*/  LDGSTS.E [R6+0x40b00], desc[UR60][R156.64], P5 ;  /* 0x40b000009c067fae */ /* 0x0003e8000a92187c */
[----:B------:R1:W-:Y:S01]  /*10280*/  STL [R1+0xc8], RZ ;  /* 0x0000c8ff01007387 */ /* 0x0003e20000100800 */
[----:B--2---:R-:W-:-:S03]  /*10290*/  LOP3.LUT R0, R13, 0x70, RZ, 0x3c, !PT ;  /* 0x000000700d007812 */ /* 0x004fc600078e3cff */
[----:B------:R2:W-:Y:S04]  /*102a0*/  LDGSTS.E [R6+0x40f00], desc[UR60][R158.64], P5 ;  /* 0x40f000009e067fae */ /* 0x0005e8000a92187c */
[----:B------:R1:W-:Y:S04]  /*102b0*/  STL [R1+0xcc], RZ ;  /* 0x0000ccff01007387 */ /* 0x0003e80000100800 */
[----:B------:R2:W-:Y:S04]  /*102c0*/  LDGSTS.E [R6+0x41300], desc[UR60][R160.64], P5 ;  /* 0x41300000a0067fae */ /* 0x0005e8000a92187c */
[----:B------:R1:W-:Y:S04]  /*102d0*/  STL [R1+0xd0], RZ ;  /* 0x0000d0ff01007387 */ /* 0x0003e80000100800 */
[----:B------:R2:W-:Y:S04]  /*102e0*/  LDGSTS.E [R6+0x41700], desc[UR60][R162.64], P5 ;  /* 0x41700000a2067fae */ /* 0x0005e8000a92187c */
[----:B------:R1:W-:Y:S04]  /*102f0*/  STL [R1+0xd4], RZ ;  /* 0x0000d4ff01007387 */ /* 0x0003e80000100800 */
[----:B------:R2:W-:Y:S04]  /*10300*/  LDGSTS.E [R6+0x41b00], desc[UR60][R164.64], P5 ;  /* 0x41b00000a4067fae */ /* 0x0005e8000a92187c */
[----:B------:R1:W-:Y:S04]  /*10310*/  STL [R1+0xd8], RZ ;  /* 0x0000d8ff01007387 */ /* 0x0003e80000100800 */
[----:B------:R2:W-:Y:S04]  /*10320*/  LDGSTS.E [R6+0x41f00], desc[UR60][R166.64], P5 ;  /* 0x41f00000a6067fae */ /* 0x0005e8000a92187c */
[----:B------:R1:W-:Y:S01]  /*10330*/  STL [R1+0xdc], RZ ;  /* 0x0000dcff01007387 */ /* 0x0003e20000100800 */
[----:B------:R-:W-:-:S03]  /*10340*/  VIADD R0, R0, UR4 ;  /* 0x0000000400007c36 */ /* 0x000fc60008000000 */
        /* <DEDUP_REMOVED lines=16> */
[----:B------:R2:W-:Y:S01]  /*10450*/  LDGSTS.E [R0+0x40380], desc[UR60][R184.64], P5 ;  /* 0x40380000b8007fae */ /* 0x0005e2000a92187c */
[----:B------:R-:W-:-:S03]  /*10460*/  ISETP.GE.AND P0, PT, R252, 0x80, PT ;  /* 0x00000080fc00780c */ /* 0x000fc60003f06270 */
[----:B------:R2:W-:Y:S04]  /*10470*/  LDGSTS.E [R0+0x40780], desc[UR60][R186.64], P5 ;  /* 0x40780000ba007fae */ /* 0x0005e8000a92187c */
[----:B------:R2:W-:Y:S04]  /*10480*/  LDGSTS.E [R0+0x40b80], desc[UR60][R188.64], P5 ;  /* 0x40b80000bc007fae */ /* 0x0005e8000a92187c */
[----:B------:R2:W-:Y:S04]  /*10490*/  LDGSTS.E [R0+0x40f80], desc[UR60][R190.64], P5 ;  /* 0x40f80000be007fae */ /* 0x0005e8000a92187c */
[----:B------:R2:W-:Y:S04]  /*104a0*/  LDGSTS.E [R0+0x41380], desc[UR60][R192.64], P5 ;  /* 0x41380000c0007fae */ /* 0x0005e8000a92187c */
[----:B------:R2:W-:Y:S04]  /*104b0*/  LDGSTS.E [R0+0x41780], desc[UR60][R194.64], P5 ;  /* 0x41780000c2007fae */ /* 0x0005e8000a92187c */
[----:B------:R2:W-:Y:S04]  /*104c0*/  LDGSTS.E [R0+0x41b80], desc[UR60][R196.64], P5 ;  /* 0x41b80000c4007fae */ /* 0x0005e8000a92187c */
[----:B------:R2:W-:Y:S04]  /*104d0*/  LDGSTS.E [R0+0x41f80], desc[UR60][R198.64], P5 ;  /* 0x41f80000c6007fae */ /* 0x0005e8000a92187c */
[----:B------:R-:W-:Y:S04]  /*104e0*/  LDGSTS.E [R0+0x42380], desc[UR60][R202.64], P5 ;  /* 0x42380000ca007fae */ /* 0x000fe8000a92187c */
[----:B------:R-:W-:Y:S04]  /*104f0*/  LDGSTS.E [R0+0x42780], desc[UR60][R204.64], P5 ;  /* 0x42780000cc007fae */ /* 0x000fe8000a92187c */
[----:B------:R-:W-:Y:S04]  /*10500*/  LDGSTS.E [R0+0x42b80], desc[UR60][R206.64], P5 ;  /* 0x42b80000ce007fae */ /* 0x000fe8000a92187c */
[----:B------:R2:W-:Y:S04]  /*10510*/  LDGSTS.E [R0+0x42f80], desc[UR60][R200.64], P5 ;  /* 0x42f80000c8007fae */ /* 0x0005e8000a92187c */
[----:B------:R2:W-:Y:S04]  /*10520*/  LDGSTS.E [R0+0x43380], desc[UR60][R208.64], P5 ;  /* 0x43380000d0007fae */ /* 0x0005e8000a92187c */
[----:B------:R2:W-:Y:S04]  /*10530*/  LDGSTS.E [R0+0x43780], desc[UR60][R210.64], P5 ;  /* 0x43780000d2007fae */ /* 0x0005e8000a92187c */
[----:B------:R2:W-:Y:S04]  /*10540*/  LDGSTS.E [R0+0x43b80], desc[UR60][R212.64], P5 ;  /* 0x43b80000d4007fae */ /* 0x0005e8000a92187c */
[----:B------:R2:W-:Y:S01]  /*10550*/  LDGSTS.E [R0+0x43f80], desc[UR60][R214.64], P5 ;  /* 0x43f80000d6007fae */ /* 0x0005e2000a92187c */
[----:B---3--:R-:W-:-:S03]  /*10560*/  CS2R R152, SRZ ;  /* 0x0000000000987805 */ /* 0x008fc6000001ff00 */
[----:B------:R-:W0:Y:S01]  /*10570*/  LDGDEPBAR ;  /* 0x00000000000079af */ /* 0x000e220000000000 */
[----:B----4-:R-:W-:Y:S02]  /*10580*/  CS2R R154, SRZ ;  /* 0x00000000009a7805 */ /* 0x010fe4000001ff00 */
[----:B-1----:R-:W-:Y:S02]  /*10590*/  CS2R R156, SRZ ;  /* 0x00000000009c7805 */ /* 0x002fe4000001ff00 */
[----:B--2---:R-:W-:Y:S02]  /*105a0*/  CS2R R158, SRZ ;  /* 0x00000000009e7805 */ /* 0x004fe4000001ff00 */
[----:B------:R-:W-:Y:S02]  /*105b0*/  CS2R R160, SRZ ;  /* 0x0000000000a07805 */ /* 0x000fe4000001ff00 */
[----:B------:R-:W-:Y:S02]  /*105c0*/  CS2R R162, SRZ ;  /* 0x0000000000a27805 */ /* 0x000fe4000001ff00 */
[----:B------:R-:W-:-:S02]  /*105d0*/  CS2R R164, SRZ ;  /* 0x0000000000a47805 */ /* 0x000fc4000001ff00 */
[----:B------:R-:W-:Y:S02]  /*105e0*/  CS2R R166, SRZ ;  /* 0x0000000000a67805 */ /* 0x000fe4000001ff00 */
[----:B------:R-:W-:Y:S02]  /*105f0*/  CS2R R168, SRZ ;  /* 0x0000000000a87805 */ /* 0x000fe4000001ff00 */
[----:B------:R-:W-:Y:S02]  /*10600*/  CS2R R170, SRZ ;  /* 0x0000000000aa7805 */ /* 0x000fe4000001ff00 */
        /* <DEDUP_REMOVED lines=85> */
[----:B------:R-:W-:Y:S01]  /*10b60*/  CS2R R86, SRZ ;  /* 0x0000000000567805 */ /* 0x000fe2000001ff00 */
[----:B------:R-:W-:Y:S06]  /*10b70*/  @!P0 BRA `(.L_x_0) ;  /* 0x0000017800ac8947 */ /* 0x000fec0003800000 */
[----:B------:R-:W-:Y:S04]  /*10b80*/  STL [R1+0x458], R22 ;  /* 0x0004581601007387 */ /* 0x000fe80000100800 */
        /* <DEDUP_REMOVED lines=25> */
[----:B------:R-:W2:Y:S04]  /*10d20*/  LDL.LU.64 R66, [R1+0x100] ;  /* 0x0001000001427983 */ /* 0x000ea80000300a00 */
[----:B------:R-:W-:Y:S04]  /*10d30*/  STL [R1+0x4c0], R232 ;  /* 0x0004c0e801007387 */ /* 0x000fe80000100800 */
[----:B------:R-:W-:Y:S04]  /*10d40*/  STL [R1+0x4bc], R233 ;  /* 0x0004bce901007387 */ /* 0x000fe80000100800 */
[----:B------:R-:W3:Y:S04]  /*10d50*/  LDL.LU.64 R72, [R1+0x108] ;  /* 0x0001080001487983 */ /* 0x000ee80000300a00 */
[----:B------:R-:W-:Y:S04]  /*10d60*/  STL [R1+0x4c8], R234 ;  /* 0x0004c8ea01007387 */ /* 0x000fe80000100800 */
[----:B------:R-:W-:Y:S04]  /*10d70*/  STL [R1+0x4c4], R235 ;  /* 0x0004c4eb01007387 */ /* 0x000fe80000100800 */
[----:B------:R-:W4:Y:S04]  /*10d80*/  LDL.LU.64 R84, [R1+0x110] ;  /* 0x0001100001547983 */ /* 0x000f280000300a00 */
        /* <DEDUP_REMOVED lines=24> */
[----:B--2---:R1:W-:Y:S01]  /*10f10*/  STL [R1+0x510], R66 ;  /* 0x0005104201007387 */ /* 0x0043e20000100800 */
[----:B------:R-:W-:-:S03]  /*10f20*/  MOV R0, R67 ;  /* 0x0000004300007202 */ /* 0x000fc60000000f00 */
[----:B-1----:R-:W2:Y:S04]  /*10f30*/  LDL.LU.64 R66, [R1+0x158] ;  /* 0x0001580001427983 */ /* 0x002ea80000300a00 */
[----:B------:R1:W-:Y:S04]  /*10f40*/  STL [R1+0x50c], R0 ;  /* 0x00050c0001007387 */ /* 0x0003e80000100800 */
[----:B---3--:R3:W-:Y:S01]  /*10f50*/  STL [R1+0x518], R72 ;  /* 0x0005184801007387 */ /* 0x0087e20000100800 */
[----:B-1----:R-:W-:-:S03]  /*10f60*/  IMAD.MOV.U32 R0, RZ, RZ, R73 ;  /* 0x000000ffff007224 */ /* 0x002fc600078e0049 */
[----:B---3--:R-:W3:Y:S04]  /*10f70*/  LDL.LU.64 R72, [R1+0x160] ;  /* 0x0001600001487983 */ /* 0x008ee80000300a00 */
[----:B------:R1:W-:Y:S04]  /*10f80*/  STL [R1+0x514], R0 ;  /* 0x0005140001007387 */ /* 0x0003e80000100800 */
[----:B----4-:R4:W-:Y:S01]  /*10f90*/  STL [R1+0x520], R84 ;  /* 0x0005205401007387 */ /* 0x0109e20000100800 */
[----:B-1----:R-:W-:-:S03]  /*10fa0*/  IMAD.MOV.U32 R0, RZ, RZ, R85 ;  /* 0x000000ffff007224 */ /* 0x002fc600078e0055 */
[----:B----4-:R-:W4:Y:S04]  /*10fb0*/  LDL.LU.64 R84, [R1+0x168] ;  /* 0x0001680001547983 */ /* 0x010f280000300a00 */
[----:B------:R1:W-:Y:S04]  /*10fc0*/  STL [R1+0x51c], R0 ;  /* 0x00051c0001007387 */ /* 0x0003e80000100800 */
[----:B------:R1:W-:Y:S02]  /*10fd0*/  STL [R1+0x528], R74 ;  /* 0x0005284a01007387 */ /* 0x0003e40000100800 */
[----:B-1----:R-:W-:-:S02]  /*10fe0*/  IMAD.MOV.U32 R0, RZ, RZ, R75 ;  /* 0x000000ffff007224 */ /* 0x002fc400078e004b */
[----:B------:R-:W4:Y:S04]  /*10ff0*/  LDL.LU.64 R74, [R1+0x170] ;  /* 0x00017000014a7983 */ /* 0x000f280000300a00 */
[----:B------:R1:W-:Y:S04]  /*11000*/  STL [R1+0x524], R0 ;  /* 0x0005240001007387 */ /* 0x0003e80000100800 */
[----:B------:R1:W-:Y:S02]  /*11010*/  STL [R1+0x530], R86 ;  /* 0x0005305601007387 */ /* 0x0003e40000100800 */
[----:B-1----:R-:W-:-:S02]  /*11020*/  IMAD.MOV.U32 R0, RZ, RZ, R87 ;  /* 0x000000ffff007224 */ /* 0x002fc400078e0057 */
[----:B------:R-:W4:Y:S04]  /*11030*/  LDL.LU.64 R86, [R1+0x178] ;  /* 0x0001780001567983 */ /* 0x000f280000300a00 */
[----:B------:R1:W-:Y:S04]  /*11040*/  STL [R1+0x52c], R0 ;  /* 0x00052c0001007387 */ /* 0x0003e80000100800 */
[----:B------:R1:W-:Y:S02]  /*11050*/  STL [R1+0x538], R76 ;  /* 0x0005384c01007387 */ /* 0x0003e40000100800 */
[----:B-1----:R-:W-:-:S02]  /*11060*/  MOV R0, R77 ;  /* 0x0000004d00007202 */ /* 0x002fc40000000f00 */
[----:B------:R-:W4:Y:S04]  /*11070*/  LDL.LU.64 R76, [R1+0x180] ;  /* 0x00018000014c7983 */ /* 0x000f280000300a00 */
        /* <DEDUP_REMOVED lines=21> */
[----:B--2---:R2:W-:Y:S01]  /*111d0*/  STL [R1+0x568], R66 ;  /* 0x0005684201007387 */ /* 0x0045e20000100800 */
[----:B-1----:R-:W-:-:S03]  /*111e0*/  IMAD.MOV.U32 R0, RZ, RZ, R67 ;  /* 0x000000ffff007224 */ /* 0x002fc600078e0043 */
[----:B--2---:R-:W2:Y:S04]  /*111f0*/  LDL.LU.64 R66, [R1+0x1b0] ;  /* 0x0001b00001427983 */ /* 0x004ea80000300a00 */
        /* <DEDUP_REMOVED lines=94> */
[----:B-1----:R-:W-:-:S03]  /*117e0*/  MOV R0, R85 ;  /* 0x0000005500007202 */ /* 0x002fc60000000f00 */
        /* <DEDUP_REMOVED lines=39> */
[----:B-1----:R-:W-:-:S03]  /*11a60*/  MOV R0, R73 ;  /* 0x0000004900007202 */ /* 0x002fc60000000f00 */
        /* <DEDUP_REMOVED lines=39> */
[----:B-1----:R-:W-:-:S03]  /*11ce0*/  MOV R0, R67 ;  /* 0x0000004300007202 */ /* 0x002fc60000000f00 */
        /* <DEDUP_REMOVED lines=526> */
[----:B--2---:R-:W-:Y:S01]  /*13dd0*/  STL [R1+0xae8], R66 ;  /* 0x000ae84201007387 */ /* 0x004fe20000100800 */
[----:B-1----:R-:W-:-:S03]  /*13de0*/  IMAD.MOV.U32 R0, RZ, RZ, R67 ;  /* 0x000000ffff007224 */ /* 0x002fc600078e0043 */
[----:B------:R-:W2:Y:S04]  /*13df0*/  LDL.LU.64 R64, [R1+0xb40] ;  /* 0x000b400001407983 */ /* 0x000ea80000300a00 */
        /* <DEDUP_REMOVED lines=9> */
[----:B------:R1:W-:Y:S04]  /*13e90*/  STL [R1+0xb00], R74 ;  /* 0x000b004a01007387 */ /* 0x0003e80000100800 */
[----:B------:R-:W4:Y:S01]  /*13ea0*/  LDL.LU.64 R66, [R1+0xb58] ;  /* 0x000b580001427983 */ /* 0x000f220000300a00 */
[----:B-1----:R-:W-:-:S03]  /*13eb0*/  MOV R0, R75 ;  /* 0x0000004b00007202 */ /* 0x002fc60000000f00 */
[----:B------:R-:W-:Y:S04]  /*13ec0*/  STL [R1+0xb08], R86 ;  /* 0x000b085601007387 */ /* 0x000fe80000100800 */
[----:B------:R1:W-:Y:S04]  /*13ed0*/  STL [R1+0xafc], R0 ;  /* 0x000afc0001007387 */ /* 0x0003e80000100800 */
[----:B------:R-:W4:Y:S01]  /*13ee0*/  LDL.LU.64 R74, [R1+0xb60] ;  /* 0x000b6000014a7983 */ /* 0x000f220000300a00 */
[----:B-1----:R-:W-:-:S03]  /*13ef0*/  IMAD.MOV.U32 R0, RZ, RZ, R87 ;  /* 0x000000ffff007224 */ /* 0x002fc600078e0057 */
        /* <DEDUP_REMOVED lines=24> */
[----:B--2---:R-:W-:Y:S04]  /*14080*/  STL [R1+0xb40], R64 ;  /* 0x000b404001007387 */ /* 0x004fe80000100800 */
[----:B------:R1:W-:Y:S04]  /*14090*/  STL [R1+0xb34], R0 ;  /* 0x000b340001007387 */ /* 0x0003e80000100800 */
[----:B------:R-:W2:Y:S01]  /*140a0*/  LDL.LU.64 R70, [R1+0xb98] ;  /* 0x000b980001467983 */ /* 0x000ea20000300a00 */
[----:B-1----:R-:W-:-:S03]  /*140b0*/  IMAD.MOV.U32 R0, RZ, RZ, R65 ;  /* 0x000000ffff007224 */ /* 0x002fc600078e0041 */
[----:B---3--:R-:W-:Y:S04]  /*140c0*/  STL [R1+0xb48], R72 ;  /* 0x000b484801007387 */ /* 0x008fe80000100800 */
[----:B------:R1:W-:Y:S02]  /*140d0*/  STL [R1+0xb3c], R0 ;  /* 0x000b3c0001007387 */ /* 0x0003e40000100800 */
[----:B-1----:R-:W-:Y:S02]  /*140e0*/  IMAD.MOV.U32 R0, RZ, RZ, R73 ;  /* 0x000000ffff007224 */ /* 0x002fe400078e0049 */
[----:B------:R-:W3:Y:S04]  /*140f0*/  LDL.LU.64 R72, [R1+0xba0] ;  /* 0x000ba00001487983 */ /* 0x000ee80000300a00 */
[----:B------:R1:W-:Y:S04]  /*14100*/  STL [R1+0xb44], R0 ;  /* 0x000b440001007387 */ /* 0x0003e80000100800 */
[----:B----4-:R4:W-:Y:S01]  /*14110*/  STL [R1+0xb50], R84 ;  /* 0x000b505401007387 */ /* 0x0109e20000100800 */
[----:B-1----:R-:W-:-:S03]  /*14120*/  MOV R0, R85 ;  /* 0x0000005500007202 */ /* 0x002fc60000000f00 */
[----:B------:R-:W-:Y:S04]  /*14130*/  STL [R1+0xb58], R66 ;  /* 0x000b584201007387 */ /* 0x000fe80000100800 */
[----:B------:R1:W-:Y:S04]  /*14140*/  STL [R1+0xb4c], R0 ;  /* 0x000b4c0001007387 */ /* 0x0003e80000100800 */
[----:B----4-:R-:W4:Y:S01]  /*14150*/  LDL.LU.64 R84, [R1+0xba8] ;  /* 0x000ba80001547983 */ /* 0x010f220000300a00 */
[----:B-1----:R-:W-:-:S03]  /*14160*/  IMAD.MOV.U32 R0, RZ, RZ, R67 ;  /* 0x000000ffff007224 */ /* 0x002fc600078e0043 */
[----:B------:R-:W-:Y:S04]  /*14170*/  STL [R1+0xb60], R74 ;  /* 0x000b604a01007387 */ /* 0x000fe80000100800 */
[----:B------:R1:W-:Y:S02]  /*14180*/  STL [R1+0xb54], R0 ;  /* 0x000b540001007387 */ /* 0x0003e40000100800 */
[----:B-1----:R-:W-:Y:S02]  /*14190*/  IMAD.MOV.U32 R0, RZ, RZ, R75 ;  /* 0x000000ffff007224 */ /* 0x002fe400078e004b */
        /* <DEDUP_REMOVED lines=22> */
[----:B------:R-:W-:Y:S04]  /*14300*/  STL [R1+0xb90], R68 ;  /* 0x000b904401007387 */ /* 0x000fe80000100800 */
[----:B------:R-:W4:Y:S01]  /*14310*/  LDL.LU.64 R62, [R1+0xbe0] ;  /* 0x000be000013e7983 */ /* 0x000f220000300a00 */
[----:B-1----:R-:W-:-:S03]  /*14320*/  IMAD.MOV.U32 R0, RZ, RZ, R69 ;  /* 0x000000ffff007224 */ /* 0x002fc600078e0045 */
[----:B--2---:R-:W-:Y:S04]  /*14330*/  STL [R1+0xb98], R70 ;  /* 0x000b984601007387 */ /* 0x004fe80000100800 */
[----:B------:R1:W-:Y:S04]  /*14340*/  STL [R1+0xb8c], R0 ;  /* 0x000b8c0001007387 */ /* 0x0003e80000100800 */
[----:B------:R-:W2:Y:S04]  /*14350*/  LDL.LU.64 R64, [R1+0xbe8] ;  /* 0x000be80001407983 */ /* 0x000ea80000300a00 */
[----:B------:R-:W2:Y:S01]  /*14360*/  LDL.LU.64 R66, [R1+0xbf0] ;  /* 0x000bf00001427983 */ /* 0x000ea20000300a00 */
[----:B-1----:R-:W-:-:S05]  /*14370*/  IMAD.MOV.U32 R0, RZ, RZ, R71 ;  /* 0x000000ffff007224 */ /* 0x002fca00078e0047 */
[----:B------:R1:W-:Y:S04]  /*14380*/  STL [R1+0xb94], R0 ;  /* 0x000b940001007387 */ /* 0x0003e80000100800 */
[----:B---3--:R3:W-:Y:S04]  /*14390*/  STL [R1+0xba0], R72 ;  /* 0x000ba04801007387 */ /* 0x0087e80000100800 */
[----:B------:R-:W2:Y:S01]  /*143a0*/  LDL.LU.64 R68, [R1+0xbf8] ;  /* 0x000bf80001447983 */ /* 0x000ea20000300a00 */
[----:B-1----:R-:W-:-:S03]  /*143b0*/  MOV R0, R73 ;  /* 0x0000004900007202 */ /* 0x002fc60000000f00 */
[----:B------:R-:W2:Y:S04]  /*143c0*/  LDL.LU.64 R70, [R1+0xc00] ;  /* 0x000c000001467983 */ /* 0x000ea80000300a00 */
[----:B------:R1:W-:Y:S04]  /*143d0*/  STL [R1+0xb9c], R0 ;  /* 0x000b9c0001007387 */ /* 0x0003e80000100800 */
[----:B----4-:R4:W-:Y:S04]  /*143e0*/  STL [R1+0xba8], R84 ;  /* 0x000ba85401007387 */ /* 0x0109e80000100800 */
[----:B---3--:R-:W3:Y:S01]  /*143f0*/  LDL.LU.64 R72, [R1+0xc08] ;  /* 0x000c080001487983 */ /* 0x008ee20000300a00 */
        /* <DEDUP_REMOVED lines=25> */
[----:B------:R-:W-:Y:S04]  /*14590*/  STL [R1+0xbe0], R62 ;  /* 0x000be03e01007387 */ /* 0x000fe80000100800 */
[----:B------:R1:W-:Y:S04]  /*145a0*/  STL [R1+0xbd4], R0 ;  /* 0x000bd40001007387 */ /* 0x0003e80000100800 */
[----:B------:R-:W4:Y:S01]  /*145b0*/  LDL.LU.64 R82, [R1+0xc40] ;  /* 0x000c400001527983 */ /* 0x000f220000300a00 */
[----:B-1----:R-:W-:-:S03]  /*145c0*/  IMAD.MOV.U32 R0, RZ, RZ, R63 ;  /* 0x000000ffff007224 */ /* 0x002fc600078e003f */
[----:B--2---:R-:W-:Y:S04]  /*145d0*/  STL [R1+0xbe8], R64 ;  /* 0x000be84001007387 */ /* 0x004fe80000100800 */
[----:B------:R1:W-:Y:S04]  /*145e0*/  STL [R1+0xbdc], R0 ;  /* 0x000bdc0001007387 */ /* 0x0003e80000100800 */
[----:B------:R-:W-:Y:S01]  /*145f0*/  STL [R1+0xbf0], R66 ;  /* 0x000bf04201007387 */ /* 0x000fe20000100800 */
[----:B-1----:R-:W-:-:S05]  /*14600*/  IMAD.MOV.U32 R0, RZ, RZ, R65 ;  /* 0x000000ffff007224 */ /* 0x002fca00078e0041 */
[----:B------:R1:W-:Y:S02]  /*14610*/  STL [R1+0xbe4], R0 ;  /* 0x000be40001007387 */ /* 0x0003e40000100800 */
[----:B-1----:R-:W-:Y:S02]  /*14620*/  MOV R0, R67 ;  /* 0x0000004300007202 */ /* 0x002fe40000000f00 */
[----:B------:R-:W-:Y:S04]  /*14630*/  STL [R1+0xbf8], R68 ;  /* 0x000bf84401007387 */ /* 0x000fe80000100800 */
[----:B------:R1:W-:Y:S04]  /*14640*/  STL [R1+0xbec], R0 ;  /* 0x000bec0001007387 */ /* 0x0003e80000100800 */
[----:B------:R-:W-:Y:S01]  /*14650*/  STL [R1+0xc00], R70 ;  /* 0x000c004601007387 */ /* 0x000fe20000100800 */
[----:B-1----:R-:W-:-:S05]  /*14660*/  IMAD.MOV.U32 R0, RZ, RZ, R69 ;  /* 0x000000ffff007224 */ /* 0x002fca00078e0045 */
[----:B------:R1:W-:Y:S04]  /*14670*/  STL [R1+0xbf4], R0 ;  /* 0x000bf40001007387 */ /* 0x0003e80000100800 */
[----:B---3--:R-:W-:Y:S01]  /*14680*/  STL [R1+0xc08], R72 ;  /* 0x000c084801007387 */ /* 0x008fe20000100800 */
[----:B-1----:R-:W-:-:S05]  /*14690*/  IMAD.MOV.U32 R0, RZ, RZ, R71 ;  /* 0x000000ffff007224 */ /* 0x002fca00078e0047 */
[----:B------:R1:W-:Y:S04]  /*146a0*/  STL [R1+0xbfc], R0 ;  /* 0x000bfc0001007387 */ /* 0x0003e80000100800 */
[----:B----4-:R-:W-:Y:S01]  /*146b0*/  STL [R1+0xc10], R84 ;  /* 0x000c105401007387 */ /* 0x010fe20000100800 */
[----:B-1----:R-:W-:-:S05]  /*146c0*/  IMAD.MOV.U32 R0, RZ, RZ, R73 ;  /* 0x000000ffff007224 */ /* 0x002fca00078e0049 */
[----:B------:R1:W-:Y:S02]  /*146d0*/  STL [R1+0xc04], R0 ;  /* 0x000c040001007387 */ /* 0x0003e40000100800 */
[----:B-1----:R-:W-:Y:S02]  /*146e0*/  IMAD.MOV.U32 R0, RZ, RZ, R85 ;  /* 0x000000ffff007224 */ /* 0x002fe400078e0055 */
[----:B------:R-:W2:Y:S04]  /*146f0*/  LDL.LU.64 R84, [R1+0x390] ;  /* 0x0003900001547983 */ /* 0x000ea80000300a00 */
[----:B------:R1:W-:Y:S04]  /*14700*/  STL [R1+0xc0c], R0 ;  /* 0x000c0c0001007387 */ /* 0x0003e80000100800 */
[----:B------:R-:W-:Y:S04]  /*14710*/  STL [R1+0xc18], R74 ;  /* 0x000c184a01007387 */ /* 0x000fe80000100800 */
[----:B------:R-:W3:Y:S01]  /*14720*/  LDL.LU.64 R72, [R1+0x398] ;  /* 0x0003980001487983 */ /* 0x000ee20000300a00 */
[----:B-1----:R-:W-:-:S05]  /*14730*/  MOV R0, R75 ;  /* 0x0000004b00007202 */ /* 0x002fca0000000f00 */
[----:B------:R1:W-:Y:S04]  /*14740*/  STL [R1+0xc14], R0 ;  /* 0x000c140001007387 */ /* 0x0003e80000100800 */
[----:B------:R4:W-:Y:S01]  /*14750*/  STL [R1+0xc20], R86 ;  /* 0x000c205601007387 */ /* 0x0009e20000100800 */
[----:B-1----:R-:W-:-:S03]  /*14760*/  IMAD.MOV.U32 R0, RZ, RZ, R87 ;  /* 0x000000ffff007224 */ /* 0x002fc600078e0057 */
[----:B----4-:R-:W4:Y:S04]  /*14770*/  LDL.LU.64 R86, [R1+0x3a8] ;  /* 0x0003a80001567983 */ /* 0x010f280000300a00 */
[----:B------:R1:W-:Y:S04]  /*14780*/  STL [R1+0xc1c], R0 ;  /* 0x000c1c0001007387 */ /* 0x0003e80000100800 */
[----:B------:R-:W-:Y:S04]  /*14790*/  STL [R1+0xc28], R76 ;  /* 0x000c284c01007387 */ /* 0x000fe80000100800 */
[----:B------:R-:W4:Y:S01]  /*147a0*/  LDL.LU.64 R66, [R1+0x3b0] ;  /* 0x0003b00001427983 */ /* 0x000f220000300a00 */
[----:B-1----:R-:W-:-:S05]  /*147b0*/  IMAD.MOV.U32 R0, RZ, RZ, R77 ;  /* 0x000000ffff007224 */ /* 0x002fca00078e004d */
[----:B------:R1:W-:Y:S04]  /*147c0*/  STL [R1+0xc24], R0 ;  /* 0x000c240001007387 */ /* 0x0003e80000100800 */
[----:B------:R-:W-:Y:S01]  /*147d0*/  STL [R1+0xc30], R78 ;  /* 0x000c304e01007387 */ /* 0x000fe20000100800 */
[----:B-1----:R-:W-:-:S03]  /*147e0*/  IMAD.MOV.U32 R0, RZ, RZ, R79 ;  /* 0x000000ffff007224 */ /* 0x002fc600078e004f */
[----:B------:R-:W4:Y:S04]  /*147f0*/  LDL.LU.64 R74, [R1+0x3b8] ;  /* 0x0003b800014a7983 */ /* 0x000f280000300a00 */
[----:B------:R1:W-:Y:S04]  /*14800*/  STL [R1+0xc2c], R0 ;  /* 0x000c2c0001007387 */ /* 0x0003e80000100800 */
[----:B------:R-:W-:Y:S01]  /*14810*/  STL [R1+0xc38], R80 ;  /* 0x000c385001007387 */ /* 0x000fe20000100800 */
[----:B-1----:R-:W-:-:S03]  /*14820*/  IMAD.MOV.U32 R0, RZ, RZ, R81 ;  /* 0x000000ffff007224 */ /* 0x002fc600078e0051 */
[----:B------:R-:W4:Y:S04]  /*14830*/  LDL.LU.64 R76, [R1+0x3c0] ;  /* 0x0003c000014c7983 */ /* 0x000f280000300a00 */
[----:B------:R-:W-:Y:S04]  /*14840*/  STL [R1+0xc40], R82 ;  /* 0x000c405201007387 */ /* 0x000fe80000100800 */
[----:B------:R1:W-:Y:S04]  /*14850*/  STL [R1+0xc34], R0 ;  /* 0x000c340001007387 */ /* 0x0003e80000100800 */
[----:B------:R-:W4:Y:S04]  /*14860*/  LDL.LU.64 R68, [R1+0x3c8] ;  /* 0x0003c80001447983 */ /* 0x000f280000300a00 */
[----:B------:R-:W4:Y:S01]  /*14870*/  LDL.LU.64 R70, [R1+0x3d0] ;  /* 0x0003d00001467983 */ /* 0x000f220000300a00 */
[----:B-1----:R-:W-:-:S03]  /*14880*/  MOV R0, R83 ;  /* 0x0000005300007202 */ /* 0x002fc60000000f00 */
[----:B------:R-:W4:Y:S04]  /*14890*/  LDL.LU.64 R78, [R1+0x3d8] ;  /* 0x0003d800014e7983 */ /* 0x000f280000300a00 */
[----:B------:R1:W-:Y:S04]  /*148a0*/  STL [R1+0xc3c], R0 ;  /* 0x000c3c0001007387 */ /* 0x0003e80000100800 */
[----:B-----5:R-:W-:Y:S04]  /*148b0*/  STL [R1+0x450], R4 ;  /* 0x0004500401007387 */ /* 0x020fe80000100800 */
[----:B------:R-:W-:Y:S04]  /*148c0*/  STL [R1+0x448], R5 ;  /* 0x0004480501007387 */ /* 0x000fe80000100800 */
[----:B------:R-:W4:Y:S04]  /*148d0*/  LDL.LU.64 R80, [R1+0x3e0] ;  /* 0x0003e00001507983 */ /* 0x000f280000300a00 */
[----:B------:R-:W-:Y:S04]  /*148e0*/  STL [R1+0x44c], R2 ;  /* 0x00044c0201007387 */ /* 0x000fe80000100800 */
[----:B------:R-:W4:Y:S01]  /*148f0*/  LDL.LU.64 R82, [R1+0x3e8] ;  /* 0x0003e80001527983 */ /* 0x000f220000300a00 */
[----:B--2---:R-:W-:Y:S01]  /*14900*/  IMAD.MOV.U32 R16, RZ, RZ, R84 ;  /* 0x000000ffff107224 */ /* 0x004fe200078e0054 */
[----:B------:R-:W-:-:S02]  /*14910*/  MOV R15, R85 ;  /* 0x00000055000f7202 */ /* 0x000fc40000000f00 */
[----:B------:R-:W2:Y:S01]  /*14920*/  LDL.LU.64 R84, [R1+0x3f0] ;  /* 0x0003f00001547983 */ /* 0x000ea20000300a00 */
[----:B---3--:R-:W-:Y:S02]  /*14930*/  IMAD.MOV.U32 R18, RZ, RZ, R72 ;  /* 0x000000ffff127224 */ /* 0x008fe400078e0048 */
[----:B------:R-:W-:Y:S02]  /*14940*/  IMAD.MOV.U32 R17, RZ, RZ, R73 ;  /* 0x000000ffff117224 */ /* 0x000fe400078e0049 */
[----:B------:R-:W3:Y:S01]  /*14950*/  LDL.LU.64 R72, [R1+0x3f8] ;  /* 0x0003f80001487983 */ /* 0x000ee20000300a00 */
[----:B----4-:R-:W-:Y:S02]  /*14960*/  IMAD.MOV.U32 R20, RZ, RZ, R86 ;  /* 0x000000ffff147224 */ /* 0x010fe400078e0056 */
[----:B------:R-:W-:Y:S02]  /*14970*/  IMAD.MOV.U32 R19, RZ, RZ, R87 ;  /* 0x000000ffff137224 */ /* 0x000fe400078e0057 */
[----:B------:R-:W4:Y:S01]  /*14980*/  LDL.LU.64 R86, [R1+0x408] ;  /* 0x0004080001567983 */ /* 0x000f220000300a00 */
[----:B------:R-:W-:Y:S01]  /*14990*/  MOV R22, R66 ;  /* 0x0000004200167202 */ /* 0x000fe20000000f00 */
[----:B------:R-:W-:-:S02]  /*149a0*/  IMAD.MOV.U32 R21, RZ, RZ, R67 ;  /* 0x000000ffff157224 */ /* 0x000fc400078e0043 */
[----:B------:R-:W4:Y:S01]  /*149b0*/  LDL.LU.64 R66, [R1+0x410] ;  /* 0x0004100001427983 */ /* 0x000f220000300a00 */
[----:B------:R-:W-:Y:S02]  /*149c0*/  IMAD.MOV.U32 R216, RZ, RZ, R74 ;  /* 0x000000ffffd87224 */ /* 0x000fe400078e004a */
[----:B------:R-:W-:Y:S02]  /*149d0*/  IMAD.MOV.U32 R23, RZ, RZ, R75 ;  /* 0x000000ffff177224 */ /* 0x000fe400078e004b */
[----:B------:R-:W4:Y:S01]  /*149e0*/  LDL.LU.64 R74, [R1+0x418] ;  /* 0x00041800014a7983 */ /* 0x000f220000300a00 */
[----:B------:R-:W-:Y:S01]  /*149f0*/  IMAD.MOV.U32 R218, RZ, RZ, R76 ;  /* 0x000000ffffda7224 */ /* 0x000fe200078e004c */
[----:B------:R-:W-:Y:S02]  /*14a00*/  MOV R217, R77 ;  /* 0x0000004d00d97202 */ /* 0x000fe40000000f00 */
[----:B------:R-:W4:Y:S01]  /*14a10*/  LDL.LU.64 R76, [R1+0x428] ;  /* 0x00042800014c7983 */ /* 0x000f220000300a00 */
[----:B------:R-:W-:-:S02]  /*14a20*/  IMAD.MOV.U32 R220, RZ, RZ, R68 ;  /* 0x000000ffffdc7224 */ /* 0x000fc400078e0044 */
[----:B------:R-:W-:Y:S02]  /*14a30*/  IMAD.MOV.U32 R219, RZ, RZ, R69 ;  /* 0x000000ffffdb7224 */ /* 0x000fe400078e0045 */
[----:B------:R-:W4:Y:S01]  /*14a40*/  LDL.LU.64 R68, [R1+0x430] ;  /* 0x0004300001447983 */ /* 0x000f220000300a00 */
[----:B------:R-:W-:Y:S02]  /*14a50*/  IMAD.MOV.U32 R222, RZ, RZ, R70 ;  /* 0x000000ffffde7224 */ /* 0x000fe400078e0046 */
[----:B------:R-:W-:Y:S02]  /*14a60*/  IMAD.MOV.U32 R221, RZ, RZ, R71 ;  /* 0x000000ffffdd7224 */ /* 0x000fe400078e0047 */
[----:B------:R-:W4:Y:S01]  /*14a70*/  LDL.LU.64 R70, [R1+0x438] ;  /* 0x0004380001467983 */ /* 0x000f220000300a00 */
[----:B------:R-:W-:Y:S01]  /*14a80*/  MOV R224, R78 ;  /* 0x0000004e00e07202 */ /* 0x000fe20000000f00 */
[----:B------:R-:W-:Y:S02]  /*14a90*/  IMAD.MOV.U32 R223, RZ, RZ, R79 ;  /* 0x000000ffffdf7224 */ /* 0x000fe400078e004f */
[----:B------:R-:W4:Y:S01]  /*14aa0*/  LDL.LU.64 R78, [R1+0xc48] ;  /* 0x000c4800014e7983 */ /* 0x000f220000300a00 */
[----:B------:R-:W-:-:S02]  /*14ab0*/  IMAD.MOV.U32 R226, RZ, RZ, R80 ;  /* 0x000000ffffe27224 */ /* 0x000fc400078e0050 */
[----:B------:R-:W-:Y:S02]  /*14ac0*/  IMAD.MOV.U32 R225, RZ, RZ, R81 ;  /* 0x000000ffffe17224 */ /* 0x000fe400078e0051 */
[----:B------:R-:W4:Y:S01]  /*14ad0*/  LDL.LU.64 R80, [R1+0xc60] ;  /* 0x000c600001507983 */ /* 0x000f220000300a00 */
[----:B------:R-:W-:Y:S01]  /*14ae0*/  IMAD.MOV.U32 R228, RZ, RZ, R82 ;  /* 0x000000ffffe47224 */ /* 0x000fe200078e0052 */
[----:B------:R-:W-:Y:S02]  /*14af0*/  MOV R227, R83 ;  /* 0x0000005300e37202 */ /* 0x000fe40000000f00 */
[----:B------:R-:W4:Y:S01]  /*14b00*/  LDL.LU.64 R82, [R1+0xc68] ;  /* 0x000c680001527983 */ /* 0x000f220000300a00 */
[----:B--2---:R-:W-:Y:S02]  /*14b10*/  IMAD.MOV.U32 R230, RZ, RZ, R84 ;  /* 0x000000ffffe67224 */ /* 0x004fe400078e0054 */
[----:B------:R-:W-:Y:S02]  /*14b20*/  IMAD.MOV.U32 R229, RZ, RZ, R85 ;  /* 0x000000ffffe57224 */ /* 0x000fe400078e0055 */
[----:B------:R-:W2:Y:S01]  /*14b30*/  LDL.LU.64 R84, [R1+0xc70] ;  /* 0x000c700001547983 */ /* 0x000ea20000300a00 */
[----:B---3--:R-:W-:-:S02]  /*14b40*/  IMAD.MOV.U32 R232, RZ, RZ, R72 ;  /* 0x000000ffffe87224 */ /* 0x008fc400078e0048 */
[----:B------:R-:W-:Y:S02]  /*14b50*/  IMAD.MOV.U32 R231, RZ, RZ, R73 ;  /* 0x000000ffffe77224 */ /* 0x000fe400078e0049 */
[----:B------:R-:W3:Y:S01]  /*14b60*/  LDL.LU.64 R72, [R1+0xc78] ;  /* 0x000c780001487983 */ /* 0x000ee20000300a00 */
[----:B----4-:R-:W-:Y:S01]  /*14b70*/  MOV R234, R86 ;  /* 0x0000005600ea7202 */ /* 0x010fe20000000f00 */
[----:B------:R-:W-:Y:S02]  /*14b80*/  IMAD.MOV.U32 R233, RZ, RZ, R87 ;  /* 0x000000ffffe97224 */ /* 0x000fe400078e0057 */
[----:B------:R-:W4:Y:S01]  /*14b90*/  LDL.LU.64 R86, [R1+0xc80] ;  /* 0x000c800001567983 */ /* 0x000f220000300a00 */
[----:B------:R-:W-:Y:S02]  /*14ba0*/  IMAD.MOV.U32 R236, RZ, RZ, R66 ;  /* 0x000000ffffec7224 */ /* 0x000fe400078e0042 */
[----:B------:R-:W-:Y:S02]  /*14bb0*/  IMAD.MOV.U32 R235, RZ, RZ, R67 ;  /* 0x000000ffffeb7224 */ /* 0x000fe400078e0043 */
[----:B------:R-:W4:Y:S01]  /*14bc0*/  LDL.LU.64 R66, [R1+0xc88] ;  /* 0x000c880001427983 */ /* 0x000f220000300a00 */
[----:B------:R-:W-:Y:S01]  /*14bd0*/  IMAD.MOV.U32 R238, RZ, RZ, R74 ;  /* 0x000000ffffee7224 */ /* 0x000fe200078e004a */
[----:B------:R-:W-:-:S02]  /*14be0*/  MOV R237, R75 ;  /* 0x0000004b00ed7202 */ /* 0x000fc40000000f00 */
[----:B------:R-:W4:Y:S01]  /*14bf0*/  LDL.LU.64 R74, [R1+0xc90] ;  /* 0x000c9000014a7983 */ /* 0x000f220000300a00 */
[----:B------:R-:W-:Y:S02]  /*14c00*/  IMAD.MOV.U32 R240, RZ, RZ, R76 ;  /* 0x000000fffff07224 */ /* 0x000fe400078e004c */
[----:B------:R-:W-:Y:S02]  /*14c10*/  IMAD.MOV.U32 R239, RZ, RZ, R77 ;  /* 0x000000ffffef7224 */ /* 0x000fe400078e004d */
[----:B------:R-:W4:Y:S01]  /*14c20*/  LDL.LU.64 R76, [R1+0xc98] ;  /* 0x000c9800014c7983 */ /* 0x000f220000300a00 */
[----:B------:R-:W-:Y:S02]  /*14c30*/  IMAD.MOV.U32 R242, RZ, RZ, R68 ;  /* 0x000000fffff27224 */ /* 0x000fe400078e0044 */
        /* <DEDUP_REMOVED lines=14> */
[----:B------:R-:W-:-:S04]  /*14d20*/  SHF.R.S32.HI R6, RZ, 0x1f, R252 ;  /* 0x0000001fff067819 */ /* 0x000fc800000114fc */
[----:B------:R-:W-:Y:S01]  /*14d30*/  LEA.HI R6, R6, R252, RZ, 0x7 ;  /* 0x000000fc06067211 */ /* 0x000fe200078f38ff */
[----:B--2---:R-:W-:Y:S02]  /*14d40*/  IMAD.MOV.U32 R252, RZ, RZ, R84 ;  /* 0x000000fffffc7224 */ /* 0x004fe400078e0054 */
[----:B------:R-:W-:Y:S02]  /*14d50*/  IMAD.MOV.U32 R251, RZ, RZ, R85 ;  /* 0x000000fffffb7224 */ /* 0x000fe400078e0055 */
[----:B------:R-:W2:Y:S04]  /*14d60*/  LDL.LU.64 R84, [R1+0xcc8] ;  /* 0x000cc80001547983 */ /* 0x000ea80000300a00 */
        /* <DEDUP_REMOVED lines=158> */
[----:B-1----:R-:W-:-:S05]  /*15750*/  IMAD.MOV.U32 R0, RZ, RZ, R71 ;  /* 0x000000ffff007224 */ /* 0x002fca00078e0047 */
[----:B------:R1:W-:Y:S04]  /*15760*/  STL [R1+0x238], R0 ;  /* 0x0002380001007387 */ /* 0x0003e80000100800 */
[----:B------:R1:W-:Y:S02]  /*15770*/  STL [R1+0x244], R78 ;  /* 0x0002444e01007387 */ /* 0x0003e40000100800 */
[----:B-1----:R-:W-:Y:S02]  /*15780*/  MOV R0, R79 ;  /* 0x0000004f00007202 */ /* 0x002fe40000000f00 */
        /* <DEDUP_REMOVED lines=14> */
[----:B---3--:R-:W-:Y:S04]  /*15870*/  STL [R1+0x264], R72 ;  /* 0x0002644801007387 */ /* 0x008fe80000100800 */
[----:B------:R-:W3:Y:S01]  /*15880*/  LDL.LU.64 R70, [R1+0xe30] ;  /* 0x000e300001467983 */ /* 0x000ee20000300a00 */
[----:B-1----:R-:W-:-:S05]  /*15890*/  IMAD.MOV.U32 R0, RZ, RZ, R73 ;  /* 0x000000ffff007224 */ /* 0x002fca00078e0049 */
[----:B------:R4:W-:Y:S02]  /*158a0*/  STL [R1+0x260], R0 ;  /* 0x0002600001007387 */ /* 0x0009e40000100800 */
[----:B----4-:R-:W-:Y:S02]  /*158b0*/  MOV R0, R87 ;  /* 0x0000005700007202 */ /* 0x010fe40000000f00 */
[----:B------:R1:W-:Y:S04]  /*158c0*/  STL [R1+0x26c], R86 ;  /* 0x00026c5601007387 */ /* 0x0003e80000100800 */
[----:B-1----:R-:W4:Y:S04]  /*158d0*/  LDL.LU.64 R86, [R1+0xe38] ;  /* 0x000e380001567983 */ /* 0x002f280000300a00 */
[----:B------:R1:W-:Y:S04]  /*158e0*/  STL [R1+0x268], R0 ;  /* 0x0002680001007387 */ /* 0x0003e80000100800 */
        /* <DEDUP_REMOVED lines=39> */
[----:B------:R4:W-:Y:S02]  /*15b60*/  STL [R1+0x2b8], R0 ;  /* 0x0002b80001007387 */ /* 0x0009e40000100800 */
[----:B----4-:R-:W-:Y:S02]  /*15b70*/  IMAD.MOV.U32 R0, RZ, RZ, R87 ;  /* 0x000000ffff007224 */ /* 0x010fe400078e0057 */
[----:B------:R1:W-:Y:S04]  /*15b80*/  STL [R1+0x2c4], R86 ;  /* 0x0002c45601007387 */ /* 0x0003e80000100800 */
[----:B------:R-:W-:Y:S04]  /*15b90*/  STL [R1+0x2cc], R72 ;  /* 0x0002cc4801007387 */ /* 0x000fe80000100800 */
[----:B------:R4:W-:Y:S04]  /*15ba0*/  STL [R1+0x2c0], R0 ;  /* 0x0002c00001007387 */ /* 0x0009e80000100800 */
[----:B-1----:R-:W3:Y:S01]  /*15bb0*/  LDL.LU.64 R86, [R1+0xe90] ;  /* 0x000e900001567983 */ /* 0x002ee20000300a00 */
[----:B----4-:R-:W-:-:S03]  /*15bc0*/  IMAD.MOV.U32 R0, RZ, RZ, R73 ;  /* 0x000000ffff007224 */ /* 0x010fc600078e0049 */
        /* <DEDUP_REMOVED lines=14> */
[----:B------:R-:W4:Y:S04]  /*15cb0*/  LDL.LU.64 R76, [R1+0xeb0] ;  /* 0x000eb000014c7983 */ /* 0x000f280000300a00 */
[----:B------:R-:W4:Y:S01]  /*15cc0*/  LDL.LU.64 R64, [R1+0xeb8] ;  /* 0x000eb80001407983 */ /* 0x000f220000300a00 */
[----:B-1----:R-:W-:-:S05]  /*15cd0*/  IMAD.MOV.U32 R0, RZ, RZ, R69 ;  /* 0x000000ffff007224 */ /* 0x002fca00078e0045 */
[----:B------:R1:W-:Y:S04]  /*15ce0*/  STL [R1+0x2e8], R0 ;  /* 0x0002e80001007387 */ /* 0x0003e80000100800 */
        /* <DEDUP_REMOVED lines=8> */
[----:B------:R2:W-:Y:S04]  /*15d70*/  STL [R1+0x304], R82 ;  /* 0x0003045201007387 */ /* 0x0005e80000100800 */
[----:B------:R-:W4:Y:S01]  /*15d80*/  LDL.LU.64 R66, [R1+0xed0] ;  /* 0x000ed00001427983 */ /* 0x000f220000300a00 */
[----:B-1----:R-:W-:-:S03]  /*15d90*/  IMAD.MOV.U32 R0, RZ, RZ, R83 ;  /* 0x000000ffff007224 */ /* 0x002fc600078e0053 */
[----:B--2---:R-:W-:Y:S04]  /*15da0*/  STL [R1+0x30c], R84 ;  /* 0x00030c5401007387 */ /* 0x004fe80000100800 */
[----:B------:R1:W-:Y:S04]  /*15db0*/  STL [R1+0x300], R0 ;  /* 0x0003000001007387 */ /* 0x0003e80000100800 */
[----:B------:R-:W2:Y:S01]  /*15dc0*/  LDL.LU.64 R82, [R1+0xed8] ;  /* 0x000ed80001527983 */ /* 0x000ea20000300a00 */
[----:B-1----:R-:W-:-:S03]  /*15dd0*/  MOV R0, R85 ;  /* 0x0000005500007202 */ /* 0x002fc60000000f00 */
[----:B---3--:R-:W-:Y:S04]  /*15de0*/  STL [R1+0x314], R70 ;  /* 0x0003144601007387 */ /* 0x008fe80000100800 */
[----:B------:R1:W-:Y:S04]  /*15df0*/  STL [R1+0x308], R0 ;  /* 0x0003080001007387 */ /* 0x0003e80000100800 */
[----:B------:R-:W3:Y:S04]  /*15e00*/  LDL.LU.64 R84, [R1+0xee0] ;  /* 0x000ee00001547983 */ /* 0x000ee80000300a00 */
[----:B------:R-:W3:Y:S01]  /*15e10*/  LDL.LU.64 R68, [R1+0xee8] ;  /* 0x000ee80001447983 */ /* 0x000ee20000300a00 */
[----:B-1----:R-:W-:-:S05]  /*15e20*/  IMAD.MOV.U32 R0, RZ, RZ, R71 ;  /* 0x000000ffff007224 */ /* 0x002fca00078e0047 */
[----:B------:R1:W-:Y:S04]  /*15e30*/  STL [R1+0x310], R0 ;  /* 0x0003100001007387 */ /* 0x0003e80000100800 */
[----:B------:R1:W-:Y:S02]  /*15e40*/  STL [R1+0x31c], R86 ;  /* 0x00031c5601007387 */ /* 0x0003e40000100800 */
[----:B-1----:R-:W-:Y:S02]  /*15e50*/  IMAD.MOV.U32 R0, RZ, RZ, R87 ;  /* 0x000000ffff007224 */ /* 0x002fe400078e0057 */
[----:B------:R-:W3:Y:S04]  /*15e60*/  LDL.LU.64 R86, [R1+0xef0] ;  /* 0x000ef00001567983 */ /* 0x000ee80000300a00 */
[----:B------:R1:W-:Y:S04]  /*15e70*/  STL [R1+0x318], R0 ;  /* 0x0003180001007387 */ /* 0x0003e80000100800 */
[----:B----4-:R4:W-:Y:S01]  /*15e80*/  STL [R1+0x324], R72 ;  /* 0x0003244801007387 */ /* 0x0109e20000100800 */
[----:B-1----:R-:W-:-:S03]  /*15e90*/  IMAD.MOV.U32 R0, RZ, RZ, R73 ;  /* 0x000000ffff007224 */ /* 0x002fc600078e0049 */
[----:B------:R-:W3:Y:S04]  /*15ea0*/  LDL.LU.64 R70, [R1+0xef8] ;  /* 0x000ef80001467983 */ /* 0x000ee80000300a00 */
[----:B------:R1:W-:Y:S04]  /*15eb0*/  STL [R1+0x320], R0 ;  /* 0x0003200001007387 */ /* 0x0003e80000100800 */
[----:B------:R-:W-:Y:S04]  /*15ec0*/  STL [R1+0x32c], R62 ;  /* 0x00032c3e01007387 */ /* 0x000fe80000100800 */
[----:B----4-:R-:W4:Y:S01]  /*15ed0*/  LDL.LU.64 R72, [R1+0xf00] ;  /* 0x000f000001487983 */ /* 0x010f220000300a00 */
[----:B-1----:R-:W-:-:S03]  /*15ee0*/  IMAD.MOV.U32 R0, RZ, RZ, R63 ;  /* 0x000000ffff007224 */ /* 0x002fc600078e003f */
[----:B------:R-:W-:Y:S04]  /*15ef0*/  STL [R1+0x334], R74 ;  /* 0x0003344a01007387 */ /* 0x000fe80000100800 */
[----:B------:R1:W-:Y:S02]  /*15f00*/  STL [R1+0x328], R0 ;  /* 0x0003280001007387 */ /* 0x0003e40000100800 */
[----:B-1----:R-:W-:Y:S02]  /*15f10*/  MOV R0, R75 ;  /* 0x0000004b00007202 */ /* 0x002fe40000000f00 */
        /* <DEDUP_REMOVED lines=15> */
[----:B------:R-:W-:Y:S04]  /*16010*/  STL [R1+0x35c], R66 ;  /* 0x00035c4201007387 */ /* 0x000fe80000100800 */
[----:B------:R1:W-:Y:S04]  /*16020*/  STL [R1+0x350], R0 ;  /* 0x0003500001007387 */ /* 0x0003e80000100800 */
[----:B------:R-:W4:Y:S01]  /*16030*/  LDL.LU.64 R80, [R1+0xf20] ;  /* 0x000f200001507983 */ /* 0x000f220000300a00 */
[----:B-1----:R-:W-:-:S03]  /*16040*/  MOV R0, R67 ;  /* 0x0000004300007202 */ /* 0x002fc60000000f00 */
[----:B--2---:R-:W-:Y:S04]  /*16050*/  STL [R1+0x364], R82 ;  /* 0x0003645201007387 */ /* 0x004fe80000100800 */
[----:B------:R1:W-:Y:S02]  /*16060*/  STL [R1+0x358], R0 ;  /* 0x0003580001007387 */ /* 0x0003e40000100800 */
[----:B-1----:R-:W-:Y:S02]  /*16070*/  IMAD.MOV.U32 R0, RZ, RZ, R83 ;  /* 0x000000ffff007224 */ /* 0x002fe400078e0053 */
[----:B------:R-:W2:Y:S04]  /*16080*/  LDL.LU.64 R82, [R1+0xf28] ;  /* 0x000f280001527983 */ /* 0x000ea80000300a00 */
[----:B------:R1:W-:Y:S04]  /*16090*/  STL [R1+0x360], R0 ;  /* 0x0003600001007387 */ /* 0x0003e80000100800 */
[----:B---3--:R3:W-:Y:S01]  /*160a0*/  STL [R1+0x36c], R84 ;  /* 0x00036c5401007387 */ /* 0x0087e20000100800 */
[----:B-1----:R-:W-:-:S03]  /*160b0*/  IMAD.MOV.U32 R0, RZ, RZ, R85 ;  /* 0x000000ffff007224 */ /* 0x002fc600078e0055 */
[----:B------:R-:W-:Y:S04]  /*160c0*/  STL [R1+0x374], R68 ;  /* 0x0003744401007387 */ /* 0x000fe80000100800 */
[----:B------:R1:W-:Y:S04]  /*160d0*/  STL [R1+0x368], R0 ;  /* 0x0003680001007387 */ /* 0x0003e80000100800 */
[----:B---3--:R-:W3:Y:S01]  /*160e0*/  LDL.LU.64 R84, [R1+0xf30] ;  /* 0x000f300001547983 */ /* 0x008ee20000300a00 */
[----:B-1----:R-:W-:-:S03]  /*160f0*/  IMAD.MOV.U32 R0, RZ, RZ, R69 ;  /* 0x000000ffff007224 */ /* 0x002fc600078e0045 */
[----:B------:R-:W-:Y:S04]  /*16100*/  STL [R1+0x37c], R86 ;  /* 0x00037c5601007387 */ /* 0x000fe80000100800 */
[----:B------:R1:W-:Y:S02]  /*16110*/  STL [R1+0x370], R0 ;  /* 0x0003700001007387 */ /* 0x0003e40000100800 */
[----:B-1----:R-:W-:Y:S02]  /*16120*/  IMAD.MOV.U32 R0, RZ, RZ, R87 ;  /* 0x000000ffff007224 */ /* 0x002fe400078e0057 */
[----:B------:R-:W3:Y:S04]  /*16130*/  LDL.LU.64 R86, [R1+0xf38] ;  /* 0x000f380001567983 */ /* 0x000ee80000300a00 */
[----:B------:R1:W-:Y:S04]  /*16140*/  STL [R1+0x378], R0 ;  /* 0x0003780001007387 */ /* 0x0003e80000100800 */
[----:B------:R-:W-:Y:S01]  /*16150*/  STL [R1+0x384], R70 ;  /* 0x0003844601007387 */ /* 0x000fe20000100800 */
[----:B-1----:R-:W-:-:S03]  /*16160*/  MOV R0, R71 ;  /* 0x0000004700007202 */ /* 0x002fc60000000f00 */
[----:B----4-:R-:W-:Y:S04]  /*16170*/  STL [R1+0x38c], R72 ;  /* 0x00038c4801007387 */ /* 0x010fe80000100800 */
[----:B------:R1:W-:Y:S04]  /*16180*/  STL [R1+0x380], R0 ;  /* 0x0003800001007387 */ /* 0x0003e80000100800 */
[----:B------:R-:W4:Y:S04]  /*16190*/  LDL.LU.64 R56, [R1+0xf40] ;  /* 0x000f400001387983 */ /* 0x000f280000300a00 */
[----:B------:R-:W4:Y:S01]  /*161a0*/  LDL.LU.64 R58, [R1+0xf48] ;  /* 0x000f4800013a7983 */ /* 0x000f220000300a00 */
[----:B-1----:R-:W-:-:S05]  /*161b0*/  IMAD.MOV.U32 R0, RZ, RZ, R73 ;  /* 0x000000ffff007224 */ /* 0x002fca00078e0049 */
[----:B------:R1:W-:Y:S04]  /*161c0*/  STL [R1+0x388], R0 ;  /* 0x0003880001007387 */ /* 0x0003e80000100800 */
[----:B------:R-:W-:Y:S04]  /*161d0*/  STL [R1+0x394], R74 ;  /* 0x0003944a01007387 */ /* 0x000fe80000100800 */
[----:B------:R-:W4:Y:S01]  /*161e0*/  LDL.LU.64 R60, [R1+0xf50] ;  /* 0x000f5000013c7983 */ /* 0x000f220000300a00 */
[----:B-1----:R-:W-:-:S03]  /*161f0*/  IMAD.MOV.U32 R0, RZ, RZ, R75 ;  /* 0x000000ffff007224 */ /* 0x002fc600078e004b */
[----:B------:R-:W4:Y:S04]  /*16200*/  LDL.LU.64 R62, [R1+0xf58] ;  /* 0x000f5800013e7983 */ /* 0x000f280000300a00 */
        /* <DEDUP_REMOVED lines=13> */
[----:B-1----:R-:W-:-:S03]  /*162e0*/  MOV R0, R81 ;  /* 0x0000005100007202 */ /* 0x002fc60000000f00 */
[----:B------:R-:W4:Y:S04]  /*162f0*/  LDL.LU.64 R74, [R1+0xf88] ;  /* 0x000f8800014a7983 */ /* 0x000f280000300a00 */
[----:B------:R1:W-:Y:S04]  /*16300*/  STL [R1+0x3a8], R0 ;  /* 0x0003a80001007387 */ /* 0x0003e80000100800 */
[----:B--2---:R-:W-:Y:S04]  /*16310*/  STL [R1+0x3b4], R82 ;  /* 0x0003b45201007387 */ /* 0x004fe80000100800 */
[----:B------:R-:W2:Y:S01]  /*16320*/  LDL.LU.64 R76, [R1+0xf98] ;  /* 0x000f9800014c7983 */ /* 0x000ea20000300a00 */
[----:B-1----:R-:W-:-:S03]  /*16330*/  IMAD.MOV.U32 R0, RZ, RZ, R83 ;  /* 0x000000ffff007224 */ /* 0x002fc600078e0053 */
[----:B------:R-:W2:Y:S04]  /*16340*/  LDL.LU.64 R78, [R1+0xfa0] ;  /* 0x000fa000014e7983 */ /* 0x000ea80000300a00 */
[----:B------:R1:W-:Y:S04]  /*16350*/  STL [R1+0x3b0], R0 ;  /* 0x0003b00001007387 */ /* 0x0003e80000100800 */
[----:B---3--:R3:W-:Y:S04]  /*16360*/  STL [R1+0x3bc], R84 ;  /* 0x0003bc5401007387 */ /* 0x0087e80000100800 */
[----:B------:R-:W2:Y:S01]  /*16370*/  LDL.LU.64 R80, [R1+0xfa8] ;  /* 0x000fa80001507983 */ /* 0x000ea20000300a00 */
[----:B-1----:R-:W-:-:S03]  /*16380*/  IMAD.MOV.U32 R0, RZ, RZ, R85 ;  /* 0x000000ffff007224 */ /* 0x002fc600078e0055 */
[----:B------:R-:W2:Y:S04]  /*16390*/  LDL.LU.64 R82, [R1+0xfb8] ;  /* 0x000fb80001527983 */ /* 0x000ea80000300a00 */
[----:B------:R1:W-:Y:S04]  /*163a0*/  STL [R1+0x3b8], R0 ;  /* 0x0003b80001007387 */ /* 0x0003e80000100800 */
[----:B------:R1:W-:Y:S04]  /*163b0*/  STL [R1+0x3c4], R86 ;  /* 0x0003c45601007387 */ /* 0x0003e80000100800 */
[----:B---3--:R-:W3:Y:S01]  /*163c0*/  LDL.LU.64 R84, [R1+0xfb0] ;  /* 0x000fb00001547983 */ /* 0x008ee20000300a00 */
[----:B-1----:R-:W-:-:S03]  /*163d0*/  IMAD.MOV.U32 R0, RZ, RZ, R87 ;  /* 0x000000ffff007224 */ /* 0x002fc600078e0057 */
[----:B------:R-:W3:Y:S04]  /*163e0*/  LDL.LU.64 R86, [R1+0xf90] ;  /* 0x000f900001567983 */ /* 0x000ee80000300a00 */
[----:B------:R4:W-:Y:S02]  /*163f0*/  STL [R1+0x3c0], R0 ;  /* 0x0003c00001007387 */ /* 0x0009e40000100800 */
[----:B----4-:R-:W-:Y:S02]  /*16400*/  IMAD.MOV.U32 R0, RZ, RZ, R57 ;  /* 0x000000ffff007224 */ /* 0x010fe400078e0039 */
[----:B------:R-:W-:Y:S04]  /*16410*/  STL [R1+0x3cc], R56 ;  /* 0x0003cc3801007387 */ /* 0x000fe80000100800 */
[----:B------:R-:W-:Y:S04]  /*16420*/  STL [R1+0x3d4], R58 ;  /* 0x0003d43a01007387 */ /* 0x000fe80000100800 */
[----:B------:R1:W-:Y:S02]  /*16430*/  STL [R1+0x3c8], R0 ;  /* 0x0003c80001007387 */ /* 0x0003e40000100800 */
[----:B-1----:R-:W-:-:S02]  /*16440*/  MOV R0, R59 ;  /* 0x0000003b00007202 */ /* 0x002fc40000000f00 */
[----:B------:R-:W-:Y:S04]  /*16450*/  STL [R1+0x3dc], R60 ;  /* 0x0003dc3c01007387 */ /* 0x000fe80000100800 */
[----:B------:R1:W-:Y:S04]  /*16460*/  STL [R1+0x3d0], R0 ;  /* 0x0003d00001007387 */ /* 0x0003e80000100800 */
[----:B------:R-:W-:Y:S01]  /*16470*/  STL [R1+0x3e4], R62 ;  /* 0x0003e43e01007387 */ /* 0x000fe20000100800 */
[----:B-1----:R-:W-:-:S05]  /*16480*/  IMAD.MOV.U32 R0, RZ, RZ, R61 ;  /* 0x000000ffff007224 */ /* 0x002fca00078e003d */
        /* <DEDUP_REMOVED lines=11> */
[----:B-1----:R-:W-:-:S05]  /*16540*/  MOV R0, R69 ;  /* 0x0000004500007202 */ /* 0x002fca0000000f00 */
[----:B------:R1:W-:Y:S04]  /*16550*/  STL [R1+0x3f8], R0 ;  /* 0x0003f80001007387 */ /* 0x0003e80000100800 */
[----:B------:R-:W-:Y:S01]  /*16560*/  STL [R1+0x40c], R72 ;  /* 0x00040c4801007387 */ /* 0x000fe20000100800 */
[----:B-1----:R-:W-:-:S05]  /*16570*/  IMAD.MOV.U32 R0, RZ, RZ, R71 ;  /* 0x000000ffff007224 */ /* 0x002fca00078e0047 */
[----:B------:R1:W-:Y:S04]  /*16580*/  STL [R1+0x400], R0 ;  /* 0x0004000001007387 */ /* 0x0003e80000100800 */
[----:B------:R-:W-:Y:S01]  /*16590*/  STL [R1+0x414], R74 ;  /* 0x0004144a01007387 */ /* 0x000fe20000100800 */
[----:B-1----:R-:W-:-:S05]  /*165a0*/  IMAD.MOV.U32 R0, RZ, RZ, R73 ;  /* 0x000000ffff007224 */ /* 0x002fca00078e0049 */
[----:B------:R1:W-:Y:S02]  /*165b0*/  STL [R1+0x408], R0 ;  /* 0x0004080001007387 */ /* 0x0003e40000100800 */
[----:B-1----:R-:W-:Y:S01]  /*165c0*/  IMAD.MOV.U32 R0, RZ, RZ, R75 ;  /* 0x000000ffff007224 */ /* 0x002fe200078e004b */
[----:B------:R-:W-:Y:S01]  /*165d0*/  UMOV UR4, 0xffffffff ;  /* 0xffffffff00047882 */ /* 0x000fe20000000000 */
[----:B--2---:R-:W-:Y:S04]  /*165e0*/  STL [R1+0x41c], R76 ;  /* 0x00041c4c01007387 */ /* 0x004fe80000100800 */
        /* <DEDUP_REMOVED lines=9> */
[----:B------:R1:W-:Y:S02]  /*16680*/  STL [R1+0x428], R0 ;  /* 0x0004280001007387 */ /* 0x0003e40000100800 */
[----:B-1----:R-:W-:Y:S02]  /*16690*/  IMAD.MOV.U32 R0, RZ, RZ, R83 ;  /* 0x000000ffff007224 */ /* 0x002fe400078e0053 */
[----:B---3--:R-:W-:Y:S04]  /*166a0*/  STL [R1+0x43c], R84 ;  /* 0x00043c5401007387 */ /* 0x008fe80000100800 */
[----:B------:R1:W-:Y:S04]  /*166b0*/  STL [R1+0x430], R0 ;  /* 0x0004300001007387 */ /* 0x0003e80000100800 */
[----:B------:R-:W-:Y:S01]  /*166c0*/  STL [R1+0x444], R86 ;  /* 0x0004445601007387 */ /* 0x000fe20000100800 */
[----:B-1----:R-:W-:-:S05]  /*166d0*/  IMAD.MOV.U32 R0, RZ, RZ, R85 ;  /* 0x000000ffff007224 */ /* 0x002fca00078e0055 */
[----:B------:R1:W-:Y:S02]  /*166e0*/  STL [R1+0x438], R0 ;  /* 0x0004380001007387 */ /* 0x0003e40000100800 */
[----:B-1----:R-:W-:-:S05]  /*166f0*/  IMAD.MOV.U32 R0, RZ, RZ, R87 ;  /* 0x000000ffff007224 */ /* 0x002fca00078e0057 */
[----:B------:R1:W-:Y:S04]  /*16700*/  STL [R1+0x440], R0 ;  /* 0x0004400001007387 */ /* 0x0003e80000100800 */
[----:B------:R-:W-:Y:S01]  /*16710*/  STL [R1], RZ ;  /* 0x000000ff01007387 */ /* 0x000fe20000100800 */
[----:B-1----:R-:W-:-:S03]  /*16720*/  IMAD.U32 R0, RZ, RZ, UR4 ;  /* 0x00000004ff007e24 */ /* 0x002fc6000f8e00ff */
[----:B------:R-:W-:Y:S04]  /*16730*/  STL [R1+0x4], RZ ;  /* 0x000004ff01007387 */ /* 0x000fe80000100800 */
[----:B------:R1:W-:Y:S04]  /*16740*/  STL [R1+0xc48], R0 ;  /* 0x000c480001007387 */ /* 0x0003e80000100800 */
[----:B------:R-:W-:Y:S04]  /*16750*/  STL [R1+0x8], RZ ;  /* 0x000008ff01007387 */ /* 0x000fe80000100800 */
        /* <DEDUP_REMOVED lines=43> */
[----:B------:R-:W-:Y:S01]  /*16a10*/  STL [R1+0xb8], RZ ;  /* 0x0000b8ff01007387 */ /* 0x000fe20000100800 */
[----:B------:R-:W-:-:S03]  /*16a20*/  IMAD.SHL.U32 R8, R8, 0x80, RZ ;  /* 0x0000008008087824 */ /* 0x000fc600078e00ff */
[----:B------:R-:W-:Y:S04]  /*16a30*/  STL [R1+0xbc], RZ ;  /* 0x0000bcff01007387 */ /* 0x000fe80000100800 */
[----:B------:R-:W-:Y:S04]  /*16a40*/  STL [R1+0xc0], RZ ;  /* 0x0000c0ff01007387 */ /* 0x000fe80000100800 */
[----:B------:R-:W-:Y:S04]  /*16a50*/  STL [R1+0xc4], RZ ;  /* 0x0000c4ff01007387 */ /* 0x000fe80000100800 */
[----:B------:R-:W-:Y:S04]  /*16a60*/  STL [R1+0xc8], RZ ;  /* 0x0000c8ff01007387 */ /* 0x000fe80000100800 */
[----:B------:R-:W-:Y:S01]  /*16a70*/  STL [R1+0xcc], RZ ;  /* 0x0000ccff01007387 */ /* 0x000fe20000100800 */
[----:B-1----:R-:W-:-:S03]  /*16a80*/  SHF.R.S32.HI R0, RZ, 0x1f, R8 ;  /* 0x0000001fff007819 */ /* 0x002fc60000011408 */
[----:B------:R-:W-:Y:S01]  /*16a90*/  STL [R1+0xd0], RZ ;  /* 0x0000d0ff01007387 */ /* 0x000fe20000100800 */
[----:B------:R-:W-:-:S03]  /*16aa0*/  SHF.R.S32.HI R6, RZ, 0x7, R6 ;  /* 0x00000007ff067819 */ /* 0x000fc60000011406 */
[----:B------:R-:W-:Y:S04]  /*16ab0*/  STL [R1+0xd4], RZ ;  /* 0x0000d4ff01007387 */ /* 0x000fe80000100800 */
[----:B------:R-:W-:Y:S04]  /*16ac0*/  STL [R1+0xd8], RZ ;  /* 0x0000d8ff01007387 */ /* 0x000fe80000100800 */
[----:B------:R-:W-:Y:S01]  /*16ad0*/  STL [R1+0xdc], RZ ;  /* 0x0000dcff01007387 */ /* 0x000fe20000100800 */
[----:B------:R-:W-:-:S03]  /*16ae0*/  SHF.L.U64.HI R0, R8, 0x2, R0 ;  /* 0x0000000208007819 */ /* 0x000fc60000010200 */
[----:B------:R-:W-:Y:S01]  /*16af0*/  STL [R1+0xe0], RZ ;  /* 0x0000e0ff01007387 */ /* 0x000fe20000100800 */
[----:B------:R-:W-:-:S03]  /*16b00*/  IMAD.SHL.U32 R2, R8, 0x4, RZ ;  /* 0x0000000408027824 */ /* 0x000fc600078e00ff */
[----:B------:R-:W-:Y:S01]  /*16b10*/  STL [R1+0xe4], RZ ;  /* 0x0000e4ff01007387 */ /* 0x000fe20000100800 */
[----:B------:R-:W-:-:S03]  /*16b20*/  VIADD R8, R6, 0xffffffff ;  /* 0xffffffff06087836 */ /* 0x000fc60000000000 */
[----:B------:R-:W-:Y:S04]  /*16b30*/  STL [R1+0xe8], RZ ;  /* 0x0000e8ff01007387 */ /* 0x000fe80000100800 */
[----:B------:R-:W-:Y:S04]  /*16b40*/  STL [R1+0xec], RZ ;  /* 0x0000ecff01007387 */ /* 0x000fe80000100800 */
[----:B------:R-:W-:Y:S04]  /*16b50*/  STL [R1+0xf0], RZ ;  /* 0x0000f0ff01007387 */ /* 0x000fe80000100800 */
[----:B------:R-:W-:Y:S04]  /*16b60*/  STL [R1+0xf4], RZ ;  /* 0x0000f4ff01007387 */ /* 0x000fe80000100800 */
[----:B------:R-:W-:Y:S04]  /*16b70*/  STL [R1+0xf8], RZ ;  /* 0x0000f8ff01007387 */ /* 0x000fe80000100800 */
[----:B------:R-:W-:Y:S04]  /*16b80*/  STL [R1+0xfc], RZ ;  /* 0x0000fcff01007387 */ /* 0x000fe80000100800 */
[----:B------:R1:W-:Y:S04]  /*16b90*/  STL [R1+0xc4c], R6 ;  /* 0x000c4c0601007387 */ /* 0x0003e80000100800 */
[----:B------:R2:W-:Y:S01]  /*16ba0*/  STL [R1+0xc60], R8 ;  /* 0x000c600801007387 */ /* 0x0005e20000100800 */
[----:B------:R-:W-:-:S02]  /*16bb0*/  IMAD.SHL.U32 R9, R9, 0x80, RZ ;  /* 0x0000008009097824 */ /* 0x000fc400078e00ff */
[----:B------:R-:W-:Y:S01]  /*16bc0*/  IMAD.MOV.U32 R14, RZ, RZ, R3 ;  /* 0x000000ffff0e7224 */ /* 0x000fe200078e0003 */
[----:B------:R-:W-:Y:S02]  /*16bd0*/  UMOV UR4, URZ ;  /* 0x0000003f00047c82 */ /* 0x000fe40008000000 */
[----:B------:R-:W-:Y:S02]  /*16be0*/  SHF.R.S32.HI R3, RZ, 0x1f, R9 ;  /* 0x0000001fff037819 */ /* 0x000fe40000011409 */
[----:B------:R-:W-:Y:S02]  /*16bf0*/  CS2R R152, SRZ ;  /* 0x0000000000987805 */ /* 0x000fe4000001ff00 */
[----:B------:R-:W-:Y:S02]  /*16c00*/  MOV R5, RZ ;  /* 0x000000ff00057202 */ /* 0x000fe40000000f00 */
        /* <DEDUP_REMOVED lines=66> */
[C---:B------:R-:W-:Y:S01]  /*17030*/  SHF.L.U64.HI R3, R9.reuse, 0x2, R3 ;  /* 0x0000000209037819 */ /* 0x040fe20000010203 */
[----:B------:R-:W-:Y:S01]  /*17040*/  IMAD.SHL.U32 R4, R9, 0x4, RZ ;  /* 0x0000000409047824 */ /* 0x000fe200078e00ff */
        /* <DEDUP_REMOVED lines=29> */
[----:B-12---:R-:W-:-:S07]  /*17220*/  MOV R6, UR4 ;  /* 0x0000000400067c02 */ /* 0x006fce0008000f00 */
.L_x_1:
[----:B--2---:R-:W2:Y:S01]  /*17230*/  LDL.LU R9, [R1+0xc48] ;  /* 0x000c480001097983 */ /* 0x004ea20000300800 */
[----:B------:R-:W-:-:S04]  /*17240*/  DEPBAR.LE SB0, 0x0 ;  /* 0x000080000000791a */ /* 0x000fc80000000000 */
[----:B------:R-:W3:Y:S04]  /*17250*/  LDL R8, [R1+0xc58] ;  /* 0x000c580001087983 */ /* 0x000ee80000100800 */
        /* <DEDUP_REMOVED lines=32> */
[----:B-1----:R-:W4:Y:S04]  /*17460*/  LDL.LU.64 R24, [R1] ;  /* 0x0000000001187983 */ /* 0x002f280000300a00 */
[----:B------:R-:W4:Y:S04]  /*17470*/  LDL.LU.64 R26, [R1+0x8] ;  /* 0x00000800011a7983 */ /* 0x000f280000300a00 */
        /* <DEDUP_REMOVED lines=29> */
[----:B------:R-:W4:Y:S01]  /*17650*/  LDL.LU.64 R86, [R1+0xf8] ;  /* 0x0000f80001567983 */ /* 0x000f220000300a00 */
[----:B------:R-:W-:Y:S01]  /*17660*/  UMOV UR7, 0x40000040 ;  /* 0x4000004000077882 */ /* 0x000fe20000000000 */
[----:B------:R-:W-:Y:S06]  /*17670*/  BAR.SYNC.DEFER_BLOCKING 0x0 ;  /* 0x0000000000007b1d */ /* 0x000fec0000010000 */
[----:B------:R-:W-:Y:S04]  /*17680*/  STL [R1+0x1000], R221 ;  /* 0x001000dd01007387 */ /* 0x000fe80000100800 */
[----:B------:R-:W-:Y:S04]  /*17690*/  STL [R1+0xffc], R237 ;  /* 0x000ffced01007387 */ /* 0x000fe80000100800 */
[----:B-----5:R-:W-:Y:S04]  /*176a0*/  STL [R1+0xfe4], R12 ;  /* 0x000fe40c01007387 */ /* 0x020fe80000100800 */
[----:B------:R1:W-:Y:S04]  /*176b0*/  STL [R1+0xfe0], R11 ;  /* 0x000fe00b01007387 */ /* 0x0003e80000100800 */
[----:B------:R3:W-:Y:S01]  /*176c0*/  STL [R1+0xfdc], R7 ;  /* 0x000fdc0701007387 */ /* 0x0007e20000100800 */
[----:B--2---:R-:W-:Y:S01]  /*176d0*/  R2UR UR4, R9 ;  /* 0x00000000090472ca */ /* 0x004fe200000e0000 */
[----:B-1----:R-:W1:Y:S01]  /*176e0*/  LDC R11, c[0x0][0x230] ;  /* 0x00008c00ff0b7b82 */ /* 0x002e620000000800 */
[----:B---3--:R-:W-:-:S11]  /*176f0*/  R2UR UR28, R8 ;  /* 0x00000000081c72ca */ /* 0x008fd600000e0000 */
[----:B------:R-:W-:-:S04]  /*17700*/  UIADD3 UR4, UR4, 0x1, URZ ;  /* 0x0000000104047890 */ /* 0x000fc8000fffe03f */
[----:B------:R-:W-:-:S04]  /*17710*/  UISETP.GT.AND UP0, UPT, UR4, 0x1, UPT ;  /* 0x000000010400788c */ /* 0x000fc8000bf04270 */
[----:B------:R-:W-:-:S04]  /*17720*/  USEL UR6, UR4, URZ, !UP0 ;  /* 0x0000003f04067287 */ /* 0x000fc8000c000000 */
[----:B------:R-:W-:Y:S02]  /*17730*/  ULEA UR5, UR6, UR28, 0x10 ;  /* 0x0000001c06057291 */ /* 0x000fe4000f8e803f */
[----:B------:R-:W-:Y:S02]  /*17740*/  ULEA UR4, UR6, UR28, 0x11 ;  /* 0x0000001c06047291 */ /* 0x000fe4000f8e883f */
[----:B------:R-:W-:Y:S01]  /*17750*/  IMAD.U32 R7, RZ, RZ, UR6 ;  /* 0x00000006ff077e24 */ /* 0x000fe2000f8e00ff */
[----:B------:R-:W-:Y:S02]  /*17760*/  UIADD3 UR5, UR5, 0x40000, URZ ;  /* 0x0004000005057890 */ /* 0x000fe4000fffe03f */
[----:B------:R-:W-:Y:S02]  /*17770*/  USHF.R.U32.HI UR4, URZ, 0x4, UR4 ;  /* 0x000000043f047899 */ /* 0x000fe40008011604 */
[----:B------:R-:W-:Y:S01]  /*17780*/  USHF.R.U32.HI UR5, URZ, 0x4, UR5 ;  /* 0x000000043f057899 */ /* 0x000fe20008011605 */
[----:B------:R-:W-:Y:S01]  /*17790*/  STL [R1+0xc48], R7 ;  /* 0x000c480701007387 */ /* 0x000fe20000100800 */
[----:B------:R-:W-:-:S02]  /*177a0*/  USGXT.U32 UR4, UR4, 0xe ;  /* 0x0000000e0404789a */ /* 0x000fc40008000000 */
[----:B------:R-:W-:Y:S02]  /*177b0*/  USGXT.U32 UR6, UR5, 0xe ;  /* 0x0000000e0506789a */ /* 0x000fe40008000000 */
[----:B------:R-:W-:Y:S01]  /*177c0*/  UIADD3 UR8, UP0, UR4, 0x2, URZ ;  /* 0x0000000204087890 */ /* 0x000fe2000ff1e03f */
[----:B------:R-:W-:Y:S01]  /*177d0*/  UMOV UR5, 0x40000040 ;  /* 0x4000004000057882 */ /* 0x000fe20000000000 */
[----:B------:R-:W-:Y:S01]  /*177e0*/  UIADD3 UR10, UP1, UR6, 0x2, URZ ;  /* 0x00000002060a7890 */ /* 0x000fe2000ff3e03f */
[----:B----4-:R-:W-:-:S06]  /*177f0*/  WARPGROUP.ARRIVE ;  /* 0x00000000000079c5 */ /* 0x010fcc0000000000 */
[----:B------:R-:W-:Y:S01]  /*17800*/  HGMMA.64x128x8.F32.TF32 R24, gdesc[UR4], R24, gsb0 ;  /* 0x05e00000041879f0 */ /* 0x000fe20008002818 */
[----:B------:R-:W-:Y:S01]  /*17810*/  UMOV UR4, URZ ;  /* 0x0000003f00047c82 */ /* 0x000fe20008000000 */
[----:B------:R-:W-:Y:S01]  /*17820*/  UMOV UR5, URZ ;  /* 0x0000003f00057c82 */ /* 0x000fe20008000000 */
[----:B------:R-:W-:Y:S02]  /*17830*/  UIADD3.X UR9, UR4, 0x40000040, URZ, UP0, !UPT ;  /* 0x4000004004097890 */ /* 0x000fe400087fe43f */
[----:B------:R-:W-:Y:S02]  /*17840*/  UIADD3.X UR11, UR5, 0x40000040, URZ, UP1, !UPT ;  /* 0x40000040050b7890 */ /* 0x000fe40008ffe43f */
[----:B------:R-:W-:Y:S02]  /*17850*/  UIADD3.64 UR12, UR8, 0x2, URZ ;  /* 0x00000002080c7897 */ /* 0x000fe4000fffe03f */
[----:B------:R-:W-:Y:S02]  /*17860*/  UIADD3.64 UR14, UR10, 0x2, URZ ;  /* 0x000000020a0e7897 */ /* 0x000fe4000fffe03f */
[----:B------:R-:W-:-:S02]  /*17870*/  UIADD3.64 UR16, UR8, 0x802, URZ ;  /* 0x0000080208107897 */ /* 0x000fc4000fffe03f */
[----:B------:R-:W-:Y:S02]  /*17880*/  UIADD3.64 UR18, UR10, 0x402, URZ ;  /* 0x000004020a127897 */ /* 0x000fe4000fffe03f */
[----:B------:R-:W-:Y:S02]  /*17890*/  UIADD3.64 UR20, UR8, 0x804, URZ ;  /* 0x0000080408147897 */ /* 0x000fe4000fffe03f */
[----:B------:R-:W-:Y:S02]  /*178a0*/  UIADD3.64 UR22, UR10, 0x404, URZ ;  /* 0x000004040a167897 */ /* 0x000fe4000fffe03f */
        /* <DEDUP_REMOVED lines=14> */
[----:B------:R-:W-:Y:S01]  /*17990*/  UIADD3.64 UR54, UR10, 0xc04, URZ ;  /* 0x00000c040a367897 */ /* 0x000fe2000fffe03f */
[----:B------:R-:W-:-:S02]  /*179a0*/  WARPGROUP.DEPBAR.LE gsb0, 0x0 ;  /* 0x00008000000079c5 */ /* 0x000fc40000010000 */
[----:B------:R-:W-:-:S06]  /*179b0*/  WARPGROUP.ARRIVE ;  /* 0x00000000000079c5 */ /* 0x000fcc0000000000 */
[----:B------:R-:W-:Y:S03]  /*179c0*/  HGMMA.64x128x8.F32.TF32 R24, gdesc[UR8], R24, gsb0 ;  /* 0x05e00000081879f0 */ /* 0x000fe60008002818 */
[----:B------:R-:W-:Y:S02]  /*179d0*/  WARPGROUP.DEPBAR.LE gsb0, 0x0 ;  /* 0x00008000000079c5 */ /* 0x000fe40000010000 */
[----:B------:R-:W-:-:S07]  /*179e0*/  WARPGROUP.ARRIVE ;  /* 0x00000000000079c5 */ /* 0x000fce0000000000 */
[----:B------:R-:W-:Y:S01]  /*179f0*/  HGMMA.64x128x8.F32.TF32 R24, gdesc[UR12], R24, gsb0 ;  /* 0x05e000000c1879f0 */ /* 0x000fe20008002818 */
[----:B------:R-:W-:Y:S02]  /*17a00*/  UIADD3.64 UR12, UR8, 0x4, URZ ;  /* 0x00000004080c7897 */ /* 0x000fe4000fffe03f */
[----:B------:R-:W-:Y:S01]  /*17a10*/  UIADD3.64 UR14, UR10, 0x4, URZ ;  /* 0x000000040a0e7897 */ /* 0x000fe2000fffe03f */
[----:B------:R-:W-:Y:S02]  /*17a20*/  WARPGROUP.DEPBAR.LE gsb0, 0x0 ;  /* 0x00008000000079c5 */ /* 0x000fe40000010000 */
[----:B------:R-:W-:-:S06]  /*17a30*/  WARPGROUP.ARRIVE ;  /* 0x00000000000079c5 */ /* 0x000fcc0000000000 */
        /* <DEDUP_REMOVED lines=10> */
[----:B------:R-:W-:Y:S03]  /*17ae0*/  HGMMA.64x128x8.F32.TF32 R24, gdesc[UR12], R24, gsb0 ;  /* 0x05e000000c1879f0 */ /* 0x000fe60008002818 */
[----:B------:R-:W-:Y:S02]  /*17af0*/  WARPGROUP.DEPBAR.LE gsb0, 0x0 ;  /* 0x00008000000079c5 */ /* 0x000fe40000010000 */
[----:B------:R-:W-:-:S07]  /*17b00*/  WARPGROUP.ARRIVE ;  /* 0x00000000000079c5 */ /* 0x000fce0000000000 */
[----:B------:R-:W-:Y:S03]  /*17b10*/  HGMMA.64x128x8.F32.TF32 R24, gdesc[UR16], R24, gsb0 ;  /* 0x05e00000101879f0 */ /* 0x000fe60008002818 */
[----:B------:R-:W-:Y:S02]  /*17b20*/  WARPGROUP.DEPBAR.LE gsb0, 0x0 ;  /* 0x00008000000079c5 */ /* 0x000fe40000010000 */
[----:B------:R-:W-:-:S07]  /*17b30*/  WARPGROUP.ARRIVE ;  /* 0x00000000000079c5 */ /* 0x000fce0000000000 */
[----:B------:R-:W-:Y:S03]  /*17b40*/  HGMMA.64x128x8.F32.TF32 R24, gdesc[UR20], R24, gsb0 ;  /* 0x05e00000141879f0 */ /* 0x000fe60008002818 */
[----:B------:R-:W-:Y:S02]  /*17b50*/  WARPGROUP.DEPBAR.LE gsb0, 0x0 ;  /* 0x00008000000079c5 */ /* 0x000fe40000010000 */
[----:B------:R-:W-:-:S07]  /*17b60*/  WARPGROUP.ARRIVE ;  /* 0x00000000000079c5 */ /* 0x000fce0000000000 */
[----:B------:R-:W-:Y:S01]  /*17b70*/  HGMMA.64x128x8.F32.TF32 R24, gdesc[UR24], R24, gsb0 ;  /* 0x05e00000181879f0 */ /* 0x000fe20008002818 */
[----:B------:R-:W-:Y:S01]  /*17b80*/  UMOV UR25, UR28 ;  /* 0x0000001c00197c82 */ /* 0x000fe20008000000 */
[----:B------:R-:W-:Y:S01]  /*17b90*/  UIADD3.64 UR28, UR8, 0x1000, URZ ;  /* 0x00001000081c7897 */ /* 0x000fe2000fffe03f */
        /* <DEDUP_REMOVED lines=18> */
[----:B------:R-:W-:Y:S02]  /*17cc0*/  UIADD3.64 UR4, UR8, 0x1fe, URZ ;  /* 0x000001fe08047897 */ /* 0x000fe4000fffe03f */
[----:B------:R-:W-:Y:S02]  /*17cd0*/  WARPGROUP.DEPBAR.LE gsb0, 0x0 ;  /* 0x00008000000079c5 */ /* 0x000fe40000010000 */
[----:B------:R-:W-:-:S07]  /*17ce0*/  WARPGROUP.ARRIVE ;  /* 0x00000000000079c5 */ /* 0x000fce0000000000 */
[----:B------:R-:W-:Y:S01]  /*17cf0*/  HGMMA.64x128x8.F32.TF32 R24, gdesc[UR52], R24, gsb0 ;  /* 0x05e00000341879f0 */ /* 0x000fe20008002818 */
[----:B------:R-:W-:Y:S01]  /*17d00*/  UIADD3.64 UR56, UR8, 0x200, URZ ;  /* 0x0000020008387897 */ /* 0x000fe2000fffe03f */
[----:B------:R-:W-:Y:S01]  /*17d10*/  UMOV UR58, UR10 ;  /* 0x0000000a003a7c82 */ /* 0x000fe20008000000 */
[----:B------:R-:W-:Y:S01]  /*17d20*/  UMOV UR59, UR11 ;  /* 0x0000000b003b7c82 */ /* 0x000fe20008000000 */
[----:B------:R-:W-:Y:S02]  /*17d30*/  WARPGROUP.DEPBAR.LE gsb0, 0x0 ;  /* 0x00008000000079c5 */ /* 0x000fe40000010000 */
[----:B------:R-:W-:Y:S01]  /*17d40*/  WARPGROUP.ARRIVE ;  /* 0x00000000000079c5 */ /* 0x000fe20000000000 */
[----:B------:R-:W-:Y:S01]  /*17d50*/  UIADD3.64 UR12, UR10, 0x2, URZ ;  /* 0x000000020a0c7897 */ /* 0x000fe2000fffe03f */
[----:B------:R-:W-:Y:S04]  /*17d60*/  STL.64 [R1], R24 ;  /* 0x0000001801007387 */ /* 0x000fe80000100a00 */
[----:B------:R-:W-:Y:S01]  /*17d70*/  HGMMA.64x128x8.F32.TF32 R152, gdesc[UR4], R152, gsb0 ;  /* 0x05e00000049879f0 */ /* 0x000fe20008002898 */
[----:B------:R-:W-:Y:S01]  /*17d80*/  UIADD3.64 UR16, UR10, 0x4, URZ ;  /* 0x000000040a107897 */ /* 0x000fe2000fffe03f */
[----:B------:R-:W-:Y:S01]  /*17d90*/  STL.64 [R1+0x8], R26 ;  /* 0x0000081a01007387 */ /* 0x000fe20000100a00 */
[----:B------:R-:W-:-:S02]  /*17da0*/  UIADD3.64 UR20, UR8, 0xa04, URZ ;  /* 0x00000a0408147897 */ /* 0x000fc4000fffe03f */
[----:B------:R-:W-:Y:S01]  /*17db0*/  UIADD3.64 UR28, UR8, 0x1200, URZ ;  /* 0x00001200081c7897 */ /* 0x000fe2000fffe03f */
[----:B------:R-:W-:Y:S01]  /*17dc0*/  STL.64 [R1+0x10], R28 ;  /* 0x0000101c01007387 */ /* 0x000fe20000100a00 */
[----:B------:R-:W-:Y:S02]  /*17dd0*/  UIADD3.64 UR32, UR8, 0x1202, URZ ;  /* 0x0000120208207897 */ /* 0x000fe4000fffe03f */
[----:B------:R-:W-:Y:S01]  /*17de0*/  UIADD3.64 UR36, UR8, 0x1204, URZ ;  /* 0x0000120408247897 */ /* 0x000fe2000fffe03f */
[----:B------:R-:W-:Y:S01]  /*17df0*/  STL.64 [R1+0x18], R30 ;  /* 0x0000181e01007387 */ /* 0x000fe20000100a00 */
[----:B------:R-:W-:Y:S02]  /*17e00*/  UIADD3.64 UR40, UR8, 0x19fe, URZ ;  /* 0x000019fe08287897 */ /* 0x000fe4000fffe03f */
[----:B------:R-:W-:Y:S01]  /*17e10*/  UIADD3.64 UR44, UR8, 0x1a00, URZ ;  /* 0x00001a00082c7897 */ /* 0x000fe2000fffe03f */
[----:B------:R-:W-:Y:S01]  /*17e20*/  STL.64 [R1+0x20], R32 ;  /* 0x0000202001007387 */ /* 0x000fe20000100a00 */
[----:B------:R-:W-:-:S02]  /*17e30*/  UIADD3.64 UR48, UR8, 0x1a02, URZ ;  /* 0x00001a0208307897 */ /* 0x000fc4000fffe03f */
[----:B------:R-:W-:Y:S01]  /*17e40*/  UIADD3.64 UR52, UR8, 0x1a04, URZ ;  /* 0x00001a0408347897 */ /* 0x000fe2000fffe03f */
[----:B------:R-:W-:Y:S01]  /*17e50*/  STL.64 [R1+0x28], R34 ;  /* 0x0000282201007387 */ /* 0x000fe20000100a00 */
[----:B------:R-:W-:-:S03]  /*17e60*/  UIADD3.64 UR4, UR8, 0x3fe, URZ ;  /* 0x000003fe08047897 */ /* 0x000fc6000fffe03f */
        /* <DEDUP_REMOVED lines=25> */
[----:B------:R2:W-:Y:S01]  /*18000*/  STL.64 [R1+0xf8], R86 ;  /* 0x0000f85601007387 */ /* 0x0005e20000100a00 */
[----:B------:R-:W-:-:S02]  /*18010*/  WARPGROUP.DEPBAR.LE gsb0, 0x0 ;  /* 0x00008000000079c5 */ /* 0x000fc40000010000 */
[----:B------:R-:W-:Y:S01]  /*18020*/  WARPGROUP.ARRIVE ;  /* 0x00000000000079c5 */ /* 0x000fe20000000000 */
[----:B--2---:R-:W2:Y:S04]  /*18030*/  LDL.LU.64 R86, [R1+0x1100] ;  /* 0x0011000001567983 */ /* 0x004ea80000300a00 */
[----:B------:R-:W2:Y:S01]  /*18040*/  LDL.LU.64 R84, [R1+0x10f8] ;  /* 0x0010f80001547983 */ /* 0x000ea20000300a00 */
[----:B------:R-:W-:Y:S01]  /*18050*/  HGMMA.64x128x8.F32.TF32 R152, gdesc[UR56], R152, gsb0 ;  /* 0x05e00000389879f0 */ /* 0x000fe20008002898 */
[----:B------:R-:W-:Y:S01]  /*18060*/  UIADD3.64 UR56, UR8, 0x202, URZ ;  /* 0x0000020208387897 */ /* 0x000fe2000fffe03f */
[----:B------:R-:W-:Y:S01]  /*18070*/  UMOV UR58, UR12 ;  /* 0x0000000c003a7c82 */ /* 0x000fe20008000000 */
[----:B------:R-:W-:Y:S01]  /*18080*/  UMOV UR59, UR13 ;  /* 0x0000000d003b7c82 */ /* 0x000fe20008000000 */
[----:B------:R-:W2:Y:S01]  /*18090*/  LDL.LU.64 R82, [R1+0x10f0] ;  /* 0x0010f00001527983 */ /* 0x000ea20000300a00 */
[----:B------:R-:W-:-:S02]  /*180a0*/  WARPGROUP.DEPBAR.LE gsb0, 0x0 ;  /* 0x00008000000079c5 */ /* 0x000fc40000010000 */
[----:B------:R-:W-:Y:S01]  /*180b0*/  WARPGROUP.ARRIVE ;  /* 0x00000000000079c5 */ /* 0x000fe20000000000 */
[----:B------:R-:W-:Y:S01]  /*180c0*/  UIADD3.64 UR12, UR10, 0x3fe, URZ ;  /* 0x000003fe0a0c7897 */ /* 0x000fe2000fffe03f */
[----:B------:R-:W2:Y:S04]  /*180d0*/  LDL.LU.64 R80, [R1+0x10e8] ;  /* 0x0010e80001507983 */ /* 0x000ea80000300a00 */
[----:B------:R-:W-:Y:S01]  /*180e0*/  HGMMA.64x128x8.F32.TF32 R152, gdesc[UR56], R152, gsb0 ;  /* 0x05e00000389879f0 */ /* 0x000fe20008002898 */
[----:B------:R-:W-:Y:S01]  /*180f0*/  UIADD3.64 UR56, UR8, 0x204, URZ ;  /* 0x0000020408387897 */ /* 0x000fe2000fffe03f */
[----:B------:R-:W2:Y:S01]  /*18100*/  LDL.LU.64 R78, [R1+0x10e0] ;  /* 0x0010e000014e7983 */ /* 0x000ea20000300a00 */
[----:B------:R-:W-:Y:S01]  /*18110*/  UMOV UR58, UR16 ;  /* 0x00000010003a7c82 */ /* 0x000fe20008000000 */
[----:B------:R-:W-:Y:S01]  /*18120*/  UMOV UR59, UR17 ;  /* 0x00000011003b7c82 */ /* 0x000fe20008000000 */
[----:B------:R-:W-:-:S02]  /*18130*/  WARPGROUP.DEPBAR.LE gsb0, 0x0 ;  /* 0x00008000000079c5 */ /* 0x000fc40000010000 */
[----:B------:R-:W-:Y:S01]  /*18140*/  WARPGROUP.ARRIVE ;  /* 0x00000000000079c5 */ /* 0x000fe20000000000 */
[----:B------:R-:W2:Y:S01]  /*18150*/  LDL.LU.64 R76, [R1+0x10d8] ;  /* 0x0010d800014c7983 */ /* 0x000ea20000300a00 */
[----:B------:R-:W-:-:S03]  /*18160*/  UIADD3.64 UR16, UR8, 0xa02, URZ ;  /* 0x00000a0208107897 */ /* 0x000fc6000fffe03f */
[----:B------:R-:W2:Y:S01]  /*18170*/  LDL.LU.64 R74, [R1+0x10d0] ;  /* 0x0010d000014a7983 */ /* 0x000ea20000300a00 */
[----:B------:R-:W-:Y:S01]  /*18180*/  HGMMA.64x128x8.F32.TF32 R152, gdesc[UR56], R152, gsb0 ;  /* 0x05e00000389879f0 */ /* 0x000fe20008002898 */
[----:B------:R-:W-:Y:S01]  /*18190*/  UIADD3.64 UR56, UR8, 0x9fe, URZ ;  /* 0x000009fe08387897 */ /* 0x000fe2000fffe03f */
[----:B------:R-:W-:Y:S01]  /*181a0*/  UMOV UR58, UR12 ;  /* 0x0000000c003a7c82 */ /* 0x000fe20008000000 */
[----:B------:R-:W-:Y:S01]  /*181b0*/  UMOV UR59, UR13 ;  /* 0x0000000d003b7c82 */ /* 0x000fe20008000000 */
[----:B------:R-:W-:Y:S01]  /*181c0*/  UIADD3.64 UR12, UR8, 0xa00, URZ ;  /* 0x00000a00080c7897 */ /* 0x000fe2000fffe03f */
[----:B------:R-:W2:Y:S04]  /*181d0*/  LDL.LU.64 R72, [R1+0x10c8] ;  /* 0x0010c80001487983 */ /* 0x000ea80000300a00 */
        /* <DEDUP_REMOVED lines=24> */
[----:B------:R-:W3:Y:S04]  /*18360*/  LDL R12, [R1+0xc60] ;  /* 0x000c6000010c7983 */ /* 0x000ee80000100800 */
[----:B------:R-:W4:Y:S04]  /*18370*/  LDL.LU R9, [R1+0x448] ;  /* 0x0004480001097983 */ /* 0x000f280000300800 */
[----:B------:R-:W4:Y:S01]  /*18380*/  LDL.LU R8, [R1+0x450] ;  /* 0x0004500001087983 */ /* 0x000f220000300800 */
[----:B------:R-:W-:Y:S01]  /*18390*/  VIADD R7, R5, 0x1 ;  /* 0x0000000105077836 */ /* 0x000fe20000000000 */
[----:B------:R-:W-:-:S02]  /*183a0*/  WARPGROUP.DEPBAR.LE gsb0, 0x0 ;  /* 0x00008000000079c5 */ /* 0x000fc40000010000 */
[----:B------:R-:W-:-:S06]  /*183b0*/  WARPGROUP.ARRIVE ;  /* 0x00000000000079c5 */ /* 0x000fcc0000000000 */
[----:B------:R-:W-:Y:S01]  /*183c0*/  HGMMA.64x128x8.F32.TF32 R152, gdesc[UR56], R152, gsb0 ;  /* 0x05e00000389879f0 */ /* 0x000fe20008002898 */
[----:B------:R-:W-:Y:S01]  /*183d0*/  UIADD3.64 UR56, UR8, 0x400, URZ ;  /* 0x0000040008387897 */ /* 0x000fe2000fffe03f */
[----:B------:R-:W-:Y:S01]  /*183e0*/  UMOV UR58, UR10 ;  /* 0x0000000a003a7c82 */ /* 0x000fe20008000000 */
[----:B------:R-:W-:Y:S01]  /*183f0*/  UMOV UR59, UR11 ;  /* 0x0000000b003b7c82 */ /* 0x000fe20008000000 */
[----:B------:R-:W-:Y:S02]  /*18400*/  WARPGROUP.DEPBAR.LE gsb0, 0x0 ;  /* 0x00008000000079c5 */ /* 0x000fe40000010000 */
[----:B------:R-:W-:-:S06]  /*18410*/  WARPGROUP.ARRIVE ;  /* 0x00000000000079c5 */ /* 0x000fcc0000000000 */
[----:B------:R-:W-:Y:S01]  /*18420*/  HGMMA.64x128x8.F32.TF32 R152, gdesc[UR12], R152, gsb0 ;  /* 0x05e000000c9879f0 */ /* 0x000fe20008002898 */
[----:B------:R-:W-:Y:S01]  /*18430*/  UIADD3.64 UR12, UR10, 0x2, URZ ;  /* 0x000000020a0c7897 */ /* 0x000fe2000fffe03f */
[----:B---3--:R-:W-:Y:S01]  /*18440*/  ISETP.GE.AND P0, PT, R5, R12, PT ;  /* 0x0000000c0500720c */ /* 0x008fe20003f06270 */
[----:B-1----:R-:W-:Y:S01]  /*18450*/  IMAD R5, R7, -0x80, R11 ;  /* 0xffffff8007057824 */ /* 0x002fe200078e020b */
[----:B------:R-:W-:Y:S02]  /*18460*/  WARPGROUP.DEPBAR.LE gsb0, 0x0 ;  /* 0x00008000000079c5 */ /* 0x000fe40000010000 */
[----:B------:R-:W-:-:S06]  /*18470*/  WARPGROUP.ARRIVE ;  /* 0x00000000000079c5 */ /* 0x000fcc0000000000 */
[----:B------:R-:W-:Y:S01]  /*18480*/  HGMMA.64x128x8.F32.TF32 R152, gdesc[UR16], R152, gsb0 ;  /* 0x05e00000109879f0 */ /* 0x000fe20008002898 */
[----:B------:R-:W-:Y:S02]  /*18490*/  UIADD3.64 UR16, UR10, 0x4, URZ ;  /* 0x000000040a107897 */ /* 0x000fe4000fffe03f */
[----:B------:R-:W-:Y:S02]  /*184a0*/  WARPGROUP.DEPBAR.LE gsb0, 0x0 ;  /* 0x00008000000079c5 */ /* 0x000fe40000010000 */
[----:B------:R-:W-:-:S07]  /*184b0*/  WARPGROUP.ARRIVE ;  /* 0x00000000000079c5 */ /* 0x000fce0000000000 */
[----:B------:R-:W-:Y:S01]  /*184c0*/  HGMMA.64x128x8.F32.TF32 R152, gdesc[UR20], R152, gsb0 ;  /* 0x05e00000149879f0 */ /* 0x000fe20008002898 */
[----:B------:R-:W-:Y:S01]  /*184d0*/  UMOV UR21, UR25 ;  /* 0x0000001900157c82 */ /* 0x000fe20008000000 */
[----:B------:R-:W-:Y:S01]  /*184e0*/  UIADD3.64 UR24, UR8, 0x11fe, URZ ;  /* 0x000011fe08187897 */ /* 0x000fe2000fffe03f */
[----:B------:R-:W-:Y:S02]  /*184f0*/  WARPGROUP.DEPBAR.LE gsb0, 0x0 ;  /* 0x00008000000079c5 */ /* 0x000fe40000010000 */
[----:B------:R-:W-:-:S07]  /*18500*/  WARPGROUP.ARRIVE ;  /* 0x00000000000079c5 */ /* 0x000fce0000000000 */
[----:B------:R-:W-:Y:S01]  /*18510*/  HGMMA.64x128x8.F32.TF32 R152, gdesc[UR24], R152, gsb0 ;  /* 0x05e00000189879f0 */ /* 0x000fe20008002898 */
[----:B------:R-:W-:Y:S02]  /*18520*/  UIADD3.64 UR24, UR8, 0x13fe, URZ ;  /* 0x000013fe08187897 */ /* 0x000fe4000fffe03f */
        /* <DEDUP_REMOVED lines=29> */
[----:B------:R-:W-:Y:S01]  /*18700*/  WARPGROUP.ARRIVE ;  /* 0x00000000000079c5 */ /* 0x000fe20000000000 */
[----:B------:R-:W-:Y:S04]  /*18710*/  STL [R1+0xff8], R211 ;  /* 0x000ff8d301007387 */ /* 0x000fe80000100800 */
[----:B------:R1:W-:Y:S02]  /*18720*/  STL [R1+0xff4], R212 ;  /* 0x000ff4d401007387 */ /* 0x0003e40000100800 */
[----:B------:R-:W-:Y:S01]  /*18730*/  HGMMA.64x128x8.F32.TF32 R88, gdesc[UR4], R88, gsb0 ;  /* 0x05e00000045879f0 */ /* 0x000fe20008002858 */
[----:B------:R-:W-:Y:S01]  /*18740*/  UIADD3.64 UR4, UR8, 0x5fe, URZ ;  /* 0x000005fe08047897 */ /* 0x000fe2000fffe03f */
[----:B------:R-:W-:Y:S04]  /*18750*/  STL [R1+0xff0], R213 ;  /* 0x000ff0d501007387 */ /* 0x000fe80000100800 */
[----:B------:R-:W-:Y:S04]  /*18760*/  STL [R1+0xfec], R214 ;  /* 0x000fecd601007387 */ /* 0x000fe80000100800 */
[----:B------:R3:W-:Y:S04]  /*18770*/  STL [R1+0xfe8], R215 ;  /* 0x000fe8d701007387 */ /* 0x0007e80000100800 */
[----:B-1----:R-:W3:Y:S04]  /*18780*/  LDL.LU R212, [R1+0x44c] ;  /* 0x00044c0001d47983 */ /* 0x002ee80000300800 */
[----:B------:R-:W3:Y:S04]  /*18790*/  LDL.LU R211, [R1+0x454] ;  /* 0x0004540001d37983 */ /* 0x000ee80000300800 */
[----:B------:R-:W3:Y:S01]  /*187a0*/  LDL.LU R11, [R1+0x458] ;  /* 0x00045800010b7983 */ /* 0x000ee20000300800 */
[----:B------:R-:W-:-:S02]  /*187b0*/  WARPGROUP.DEPBAR.LE gsb0, 0x0 ;  /* 0x00008000000079c5 */ /* 0x000fc40000010000 */
[----:B------:R-:W-:-:S06]  /*187c0*/  WARPGROUP.ARRIVE ;  /* 0x00000000000079c5 */ /* 0x000fcc0000000000 */
[----:B------:R-:W-:Y:S01]  /*187d0*/  HGMMA.64x128x8.F32.TF32 R88, gdesc[UR56], R88, gsb0 ;  /* 0x05e00000385879f0 */ /* 0x000fe20008002858 */
[----:B------:R-:W-:Y:S01]  /*187e0*/  UIADD3.64 UR56, UR8, 0x402, URZ ;  /* 0x0000040208387897 */ /* 0x000fe2000fffe03f */
[----:B------:R-:W-:Y:S01]  /*187f0*/  UMOV UR58, UR12 ;  /* 0x0000000c003a7c82 */ /* 0x000fe20008000000 */
[----:B------:R-:W-:Y:S01]  /*18800*/  UMOV UR59, UR13 ;  /* 0x0000000d003b7c82 */ /* 0x000fe20008000000 */
[----:B------:R-:W-:Y:S01]  /*18810*/  UIADD3.64 UR12, UR10, 0x3fe, URZ ;  /* 0x000003fe0a0c7897 */ /* 0x000fe2000fffe03f */
[----:B------:R-:W-:Y:S02]  /*18820*/  WARPGROUP.DEPBAR.LE gsb0, 0x0 ;  /* 0x00008000000079c5 */ /* 0x000fe40000010000 */
        /* <DEDUP_REMOVED lines=14> */
[----:B------:R-:W-:Y:S01]  /*18910*/  UMOV UR56, UR12 ;  /* 0x0000000c00387c82 */ /* 0x000fe20008000000 */
[----:B------:R-:W-:Y:S01]  /*18920*/  UMOV UR57, UR13 ;  /* 0x0000000d00397c82 */ /* 0x000fe20008000000 */
[----:B------:R-:W-:Y:S01]  /*18930*/  UIADD3.64 UR12, UR8, 0xc00, URZ ;  /* 0x00000c00080c7897 */ /* 0x000fe2000fffe03f */
[----:B------:R-:W-:Y:S01]  /*18940*/  UMOV UR59, UR21 ;  /* 0x00000015003b7c82 */ /* 0x000fe20008000000 */
[----:B------:R-:W-:Y:S01]  /*18950*/  UIADD3.64 UR20, UR8, 0xc04, URZ ;  /* 0x00000c0408147897 */ /* 0x000fe2000fffe03f */
[----:B------:R-:W-:Y:S02]  /*18960*/  WARPGROUP.DEPBAR.LE gsb0, 0x0 ;  /* 0x00008000000079c5 */ /* 0x000fe40000010000 */
[----:B------:R-:W-:-:S06]  /*18970*/  WARPGROUP.ARRIVE ;  /* 0x00000000000079c5 */ /* 0x000fcc0000000000 */
[----:B------:R-:W-:Y:S01]  /*18980*/  HGMMA.64x128x8.F32.TF32 R88, gdesc[UR12], R88, gsb0 ;  /* 0x05e000000c5879f0 */ /* 0x000fe20008002858 */
[----:B------:R-:W-:Y:S01]  /*18990*/  UMOV UR12, UR16 ;  /* 0x00000010000c7c82 */ /* 0x000fe20008000000 */
[----:B------:R-:W-:Y:S01]  /*189a0*/  UMOV UR13, UR17 ;  /* 0x00000011000d7c82 */ /* 0x000fe20008000000 */
[----:B------:R-:W-:Y:S01]  /*189b0*/  UIADD3.64 UR16, UR8, 0xc02, URZ ;  /* 0x00000c0208107897 */ /* 0x000fe2000fffe03f */
[----:B------:R-:W-:Y:S02]  /*189c0*/  WARPGROUP.DEPBAR.LE gsb0, 0x0 ;  /* 0x00008000000079c5 */ /* 0x000fe40000010000 */
[----:B------:R-:W-:-:S06]  /*189d0*/  WARPGROUP.ARRIVE ;  /* 0x00000000000079c5 */ /* 0x000fcc0000000000 */
        /* <DEDUP_REMOVED lines=33> */
[----:B------:R-:W-:Y:S01]  /*18bf0*/  ISETP.GT.AND P1, PT, R5, RZ, PT ;  /* 0x000000ff0500720c */ /* 0x000fe20003f24270 */
[----:B------:R-:W-:Y:S01]  /*18c00*/  UIADD3.64 UR48, UR8, 0x1e02, URZ ;  /* 0x00001e0208307897 */ /* 0x000fe2000fffe03f */
[----:B------:R-:W-:Y:S02]  /*18c10*/  WARPGROUP.DEPBAR.LE gsb0, 0x0 ;  /* 0x00008000000079c5 */ /* 0x000fe40000010000 */
[----:B------:R-:W-:-:S07]  /*18c20*/  WARPGROUP.ARRIVE ;  /* 0x00000000000079c5 */ /* 0x000fce0000000000 */
[----:B------:R-:W-:Y:S03]  /*18c30*/  HGMMA.64x128x8.F32.TF32 R88, gdesc[UR52], R88, gsb0 ;  /* 0x05e00000345879f0 */ /* 0x000fe60008002858 */
[----:B------:R-:W-:Y:S02]  /*18c40*/  WARPGROUP.DEPBAR.LE gsb0, 0x0 ;  /* 0x00008000000079c5 */ /* 0x000fe40000010000 */
[----:B--2---:R-:W-:-:S07]  /*18c50*/  WARPGROUP.ARRIVE ;  /* 0x00000000000079c5 */ /* 0x004fce0000000000 */
[----:B------:R-:W-:Y:S01]  /*18c60*/  HGMMA.64x128x8.F32.TF32 R24, gdesc[UR4], R24, gsb0 ;  /* 0x05e00000041879f0 */ /* 0x000fe20008002818 */
[----:B------:R-:W-:Y:S01]  /*18c70*/  UIADD3.64 UR4, UR8, 0x600, URZ ;  /* 0x0000060008047897 */ /* 0x000fe2000fffe03f */
[----:B------:R-:W-:Y:S01]  /*18c80*/  UMOV UR6, UR10 ;  /* 0x0000000a00067c82 */ /* 0x000fe20008000000 */
[----:B------:R-:W-:Y:S01]  /*18c90*/  UMOV UR7, UR11 ;  /* 0x0000000b00077c82 */ /* 0x000fe20008000000 */
[----:B------:R-:W-:Y:S01]  /*18ca0*/  R2UR UR10, R6 ;  /* 0x00000000060a72ca */ /* 0x000fe200000e0000 */
[----:B------:R-:W-:Y:S02]  /*18cb0*/  WARPGROUP.DEPBAR.LE gsb0, 0x0 ;  /* 0x00008000000079c5 */ /* 0x000fe40000010000 */
        /* <DEDUP_REMOVED lines=46> */
[----:B------:R-:W-:Y:S02]  /*18fa0*/  SEL R6, RZ, 0x4, !P1 ;  /* 0x00000004ff067807 */ /* 0x000fe40004800000 */
[----:B----4-:R-:W-:-:S05]  /*18fb0*/  IADD3 R8, P1, R8, R2, RZ ;  /* 0x0000000208087210 */ /* 0x010fca0007f3e0ff */
[----:B------:R-:W-:Y:S01]  /*18fc0*/  IMAD.X R9, R9, 0x1, R0, P1 ;  /* 0x0000000109097824 */ /* 0x000fe200008e0600 */
[----:B------:R1:W-:Y:S04]  /*18fd0*/  STL [R1+0x450], R8 ;  /* 0x0004500801007387 */ /* 0x0003e80000100800 */
[----:B------:R2:W-:Y:S04]  /*18fe0*/  STL [R1+0x448], R9 ;  /* 0x0004480901007387 */ /* 0x0005e80000100800 */
[----:B------:R-:W4:Y:S04]  /*18ff0*/  LDL.LU R221, [R1+0x45c] ;  /* 0x00045c0001dd7983 */ /* 0x000f280000300800 */
[----:B---3--:R-:W3:Y:S04]  /*19000*/  LDL.LU R215, [R1+0x460] ;  /* 0x0004600001d77983 */ /* 0x008ee80000300800 */
[----:B------:R-:W2:Y:S04]  /*19010*/  LDL.LU R213, [R1+0x464] ;  /* 0x0004640001d57983 */ /* 0x000ea80000300800 */
[----:B------:R-:W4:Y:S01]  /*19020*/  LDL.LU R12, [R1+0x468] ;  /* 0x00046800010c7983 */ /* 0x000f220000300800 */
[----:B------:R-:W-:-:S02]  /*19030*/  WARPGROUP.DEPBAR.LE gsb0, 0x0 ;  /* 0x00008000000079c5 */ /* 0x000fc40000010000 */
[----:B------:R-:W-:-:S06]  /*19040*/  WARPGROUP.ARRIVE ;  /* 0x00000000000079c5 */ /* 0x000fcc0000000000 */
[----:B------:R-:W-:Y:S01]  /*19050*/  HGMMA.64x128x8.F32.TF32 R24, gdesc[UR44], R24, gsb0 ;  /* 0x05e000002c1879f0 */ /* 0x000fe20008002818 */
[----:B------:R-:W-:Y:S02]  /*19060*/  UIADD3.64 UR52, UR8, 0x1e04, URZ ;  /* 0x00001e0408347897 */ /* 0x000fe4000fffe03f */
[----:B------:R-:W-:Y:S02]  /*19070*/  WARPGROUP.DEPBAR.LE gsb0, 0x0 ;  /* 0x00008000000079c5 */ /* 0x000fe40000010000 */
[----:B------:R-:W-:-:S07]  /*19080*/  WARPGROUP.ARRIVE ;  /* 0x00000000000079c5 */ /* 0x000fce0000000000 */
[----:B------:R-:W-:Y:S01]  /*19090*/  HGMMA.64x128x8.F32.TF32 R24, gdesc[UR48], R24, gsb0 ;  /* 0x05e00000301879f0 */ /* 0x000fe20008002818 */
[----:B------:R-:W-:Y:S01]  /*190a0*/  UIADD3 UR4, UR10, 0x1, URZ ;  /* 0x000000010a047890 */ /* 0x000fe2000fffe03f */
[----:B------:R-:W-:-:S03]  /*190b0*/  SEL R6, R6, RZ, !P0 ;  /* 0x000000ff06067207 */ /* 0x000fc60004000000 */
[----:B------:R-:W-:Y:S01]  /*190c0*/  UISETP.GT.AND UP0, UPT, UR4, 0x1, UPT ;  /* 0x000000010400788c */ /* 0x000fe2000bf04270 */
[----:B------:R-:W-:-:S03]  /*190d0*/  ISETP.NE.U32.AND P2, PT, R6, RZ, PT ;  /* 0x000000ff0600720c */ /* 0x000fc60003f45070 */
[----:B------:R-:W-:Y:S01]  /*190e0*/  USEL UR4, UR4, URZ, !UP0 ;  /* 0x0000003f04047287 */ /* 0x000fe2000c000000 */
[----:B------:R-:W-:Y:S02]  /*190f0*/  WARPGROUP.DEPBAR.LE gsb0, 0x0 ;  /* 0x00008000000079c5 */ /* 0x000fe40000010000 */
[----:B------:R-:W-:-:S06]  /*19100*/  WARPGROUP.ARRIVE ;  /* 0x00000000000079c5 */ /* 0x000fcc0000000000 */
[----:B------:R-:W-:Y:S01]  /*19110*/  HGMMA.64x128x8.F32.TF32 R24, gdesc[UR52], R24, gsb0 ;  /* 0x05e00000341879f0 */ /* 0x000fe20008002818 */
[----:B------:R-:W-:Y:S01]  /*19120*/  ULEA UR5, UR4, UR59, 0x11 ;  /* 0x0000003b04057291 */ /* 0x000fe2000f8e883f */
[----:B------:R-:W-:-:S05]  /*19130*/  ISETP.GT.AND P1, PT, R5, 0x1, PT ;  /* 0x000000010500780c */ /* 0x000fca0003f24270 */
[----:B------:R-:W-:Y:S01]  /*19140*/  VIADD R6, R10, UR5 ;  /* 0x000000050a067c36 */ /* 0x000fe20008000000 */
[-C--:B------:R-:W-:Y:S02]  /*19150*/  IADD3 R212, P3, R212, R2.reuse, RZ ;  /* 0x00000002d4d47210 */ /* 0x080fe40007f7e0ff */
[----:B------:R-:W-:Y:S02]  /*19160*/  IADD3 R11, P4, R11, R2, RZ ;  /* 0x000000020b0b7210 */ /* 0x000fe40007f9e0ff */
[----:B------:R-:W-:-:S03]  /*19170*/  IADD3.X R14, R14, R0, RZ, P3, !PT ;  /* 0x000000000e0e7210 */ /* 0x000fc60001ffe4ff */
[----:B------:R-:W-:Y:S01]  /*19180*/  IMAD.X R211, R211, 0x1, R0, P4 ;  /* 0x00000001d3d37824 */ /* 0x000fe200020e0600 */
[----:B------:R1:W-:Y:S04]  /*19190*/  STL [R1+0x44c], R212 ;  /* 0x00044cd401007387 */ /* 0x0003e80000100800 */
[----:B------:R-:W-:Y:S04]  /*191a0*/  STL [R1+0x458], R11 ;  /* 0x0004580b01007387 */ /* 0x000fe80000100800 */
[----:B------:R1:W-:Y:S04]  /*191b0*/  STL [R1+0x454], R211 ;  /* 0x000454d301007387 */ /* 0x0003e80000100800 */
[----:B------:R-:W2:Y:S01]  /*191c0*/  LDL.LU R214, [R1+0x46c] ;  /* 0x00046c0001d67983 */ /* 0x000ea20000300800 */
[----:B---3--:R-:W-:-:S02]  /*191d0*/  IADD3 R215, P3, R215, R2, RZ ;  /* 0x00000002d7d77210 */ /* 0x008fc40007f7e0ff */
[----:B----4-:R-:W-:-:S03]  /*191e0*/  IADD3 R12, P4, R12, R2, RZ ;  /* 0x000000020c0c7210 */ /* 0x010fc60007f9e0ff */
[--C-:B------:R-:W-:Y:S02]  /*191f0*/  IMAD.X R221, R221, 0x1, R0.reuse, P3 ;  /* 0x00000001dddd7824 */ /* 0x100fe400018e0600 */
[----:B--2---:R-:W-:Y:S01]  /*19200*/  IMAD.X R213, R213, 0x1, R0, P4 ;  /* 0x00000001d5d57824 */ /* 0x004fe200020e0600 */
[----:B------:R-:W-:Y:S02]  /*19210*/  WARPGROUP.DEPBAR.LE gsb0, 0x0 ;  /* 0x00008000000079c5 */ /* 0x000fe40000010000 */
[----:B------:R-:W-:Y:S06]  /*19220*/  BAR.SYNC.DEFER_BLOCKING 0x0 ;  /* 0x0000000000007b1d */ /* 0x000fec0000010000 */
[----:B------:R-:W-:Y:S01]  /*19230*/  @!PT LDS RZ, [RZ] ;  /* 0x00000000fffff984 */ /* 0x000fe20000000800 */
[----:B------:R-:W-:Y:S01]  /*19240*/  @!PT LDS RZ, [RZ] ;  /* 0x00000000fffff984 */ /* 0x000fe20000000800 */
[----:B------:R-:W-:Y:S01]  /*19250*/  @!PT LDS RZ, [RZ] ;  /* 0x00000000fffff984 */ /* 0x000fe20000000800 */
[----:B------:R1:W-:Y:S02]  /*19260*/  LDGSTS.E [R6], desc[UR60][R8.64], P2 ;  /* 0x0000000008067fae */ /* 0x0003e4000912187c */
[----:B-1----:R-:W-:-:S04]  /*19270*/  SEL R8, RZ, 0x4, !P1 ;  /* 0x00000004ff087807 */ /* 0x002fc80004800000 */
[----:B------:R-:W-:Y:S01]  /*19280*/  SEL R8, R8, RZ, !P0 ;  /* 0x000000ff08087207 */ /* 0x000fe20004000000 */
[----:B------:R-:W-:-:S03]  /*19290*/  IMAD.MOV.U32 R9, RZ, RZ, R14 ;  /* 0x000000ffff097224 */ /* 0x000fc600078e000e */
[----:B------:R-:W-:Y:S01]  /*192a0*/  ISETP.NE.U32.AND P1, PT, R8, RZ, PT ;  /* 0x000000ff0800720c */ /* 0x000fe20003f25070 */
[----:B------:R-:W-:Y:S02]  /*192b0*/  IMAD.MOV.U32 R8, RZ, RZ, R212 ;  /* 0x000000ffff087224 */ /* 0x000fe400078e00d4 */
[----:B------:R-:W2:Y:S04]  /*192c0*/  LDL.LU R212, [R1+0x470] ;  /* 0x0004700001d47983 */ /* 0x000ea80000300800 */
[----:B------:R1:W-:Y:S01]  /*192d0*/  LDGSTS.E [R6+0x4000], desc[UR60][R8.64], P2 ;  /* 0x0400000008067fae */ /* 0x0003e2000912187c */
[----:B------:R-:W-:Y:S02]  /*192e0*/  ISETP.GT.AND P2, PT, R5, 0x2, PT ;  /* 0x000000020500780c */ /* 0x000fe40003f44270 */
[----:B-1----:R-:W-:Y:S01]  /*192f0*/  MOV R9, R211 ;  /* 0x000000d300097202 */ /* 0x002fe20000000f00 */
[----:B------:R-:W-:Y:S01]  /*19300*/  IMAD.MOV.U32 R8, RZ, RZ, R11 ;  /* 0x000000ffff087224 */ /* 0x000fe200078e000b */
[----:B------:R-:W3:Y:S04]  /*19310*/  LDL.LU R211, [R1+0x474] ;  /* 0x0004740001d37983 */ /* 0x000ee80000300800 */
[----:B------:R-:W4:Y:S04]  /*19320*/  LDL.LU R11, [R1+0x478] ;  /* 0x00047800010b7983 */ /* 0x000f280000300800 */
[----:B------:R1:W-:Y:S02]  /*19330*/  LDGSTS.E [R6+0x4], desc[UR60][R8.64], P1 ;  /* 0x0000400008067fae */ /* 0x0003e4000892187c */
[----:B-1----:R-:W-:-:S04]  /*19340*/  SEL R8, RZ, 0x4, !P2 ;  /* 0x00000004ff087807 */ /* 0x002fc80005000000 */
[----:B------:R-:W-:Y:S01]  /*19350*/  SEL R8, R8, RZ, !P0 ;  /* 0x000000ff08087207 */ /* 0x000fe20004000000 */
[----:B------:R-:W-:Y:S01]  /*19360*/  STL [R1+0x460], R215 ;  /* 0x000460d701007387 */ /* 0x000fe20000100800 */
[----:B------:R-:W-:Y:S02]  /*19370*/  IMAD.MOV.U32 R9, RZ, RZ, R221 ;  /* 0x000000ffff097224 */ /* 0x000fe400078e00dd */
[----:B------:R-:W-:Y:S01]  /*19380*/  ISETP.NE.U32.AND P2, PT, R8, RZ, PT ;  /* 0x000000ff0800720c */ /* 0x000fe20003f45070 */
[----:B------:R-:W-:Y:S01]  /*19390*/  IMAD.MOV.U32 R8, RZ, RZ, R215 ;  /* 0x000000ffff087224 */ /* 0x000fe200078e00d7 */
[----:B------:R1:W-:Y:S04]  /*193a0*/  STL [R1+0x45c], R221 ;  /* 0x00045cdd01007387 */ /* 0x0003e80000100800 */
[----:B------:R-:W-:Y:S04]  /*193b0*/  STL [R1+0x468], R12 ;  /* 0x0004680c01007387 */ /* 0x000fe80000100800 */
[----:B------:R1:W-:Y:S04]  /*193c0*/  STL [R1+0x464], R213 ;  /* 0x000464d501007387 */ /* 0x0003e80000100800 */
[----:B-1----:R-:W3:Y:S04]  /*193d0*/  LDL.LU R221, [R1+0x47c] ;  /* 0x00047c0001dd7983 */ /* 0x002ee80000300800 */
[----:B------:R1:W-:Y:S04]  /*193e0*/  LDGSTS.E [R6+0x4004], desc[UR60][R8.64], P1 ;  /* 0x0400400008067fae */ /* 0x0003e8000892187c */
[----:B------:R-:W3:Y:S01]  /*193f0*/  LDL.LU R215, [R1+0x480] ;  /* 0x0004800001d77983 */ /* 0x000ee20000300800 */
[----:B-1----:R-:W-:Y:S01]  /*19400*/  IMAD.MOV.U32 R9, RZ, RZ, R213 ;  /* 0x000000ffff097224 */ /* 0x002fe200078e00d5 */
[----:B------:R-:W-:-:S02]  /*19410*/  MOV R8, R12 ;  /* 0x0000000c00087202 */ /* 0x000fc40000000f00 */
[----:B------:R-:W3:Y:S04]  /*19420*/  LDL.LU R213, [R1+0x644] ;  /* 0x0006440001d57983 */ /* 0x000ee80000300800 */
[----:B------:R-:W3:Y:S01]  /*19430*/  LDL.LU R12, [R1+0x648] ;  /* 0x00064800010c7983 */ /* 0x000ee20000300800 */
[----:B------:R-:W-:-:S03]  /*19440*/  ISETP.GT.AND P1, PT, R5, 0x3, PT ;  /* 0x000000030500780c */ /* 0x000fc60003f24270 */
[----:B------:R1:W-:Y:S02]  /*19450*/  LDGSTS.E [R6+0x8], desc[UR60][R8.64], P2 ;  /* 0x0000800008067fae */ /* 0x0003e4000912187c */
[----:B-1----:R-:W-:-:S04]  /*19460*/  SEL R8, RZ, 0x4, !P1 ;  /* 0x00000004ff087807 */ /* 0x002fc80004800000 */
[----:B------:R-:W-:-:S04]  /*19470*/  SEL R8, R8, RZ, !P0 ;  /* 0x000000ff08087207 */ /* 0x000fc80004000000 */
[----:B------:R-:W-:Y:S02]  /*19480*/  ISETP.NE.U32.AND P1, PT, R8, RZ, PT ;  /* 0x000000ff0800720c */ /* 0x000fe40003f25070 */
[----:B--2---:R-:W-:-:S05]  /*19490*/  IADD3 R212, P3, R212, R2, RZ ;  /* 0x00000002d4d47210 */ /* 0x004fca0007f7e0ff */
[----:B------:R-:W-:Y:S01]  /*194a0*/  IMAD.X R214, R214, 0x1, R0, P3 ;  /* 0x00000001d6d67824 */ /* 0x000fe200018e0600 */
[----:B------:R-:W-:Y:S01]  /*194b0*/  STL [R1+0x470], R212 ;  /* 0x000470d401007387 */ /* 0x000fe20000100800 */
[----:B------:R-:W-:-:S03]  /*194c0*/  IMAD.MOV.U32 R8, RZ, RZ, R212 ;  /* 0x000000ffff087224 */ /* 0x000fc600078e00d4 */
[----:B------:R1:W-:Y:S01]  /*194d0*/  STL [R1+0x46c], R214 ;  /* 0x00046cd601007387 */ /* 0x0003e20000100800 */
[----:B------:R-:W-:-:S05]  /*194e0*/  MOV R9, R214 ;  /* 0x000000d600097202 */ /* 0x000fca0000000f00 */
[----:B------:R2:W-:Y:S01]  /*194f0*/  LDGSTS.E [R6+0x4008], desc[UR60][R8.64], P2 ;  /* 0x0400800008067fae */ /* 0x0005e2000912187c */
[----:B----4-:R-:W-:-:S05]  /*19500*/  IADD3 R11, P4, R11, R2, RZ ;  /* 0x000000020b0b7210 */ /* 0x010fca0007f9e0ff */
[----:B---3--:R-:W-:Y:S01]  /*19510*/  IMAD.X R211, R211, 0x1, R0, P4 ;  /* 0x00000001d3d37824 */ /* 0x008fe200020e0600 */
[----:B------:R-:W-:Y:S04]  /*19520*/  STL [R1+0x478], R11 ;  /* 0x0004780b01007387 */ /* 0x000fe80000100800 */
[----:B------:R3:W-:Y:S01]  /*19530*/  STL [R1+0x474], R211 ;  /* 0x000474d301007387 */ /* 0x0007e20000100800 */
[----:B--2---:R-:W-:-:S03]  /*19540*/  IMAD.MOV.U32 R9, RZ, RZ, R211 ;  /* 0x000000ffff097224 */ /* 0x004fc600078e00d3 */
[----:B-1----:R-:W2:Y:S01]  /*19550*/  LDL.LU R214, [R1+0x64c] ;  /* 0x00064c0001d67983 */ /* 0x002ea20000300800 */
[----:B------:R-:W-:-:S03]  /*19560*/  IMAD.MOV.U32 R8, RZ, RZ, R11 ;  /* 0x000000ffff087224 */ /* 0x000fc600078e000b */
[----:B------:R-:W4:Y:S04]  /*19570*/  LDL.LU R212, [R1+0x650] ;  /* 0x0006500001d47983 */ /* 0x000f280000300800 */
[----:B---3--:R-:W3:Y:S04]  /*19580*/  LDL.LU R211, [R1+0x654] ;  /* 0x0006540001d37983 */ /* 0x008ee80000300800 */
[----:B------:R-:W3:Y:S01]  /*19590*/  LDL.LU R11, [R1+0x658] ;  /* 0x00065800010b7983 */ /* 0x000ee20000300800 */
[----:B------:R-:W-:-:S03]  /*195a0*/  ISETP.GT.AND P2, PT, R5, 0x20, PT ;  /* 0x000000200500780c */ /* 0x000fc60003f44270 */
[----:B------:R1:W-:Y:S02]  /*195b0*/  LDGSTS.E [R6+0xc], desc[UR60][R8.64], P1 ;  /* 0x0000c00008067fae */ /* 0x0003e4000892187c */
[----:B-1----:R-:W-:Y:S02]  /*195c0*/  SEL R8, RZ, 0x4, !P2 ;  /* 0x00000004ff087807 */ /* 0x002fe40005000000 */
[----:B------:R-:W-:Y:S02]  /*195d0*/  IADD3 R215, P3, R215, R2, RZ ;  /* 0x00000002d7d77210 */ /* 0x000fe40007f7e0ff */
[----:B------:R-:W-:-:S03]  /*195e0*/  SEL R8, R8, RZ, !P0 ;  /* 0x000000ff08087207 */ /* 0x000fc60004000000 */
[--C-:B------:R-:W-:Y:S01]  /*195f0*/  IMAD.X R221, R221, 0x1, R0.reuse, P3 ;  /* 0x00000001dddd7824 */ /* 0x100fe200018e0600 */
[----:B------:R-:W-:Y:S01]  /*19600*/  ISETP.NE.U32.AND P2, PT, R8, RZ, PT ;  /* 0x000000ff0800720c */ /* 0x000fe20003f45070 */
[----:B------:R-:W-:Y:S01]  /*19610*/  STL [R1+0x480], R215 ;  /* 0x000480d701007387 */ /* 0x000fe20000100800 */
[----:B------:R-:W-:Y:S02]  /*19620*/  MOV R8, R215 ;  /* 0x000000d700087202 */ /* 0x000fe40000000f00 */
[----:B------:R-:W-:Y:S01]  /*19630*/  IADD3 R12, P4, R12, R2, RZ ;  /* 0x000000020c0c7210 */ /* 0x000fe20007f9e0ff */
[----:B------:R-:W-:Y:S01]  /*19640*/  IMAD.MOV.U32 R9, RZ, RZ, R221 ;  /* 0x000000ffff097224 */ /* 0x000fe200078e00dd */
[----:B------:R1:W-:Y:S03]  /*19650*/  STL [R1+0x47c], R221 ;  /* 0x00047cdd01007387 */ /* 0x0003e60000100800 */
[----:B------:R-:W-:Y:S01]  /*19660*/  IMAD.X R213, R213, 0x1, R0, P4 ;  /* 0x00000001d5d57824 */ /* 0x000fe200020e0600 */
[----:B------:R-:W-:Y:S04]  /*19670*/  STL [R1+0x648], R12 ;  /* 0x0006480c01007387 */ /* 0x000fe80000100800 */
[----:B------:R1:W-:Y:S04]  /*19680*/  STL [R1+0x644], R213 ;  /* 0x000644d501007387 */ /* 0x0003e80000100800 */
[----:B------:R1:W-:Y:S04]  /*19690*/  LDGSTS.E [R6+0x400c], desc[UR60][R8.64], P1 ;  /* 0x0400c00008067fae */ /* 0x0003e8000892187c */
[----:B-1----:R-:W3:Y:S04]  /*196a0*/  LDL.LU R221, [R1+0x65c] ;  /* 0x00065c0001dd7983 */ /* 0x002ee80000300800 */
[----:B------:R-:W3:Y:S01]  /*196b0*/  LDL.LU R215, [R1+0x660] ;  /* 0x0006600001d77983 */ /* 0x000ee20000300800 */
[----:B------:R-:W-:-:S02]  /*196c0*/  IMAD.MOV.U32 R9, RZ, RZ, R213 ;  /* 0x000000ffff097224 */ /* 0x000fc400078e00d5 */
[----:B------:R-:W-:Y:S01]  /*196d0*/  IMAD.MOV.U32 R8, RZ, RZ, R12 ;  /* 0x000000ffff087224 */ /* 0x000fe200078e000c */
[----:B------:R-:W3:Y:S04]  /*196e0*/  LDL.LU R213, [R1+0x664] ;  /* 0x0006640001d57983 */ /* 0x000ee80000300800 */
[----:B------:R-:W3:Y:S01]  /*196f0*/  LDL.LU R12, [R1+0x668] ;  /* 0x00066800010c7983 */ /* 0x000ee20000300800 */
[----:B------:R-:W-:-:S03]  /*19700*/  ISETP.GT.AND P1, PT, R5, 0x21, PT ;  /* 0x000000210500780c */ /* 0x000fc60003f24270 */
[----:B------:R1:W-:Y:S02]  /*19710*/  LDGSTS.E [R6+0x8000], desc[UR60][R8.64], P2 ;  /* 0x0800000008067fae */ /* 0x0003e4000912187c */
[----:B-1----:R-:W-:-:S04]  /*19720*/  SEL R8, RZ, 0x4, !P1 ;  /* 0x00000004ff087807 */ /* 0x002fc80004800000 */
[----:B------:R-:W-:-:S04]  /*19730*/  SEL R8, R8, RZ, !P0 ;  /* 0x000000ff08087207 */ /* 0x000fc80004000000 */
[----:B------:R-:W-:Y:S02]  /*19740*/  ISETP.NE.U32.AND P1, PT, R8, RZ, PT ;  /* 0x000000ff0800720c */ /* 0x000fe40003f25070 */
[----:B----4-:R-:W-:-:S05]  /*19750*/  IADD3 R212, P3, R212, R2, RZ ;  /* 0x00000002d4d47210 */ /* 0x010fca0007f7e0ff */
[----:B--2---:R-:W-:Y:S01]  /*19760*/  IMAD.X R214, R214, 0x1, R0, P3 ;  /* 0x00000001d6d67824 */ /* 0x004fe200018e0600 */
[----:B---3--:R-:W-:Y:S01]  /*19770*/  IADD3 R11, P4, R11, R2, RZ ;  /* 0x000000020b0b7210 */ /* 0x008fe20007f9e0ff */
[----:B------:R-:W-:Y:S01]  /*19780*/  IMAD.MOV.U32 R8, RZ, RZ, R212 ;  /* 0x000000ffff087224 */ /* 0x000fe200078e00d4 */
[----:B------:R-:W-:Y:S01]  /*19790*/  STL [R1+0x650], R212 ;  /* 0x000650d401007387 */ /* 0x000fe20000100800 */
[----:B------:R-:W-:Y:S01]  /*197a0*/  IMAD.MOV.U32 R9, RZ, RZ, R214 ;  /* 0x000000ffff097224 */ /* 0x000fe200078e00d6 */
[----:B------:R-:W-:Y:S02]  /*197b0*/  IADD3.X R211, R211, R0, RZ, P4, !PT ;  /* 0x00000000d3d37210 */ /* 0x000fe400027fe4ff */
[----:B------:R1:W-:Y:S04]  /*197c0*/  STL [R1+0x64c], R214 ;  /* 0x00064cd601007387 */ /* 0x0003e80000100800 */
[----:B------:R-:W-:Y:S04]  /*197d0*/  STL [R1+0x658], R11 ;  /* 0x0006580b01007387 */ /* 0x000fe80000100800 */
[----:B------:R2:W-:Y:S04]  /*197e0*/  STL [R1+0x654], R211 ;  /* 0x000654d301007387 */ /* 0x0005e80000100800 */
[----:B------:R3:W-:Y:S04]  /*197f0*/  LDGSTS.E [R6+0xc000], desc[UR60][R8.64], P2 ;  /* 0x0c00000008067fae */ /* 0x0007e8000912187c */
[----:B-1----:R-:W4:Y:S04]  /*19800*/  LDL.LU R214, [R1+0x66c] ;  /* 0x00066c0001d67983 */ /* 0x002f280000300800 */
[----:B------:R-:W4:Y:S01]  /*19810*/  LDL.LU R212, [R1+0x670] ;  /* 0x0006700001d47983 */ /* 0x000f220000300800 */
[----:B---3--:R-:W-:-:S02]  /*19820*/  IMAD.MOV.U32 R9, RZ, RZ, R211 ;  /* 0x000000ffff097224 */ /* 0x008fc400078e00d3 */
[----:B------:R-:W-:Y:S01]  /*19830*/  IMAD.MOV.U32 R8, RZ, RZ, R11 ;  /* 0x000000ffff087224 */ /* 0x000fe200078e000b */
[----:B--2---:R-:W2:Y:S04]  /*19840*/  LDL.LU R211, [R1+0x674] ;  /* 0x0006740001d37983 */ /* 0x004ea80000300800 */
[----:B------:R-:W3:Y:S01]  /*19850*/  LDL.LU R11, [R1+0x678] ;  /* 0x00067800010b7983 */ /* 0x000ee20000300800 */
[----:B------:R-:W-:-:S03]  /*19860*/  ISETP.GT.AND P2, PT, R5, 0x22, PT ;  /* 0x000000220500780c */ /* 0x000fc60003f44270 */
[----:B------:R1:W-:Y:S02]  /*19870*/  LDGSTS.E [R6+0x8004], desc[UR60][R8.64], P1 ;  /* 0x0800400008067fae */ /* 0x0003e4000892187c */
[----:B-1----:R-:W-:Y:S02]  /*19880*/  SEL R8, RZ, 0x4, !P2 ;  /* 0x00000004ff087807 */ /* 0x002fe40005000000 */
[----:B------:R-:W-:Y:S02]  /*19890*/  IADD3 R215, P3, R215, R2, RZ ;  /* 0x00000002d7d77210 */ /* 0x000fe40007f7e0ff */
[----:B------:R-:W-:Y:S02]  /*198a0*/  SEL R8, R8, RZ, !P0 ;  /* 0x000000ff08087207 */ /* 0x000fe40004000000 */
[----:B------:R-:W-:Y:S02]  /*198b0*/  IADD3.X R221, R221, R0, RZ, P3, !PT ;  /* 0x00000000dddd7210 */ /* 0x000fe40001ffe4ff */
[----:B------:R-:W-:Y:S01]  /*198c0*/  IADD3 R12, P4, R12, R2, RZ ;  /* 0x000000020c0c7210 */ /* 0x000fe20007f9e0ff */
[----:B------:R-:W-:Y:S01]  /*198d0*/  STL [R1+0x660], R215 ;  /* 0x000660d701007387 */ /* 0x000fe20000100800 */
[----:B------:R-:W-:Y:S01]  /*198e0*/  ISETP.NE.U32.AND P2, PT, R8, RZ, PT ;  /* 0x000000ff0800720c */ /* 0x000fe20003f45070 */
[----:B------:R-:W-:-:S02]  /*198f0*/  IMAD.MOV.U32 R8, RZ, RZ, R215 ;  /* 0x000000ffff087224 */ /* 0x000fc400078e00d7 */
[----:B------:R-:W-:Y:S01]  /*19900*/  IMAD.X R213, R213, 0x1, R0, P4 ;  /* 0x00000001d5d57824 */ /* 0x000fe200020e0600 */
[----:B------:R1:W-:Y:S01]  /*19910*/  STL [R1+0x65c], R221 ;  /* 0x00065cdd01007387 */ /* 0x0003e20000100800 */
[----:B------:R-:W-:-:S03]  /*19920*/  IMAD.MOV.U32 R9, RZ, RZ, R221 ;  /* 0x000000ffff097224 */ /* 0x000fc600078e00dd */
[----:B------:R-:W-:Y:S04]  /*19930*/  STL [R1+0x668], R12 ;  /* 0x0006680c01007387 */ /* 0x000fe80000100800 */
[----:B------:R1:W-:Y:S04]  /*19940*/  STL [R1+0x664], R213 ;  /* 0x000664d501007387 */ /* 0x0003e80000100800 */
[----:B-1----:R-:W2:Y:S04]  /*19950*/  LDL.LU R221, [R1+0x67c] ;  /* 0x00067c0001dd7983 */ /* 0x002ea80000300800 */
[----:B------:R1:W-:Y:S04]  /*19960*/  LDGSTS.E [R6+0xc004], desc[UR60][R8.64], P1 ;  /* 0x0c00400008067fae */ /* 0x0003e8000892187c */
[----:B------:R-:W2:Y:S01]  /*19970*/  LDL.LU R215, [R1+0x680] ;  /* 0x0006800001d77983 */ /* 0x000ea20000300800 */
[----:B-1----:R-:W-:Y:S01]  /*19980*/  MOV R9, R213 ;  /* 0x000000d500097202 */ /* 0x002fe20000000f00 */
[----:B------:R-:W-:-:S02]  /*19990*/  IMAD.MOV.U32 R8, RZ, RZ, R12 ;  /* 0x000000ffff087224 */ /* 0x000fc400078e000c */
[----:B------:R-:W2:Y:S04]  /*199a0*/  LDL.LU R213, [R1+0x844] ;  /* 0x0008440001d57983 */ /* 0x000ea80000300800 */
[----:B------:R-:W2:Y:S01]  /*199b0*/  LDL.LU R12, [R1+0x848] ;  /* 0x00084800010c7983 */ /* 0x000ea20000300800 */
[----:B------:R-:W-:-:S03]  /*199c0*/  ISETP.GT.AND P1, PT, R5, 0x23, PT ;  /* 0x000000230500780c */ /* 0x000fc60003f24270 */
[----:B------:R1:W-:Y:S02]  /*199d0*/  LDGSTS.E [R6+0x8008], desc[UR60][R8.64], P2 ;  /* 0x0800800008067fae */ /* 0x0003e4000912187c */
[----:B-1----:R-:W-:-:S04]  /*199e0*/  SEL R8, RZ, 0x4, !P1 ;  /* 0x00000004ff087807 */ /* 0x002fc80004800000 */
[----:B------:R-:W-:-:S04]  /*199f0*/  SEL R8, R8, RZ, !P0 ;  /* 0x000000ff08087207 */ /* 0x000fc80004000000 */
[----:B------:R-:W-:Y:S02]  /*19a00*/  ISETP.NE.U32.AND P1, PT, R8, RZ, PT ;  /* 0x000000ff0800720c */ /* 0x000fe40003f25070 */
[----:B----4-:R-:W-:-:S05]  /*19a10*/  IADD3 R212, P3, R212, R2, RZ ;  /* 0x00000002d4d47210 */ /* 0x010fca0007f7e0ff */
[----:B------:R-:W-:Y:S01]  /*19a20*/  IMAD.X R214, R214, 0x1, R0, P3 ;  /* 0x00000001d6d67824 */ /* 0x000fe200018e0600 */
[----:B---3--:R-:W-:Y:S01]  /*19a30*/  IADD3 R11, P4, R11, R2, RZ ;  /* 0x000000020b0b7210 */ /* 0x008fe20007f9e0ff */
[----:B------:R-:W-:Y:S01]  /*19a40*/  STL [R1+0x670], R212 ;  /* 0x000670d401007387 */ /* 0x000fe20000100800 */
[----:B------:R-:W-:-:S03]  /*19a50*/  IMAD.MOV.U32 R8, RZ, RZ, R212 ;  /* 0x000000ffff087224 */ /* 0x000fc600078e00d4 */
[----:B--2---:R-:W-:Y:S01]  /*19a60*/  IMAD.X R211, R211, 0x1, R0, P4 ;  /* 0x00000001d3d37824 */ /* 0x004fe200020e0600 */
[----:B------:R1:W-:Y:S01]  /*19a70*/  STL [R1+0x66c], R214 ;  /* 0x00066cd601007387 */ /* 0x0003e20000100800 */
[----:B------:R-:W-:-:S03]  /*19a80*/  IMAD.MOV.U32 R9, RZ, RZ, R214 ;  /* 0x000000ffff097224 */ /* 0x000fc600078e00d6 */
[----:B------:R-:W-:Y:S04]  /*19a90*/  STL [R1+0x678], R11 ;  /* 0x0006780b01007387 */ /* 0x000fe80000100800 */
[----:B------:R2:W-:Y:S04]  /*19aa0*/  STL [R1+0x674], R211 ;  /* 0x000674d301007387 */ /* 0x0005e80000100800 */
[----:B-1----:R-:W3:Y:S04]  /*19ab0*/  LDL.LU R214, [R1+0x84c] ;  /* 0x00084c0001d67983 */ /* 0x002ee80000300800 */
[----:B------:R1:W-:Y:S04]  /*19ac0*/  LDGSTS.E [R6+0xc008], desc[UR60][R8.64], P2 ;  /* 0x0c00800008067fae */ /* 0x0003e8000912187c */
[----:B------:R-:W4:Y:S01]  /*19ad0*/  LDL.LU R212, [R1+0x850] ;  /* 0x0008500001d47983 */ /* 0x000f220000300800 */
[----:B-1----:R-:W-:Y:S01]  /*19ae0*/  IMAD.MOV.U32 R9, RZ, RZ, R211 ;  /* 0x000000ffff097224 */ /* 0x002fe200078e00d3 */
[----:B------:R-:W-:-:S02]  /*19af0*/  MOV R8, R11 ;  /* 0x0000000b00087202 */ /* 0x000fc40000000f00 */
[----:B--2---:R-:W2:Y:S04]  /*19b00*/  LDL.LU R211, [R1+0x854] ;  /* 0x0008540001d37983 */ /* 0x004ea80000300800 */
[----:B------:R-:W2:Y:S01]  /*19b10*/  LDL.LU R11, [R1+0x858] ;  /* 0x00085800010b7983 */ /* 0x000ea20000300800 */
[----:B------:R-:W-:-:S03]  /*19b20*/  ISETP.GT.AND P2, PT, R5, 0x40, PT ;  /* 0x000000400500780c */ /* 0x000fc60003f44270 */
[----:B------:R1:W-:Y:S01]  /*19b30*/  LDGSTS.E [R6+0x800c], desc[UR60][R8.64], P1 ;  /* 0x0800c00008067fae */ /* 0x0003e2000892187c */
[----:B------:R-:W-:Y:S02]  /*19b40*/  IADD3 R215, P3, R215, R2, RZ ;  /* 0x00000002d7d77210 */ /* 0x000fe40007f7e0ff */
[----:B-1----:R-:W-:-:S03]  /*19b50*/  SEL R8, RZ, 0x4, !P2 ;  /* 0x00000004ff087807 */ /* 0x002fc60005000000 */
[--C-:B------:R-:W-:Y:S01]  /*19b60*/  IMAD.X R221, R221, 0x1, R0.reuse, P3 ;  /* 0x00000001dddd7824 */ /* 0x100fe200018e0600 */
[----:B------:R-:W-:Y:S01]  /*19b70*/  SEL R8, R8, RZ, !P0 ;  /* 0x000000ff08087207 */ /* 0x000fe20004000000 */
[----:B------:R-:W-:Y:S01]  /*19b80*/  STL [R1+0x680], R215 ;  /* 0x000680d701007387 */ /* 0x000fe20000100800 */
[----:B------:R-:W-:Y:S02]  /*19b90*/  IADD3 R12, P4, R12, R2, RZ ;  /* 0x000000020c0c7210 */ /* 0x000fe40007f9e0ff */
[----:B------:R-:W-:Y:S01]  /*19ba0*/  ISETP.NE.U32.AND P2, PT, R8, RZ, PT ;  /* 0x000000ff0800720c */ /* 0x000fe20003f45070 */
[----:B------:R-:W-:Y:S02]  /*19bb0*/  IMAD.MOV.U32 R8, RZ, RZ, R215 ;  /* 0x000000ffff087224 */ /* 0x000fe400078e00d7 */
[----:B------:R-:W-:Y:S01]  /*19bc0*/  IMAD.X R213, R213, 0x1, R0, P4 ;  /* 0x00000001d5d57824 */ /* 0x000fe200020e0600 */
[----:B------:R-:W-:Y:S01]  /*19bd0*/  MOV R9, R221 ;  /* 0x000000dd00097202 */ /* 0x000fe20000000f00 */
[----:B------:R1:W-:Y:S04]  /*19be0*/  STL [R1+0x67c], R221 ;  /* 0x00067cdd01007387 */ /* 0x0003e80000100800 */
[----:B------:R-:W-:Y:S04]  /*19bf0*/  STL [R1+0x848], R12 ;  /* 0x0008480c01007387 */ /* 0x000fe80000100800 */
[----:B------:R1:W-:Y:S04]  /*19c00*/  STL [R1+0x844], R213 ;  /* 0x000844d501007387 */ /* 0x0003e80000100800 */
[----:B-1----:R-:W2:Y:S04]  /*19c10*/  LDL.LU R221, [R1+0x85c] ;  /* 0x00085c0001dd7983 */ /* 0x002ea80000300800 */
[----:B------:R1:W-:Y:S04]  /*19c20*/  LDGSTS.E [R6+0xc00c], desc[UR60][R8.64], P1 ;  /* 0x0c00c00008067fae */ /* 0x0003e8000892187c */
[----:B------:R-:W2:Y:S01]  /*19c30*/  LDL.LU R215, [R1+0x860] ;  /* 0x0008600001d77983 */ /* 0x000ea20000300800 */
[----:B-1----:R-:W-:-:S02]  /*19c40*/  IMAD.MOV.U32 R9, RZ, RZ, R213 ;  /* 0x000000ffff097224 */ /* 0x002fc400078e00d5 */
[----:B------:R-:W-:Y:S01]  /*19c50*/  IMAD.MOV.U32 R8, RZ, RZ, R12 ;  /* 0x000000ffff087224 */ /* 0x000fe200078e000c */
        /* <DEDUP_REMOVED lines=8> */
[----:B---3--:R-:W-:Y:S01]  /*19ce0*/  IMAD.X R214, R214, 0x1, R0, P3 ;  /* 0x00000001d6d67824 */ /* 0x008fe200018e0600 */
[----:B------:R-:W-:Y:S01]  /*19cf0*/  MOV R8, R212 ;  /* 0x000000d400087202 */ /* 0x000fe20000000f00 */
[----:B------:R-:W-:Y:S01]  /*19d00*/  STL [R1+0x850], R212 ;  /* 0x000850d401007387 */ /* 0x000fe20000100800 */
[----:B--2---:R-:W-:Y:S01]  /*19d10*/  IADD3 R11, P4, R11, R2, RZ ;  /* 0x000000020b0b7210 */ /* 0x004fe20007f9e0ff */
[----:B------:R-:W-:Y:S02]  /*19d20*/  IMAD.MOV.U32 R9, RZ, RZ, R214 ;  /* 0x000000ffff097224 */ /* 0x000fe400078e00d6 */
[----:B------:R1:W-:Y:S02]  /*19d30*/  STL [R1+0x84c], R214 ;  /* 0x00084cd601007387 */ /* 0x0003e40000100800 */
[----:B------:R-:W-:Y:S02]  /*19d40*/  IMAD.X R211, R211, 0x1, R0, P4 ;  /* 0x00000001d3d37824 */ /* 0x000fe400020e0600 */
        /* <DEDUP_REMOVED lines=13> */
[----:B------:R-:W-:-:S03]  /*19e20*/  SEL R8, R8, RZ, !P0 ;  /* 0x000000ff08087207 */ /* 0x000fc60004000000 */
[----:B------:R-:W-:Y:S01]  /*19e30*/  IMAD.X R221, R221, 0x1, R0, P3 ;  /* 0x00000001dddd7824 */ /* 0x000fe200018e0600 */
[----:B------:R-:W-:Y:S01]  /*19e40*/  STL [R1+0x860], R215 ;  /* 0x000860d701007387 */ /* 0x000fe20000100800 */
[----:B------:R-:W-:Y:S02]  /*19e50*/  ISETP.NE.U32.AND P2, PT, R8, RZ, PT ;  /* 0x000000ff0800720c */ /* 0x000fe40003f45070 */
[----:B------:R-:W-:Y:S01]  /*19e60*/  IADD3 R12, P4, R12, R2, RZ ;  /* 0x000000020c0c7210 */ /* 0x000fe20007f9e0ff */
[----:B------:R1:W-:Y:S03]  /*19e70*/  STL [R1+0x85c], R221 ;  /* 0x00085cdd01007387 */ /* 0x0003e60000100800 */
[----:B------:R-:W-:Y:S01]  /*19e80*/  IADD3.X R213, R213, R0, RZ, P4, !PT ;  /* 0x00000000d5d57210 */ /* 0x000fe200027fe4ff */
[----:B------:R-:W-:Y:S01]  /*19e90*/  IMAD.MOV.U32 R8, RZ, RZ, R215 ;  /* 0x000000ffff087224 */ /* 0x000fe200078e00d7 */
[----:B------:R-:W-:Y:S01]  /*19ea0*/  STL [R1+0x868], R12 ;  /* 0x0008680c01007387 */ /* 0x000fe20000100800 */
[----:B------:R-:W-:-:S03]  /*19eb0*/  IMAD.MOV.U32 R9, RZ, RZ, R221 ;  /* 0x000000ffff097224 */ /* 0x000fc600078e00dd */
[----:B------:R1:W-:Y:S04]  /*19ec0*/  STL [R1+0x864], R213 ;  /* 0x000864d501007387 */ /* 0x0003e80000100800 */
[----:B-1----:R-:W2:Y:S04]  /*19ed0*/  LDL.LU R221, [R1+0x87c] ;  /* 0x00087c0001dd7983 */ /* 0x002ea80000300800 */
[----:B------:R-:W2:Y:S04]  /*19ee0*/  LDL.LU R215, [R1+0x880] ;  /* 0x0008800001d77983 */ /* 0x000ea80000300800 */
[----:B------:R1:W-:Y:S02]  /*19ef0*/  LDGSTS.E [R6+0x14004], desc[UR60][R8.64], P1 ;  /* 0x1400400008067fae */ /* 0x0003e4000892187c */
        /* <DEDUP_REMOVED lines=9> */
[----:B----4-:R-:W-:-:S04]  /*19f90*/  IADD3 R212, P3, R212, R2, RZ ;  /* 0x00000002d4d47210 */ /* 0x010fc80007f7e0ff */
[----:B------:R-:W-:Y:S02]  /*19fa0*/  IADD3.X R214, R214, R0, RZ, P3, !PT ;  /* 0x00000000d6d67210 */ /* 0x000fe40001ffe4ff */
[----:B---3--:R-:W-:Y:S01]  /*19fb0*/  IADD3 R11, P4, R11, R2, RZ ;  /* 0x000000020b0b7210 */ /* 0x008fe20007f9e0ff */
[----:B------:R-:W-:Y:S04]  /*19fc0*/  STL [R1+0x870], R212 ;  /* 0x000870d401007387 */ /* 0x000fe80000100800 */
[----:B--2---:R-:W-:Y:S01]  /*19fd0*/  IMAD.X R211, R211, 0x1, R0, P4 ;  /* 0x00000001d3d37824 */ /* 0x004fe200020e0600 */
[----:B------:R1:W-:Y:S01]  /*19fe0*/  STL [R1+0x86c], R214 ;  /* 0x00086cd601007387 */ /* 0x0003e20000100800 */
[----:B------:R-:W-:Y:S02]  /*19ff0*/  IMAD.MOV.U32 R8, RZ, RZ, R212 ;  /* 0x000000ffff087224 */ /* 0x000fe400078e00d4 */
[----:B------:R-:W-:Y:S01]  /*1a000*/  IMAD.MOV.U32 R9, RZ, RZ, R214 ;  /* 0x000000ffff097224 */ /* 0x000fe200078e00d6 */
[----:B------:R-:W-:Y:S04]  /*1a010*/  STL [R1+0x878], R11 ;  /* 0x0008780b01007387 */ /* 0x000fe80000100800 */
[----:B------:R2:W-:Y:S04]  /*1a020*/  STL [R1+0x874], R211 ;  /* 0x000874d301007387 */ /* 0x0005e80000100800 */
[----:B-1----:R-:W3:Y:S04]  /*1a030*/  LDL.LU R214, [R1+0xa4c] ;  /* 0x000a4c0001d67983 */ /* 0x002ee80000300800 */
[----:B------:R-:W4:Y:S04]  /*1a040*/  LDL.LU R212, [R1+0xa50] ;  /* 0x000a500001d47983 */ /* 0x000f280000300800 */
[----:B------:R1:W-:Y:S01]  /*1a050*/  LDGSTS.E [R6+0x14008], desc[UR60][R8.64], P2 ;  /* 0x1400800008067fae */ /* 0x0003e2000912187c */
[----:B------:R-:W-:-:S02]  /*1a060*/  ISETP.GT.AND P2, PT, R5, 0x60, PT ;  /* 0x000000600500780c */ /* 0x000fc40003f44270 */
[----:B-1----:R-:W-:Y:S01]  /*1a070*/  MOV R9, R211 ;  /* 0x000000d300097202 */ /* 0x002fe20000000f00 */
[----:B------:R-:W-:Y:S01]  /*1a080*/  IMAD.MOV.U32 R8, RZ, RZ, R11 ;  /* 0x000000ffff087224 */ /* 0x000fe200078e000b */
[----:B--2---:R-:W2:Y:S04]  /*1a090*/  LDL.LU R211, [R1+0xa54] ;  /* 0x000a540001d37983 */ /* 0x004ea80000300800 */
[----:B------:R-:W2:Y:S04]  /*1a0a0*/  LDL.LU R11, [R1+0xa58] ;  /* 0x000a5800010b7983 */ /* 0x000ea80000300800 */
[----:B------:R1:W-:Y:S01]  /*1a0b0*/  LDGSTS.E [R6+0x1000c], desc[UR60][R8.64], P1 ;  /* 0x1000c00008067fae */ /* 0x0003e2000892187c */
[----:B------:R-:W-:-:S02]  /*1a0c0*/  IADD3 R215, P3, R215, R2, RZ ;  /* 0x00000002d7d77210 */ /* 0x000fc40007f7e0ff */
[----:B-1----:R-:W-:-:S03]  /*1a0d0*/  SEL R8, RZ, 0x4, !P2 ;  /* 0x00000004ff087807 */ /* 0x002fc60005000000 */
[----:B------:R-:W-:Y:S01]  /*1a0e0*/  IMAD.X R221, R221, 0x1, R0, P3 ;  /* 0x00000001dddd7824 */ /* 0x000fe200018e0600 */
[----:B------:R-:W-:-:S03]  /*1a0f0*/  SEL R8, R8, RZ, !P0 ;  /* 0x000000ff08087207 */ /* 0x000fc60004000000 */
[----:B------:R-:W-:Y:S01]  /*1a100*/  IMAD.MOV.U32 R9, RZ, RZ, R221 ;  /* 0x000000ffff097224 */ /* 0x000fe200078e00dd */
[----:B------:R-:W-:Y:S01]  /*1a110*/  ISETP.NE.U32.AND P2, PT, R8, RZ, PT ;  /* 0x000000ff0800720c */ /* 0x000fe20003f45070 */
[----:B------:R-:W-:Y:S01]  /*1a120*/  IMAD.MOV.U32 R8, RZ, RZ, R215 ;  /* 0x000000ffff087224 */ /* 0x000fe200078e00d7 */
[----:B------:R-:W-:Y:S01]  /*1a130*/  STL [R1+0x880], R215 ;  /* 0x000880d701007387 */ /* 0x000fe20000100800 */
[----:B------:R-:W-:-:S03]  /*1a140*/  IADD3 R12, P4, R12, R2, RZ ;  /* 0x000000020c0c7210 */ /* 0x000fc60007f9e0ff */
[----:B------:R-:W-:Y:S02]  /*1a150*/  STL [R1+0x87c], R221 ;  /* 0x00087cdd01007387 */ /* 0x000fe40000100800 */
[----:B------:R-:W-:Y:S02]  /*1a160*/  IMAD.X R213, R213, 0x1, R0, P4 ;  /* 0x00000001d5d57824 */ /* 0x000fe400020e0600 */
[----:B------:R-:W-:Y:S04]  /*1a170*/  STL [R1+0xa48], R12 ;  /* 0x000a480c01007387 */ /* 0x000fe80000100800 */
[----:B------:R1:W-:Y:S04]  /*1a180*/  LDGSTS.E [R6+0x1400c], desc[UR60][R8.64], P1 ;  /* 0x1400c00008067fae */ /* 0x0003e8000892187c */
[----:B------:R1:W-:Y:S02]  /*1a190*/  STL [R1+0xa44], R213 ;  /* 0x000a44d501007387 */ /* 0x0003e40000100800 */
[----:B-1----:R-:W-:Y:S01]  /*1a1a0*/  IMAD.MOV.U32 R9, RZ, RZ, R213 ;  /* 0x000000ffff097224 */ /* 0x002fe200078e00d5 */
[----:B------:R-:W-:Y:S01]  /*1a1b0*/  MOV R8, R12 ;  /* 0x0000000c00087202 */ /* 0x000fe20000000f00 */
[----:B------:R-:W2:Y:S04]  /*1a1c0*/  LDL.LU R213, [R1+0xa5c] ;  /* 0x000a5c0001d57983 */ /* 0x000ea80000300800 */
[----:B------:R-:W2:Y:S04]  /*1a1d0*/  LDL.LU R12, [R1+0xa60] ;  /* 0x000a6000010c7983 */ /* 0x000ea80000300800 */
        /* <DEDUP_REMOVED lines=8> */
[----:B---3--:R-:W-:Y:S02]  /*1a260*/  IMAD.X R214, R214, 0x1, R0, P3 ;  /* 0x00000001d6d67824 */ /* 0x008fe400018e0600 */
[----:B------:R-:W-:Y:S01]  /*1a270*/  IMAD.MOV.U32 R8, RZ, RZ, R212 ;  /* 0x000000ffff087224 */ /* 0x000fe200078e00d4 */
[----:B------:R-:W-:Y:S02]  /*1a280*/  STL [R1+0xa50], R212 ;  /* 0x000a50d401007387 */ /* 0x000fe40000100800 */
[----:B------:R-:W-:Y:S02]  /*1a290*/  MOV R9, R214 ;  /* 0x000000d600097202 */ /* 0x000fe40000000f00 */
[----:B------:R1:W-:Y:S04]  /*1a2a0*/  STL [R1+0xa4c], R214 ;  /* 0x000a4cd601007387 */ /* 0x0003e80000100800 */
[----:B------:R3:W-:Y:S01]  /*1a2b0*/  LDGSTS.E [R6+0x1c000], desc[UR60][R8.64], P2 ;  /* 0x1c00000008067fae */ /* 0x0007e2000912187c */
[----:B--2---:R-:W-:-:S05]  /*1a2c0*/  IADD3 R11, P4, R11, R2, RZ ;  /* 0x000000020b0b7210 */ /* 0x004fca0007f9e0ff */
[----:B------:R-:W-:Y:S01]  /*1a2d0*/  IMAD.X R211, R211, 0x1, R0, P4 ;  /* 0x00000001d3d37824 */ /* 0x000fe200020e0600 */
[----:B------:R-:W-:Y:S03]  /*1a2e0*/  STL [R1+0xa58], R11 ;  /* 0x000a580b01007387 */ /* 0x000fe60000100800 */
[----:B---3--:R-:W-:Y:S01]  /*1a2f0*/  IMAD.MOV.U32 R9, RZ, RZ, R211 ;  /* 0x000000ffff097224 */ /* 0x008fe200078e00d3 */
[----:B------:R2:W-:Y:S04]  /*1a300*/  STL [R1+0xa54], R211 ;  /* 0x000a54d301007387 */ /* 0x0005e80000100800 */
[----:B-1----:R-:W3:Y:S04]  /*1a310*/  LDL.LU R214, [R1+0xa6c] ;  /* 0x000a6c0001d67983 */ /* 0x002ee80000300800 */
[----:B--2---:R-:W2:Y:S01]  /*1a320*/  LDL.LU R211, [R1+0xa70] ;  /* 0x000a700001d37983 */ /* 0x004ea20000300800 */
[----:B------:R-:W-:Y:S01]  /*1a330*/  IMAD.MOV.U32 R8, RZ, RZ, R11 ;  /* 0x000000ffff087224 */ /* 0x000fe200078e000b */
[----:B------:R-:W-:-:S02]  /*1a340*/  ISETP.GT.AND P2, PT, R5, 0x62, PT ;  /* 0x000000620500780c */ /* 0x000fc40003f44270 */
[----:B------:R-:W4:Y:S04]  /*1a350*/  LDL.LU R212, [R1+0xa78] ;  /* 0x000a780001d47983 */ /* 0x000f280000300800 */
[----:B------:R1:W-:Y:S04]  /*1a360*/  LDGSTS.E [R6+0x18004], desc[UR60][R8.64], P1 ;  /* 0x1800400008067fae */ /* 0x0003e8000892187c */
[----:B------:R-:W4:Y:S01]  /*1a370*/  LDL.LU R11, [R1+0xa80] ;  /* 0x000a8000010b7983 */ /* 0x000f220000300800 */
[----:B-1----:R-:W-:-:S04]  /*1a380*/  SEL R8, RZ, 0x4, !P2 ;  /* 0x00000004ff087807 */ /* 0x002fc80005000000 */
[----:B------:R-:W-:-:S04]  /*1a390*/  SEL R8, R8, RZ, !P0 ;  /* 0x000000ff08087207 */ /* 0x000fc80004000000 */
[----:B------:R-:W-:Y:S02]  /*1a3a0*/  ISETP.NE.U32.AND P2, PT, R8, RZ, PT ;  /* 0x000000ff0800720c */ /* 0x000fe40003f45070 */
[----:B------:R-:W-:-:S05]  /*1a3b0*/  IADD3 R12, P3, R12, R2, RZ ;  /* 0x000000020c0c7210 */ /* 0x000fca0007f7e0ff */
[--C-:B------:R-:W-:Y:S01]  /*1a3c0*/  IMAD.X R213, R213, 0x1, R0.reuse, P3 ;  /* 0x00000001d5d57824 */ /* 0x100fe200018e0600 */
[----:B------:R-:W-:Y:S01]  /*1a3d0*/  IADD3 R215, P4, R215, R2, RZ ;  /* 0x00000002d7d77210 */ /* 0x000fe20007f9e0ff */
[----:B------:R-:W-:Y:S02]  /*1a3e0*/  STL [R1+0xa60], R12 ;  /* 0x000a600c01007387 */ /* 0x000fe40000100800 */
[----:B------:R-:W-:Y:S02]  /*1a3f0*/  IMAD.MOV.U32 R9, RZ, RZ, R213 ;  /* 0x000000ffff097224 */ /* 0x000fe400078e00d5 */
[----:B------:R-:W-:Y:S01]  /*1a400*/  IMAD.X R221, R221, 0x1, R0, P4 ;  /* 0x00000001dddd7824 */ /* 0x000fe200020e0600 */
[----:B------:R1:W-:Y:S01]  /*1a410*/  STL [R1+0xa5c], R213 ;  /* 0x000a5cd501007387 */ /* 0x0003e20000100800 */
[----:B------:R-:W-:-:S03]  /*1a420*/  MOV R8, R12 ;  /* 0x0000000c00087202 */ /* 0x000fc60000000f00 */
[----:B------:R-:W-:Y:S04]  /*1a430*/  STL [R1+0xa68], R215 ;  /* 0x000a68d701007387 */ /* 0x000fe80000100800 */
[----:B------:R1:W-:Y:S04]  /*1a440*/  LDGSTS.E [R6+0x1c004], desc[UR60][R8.64], P1 ;  /* 0x1c00400008067fae */ /* 0x0003e8000892187c */
[----:B-1----:R-:W4:Y:S04]  /*1a450*/  LDL.LU R213, [R1+0xa74] ;  /* 0x000a740001d57983 */ /* 0x002f280000300800 */
[----:B------:R-:W-:Y:S04]  /*1a460*/  STL [R1+0xa64], R221 ;  /* 0x000a64dd01007387 */ /* 0x000fe80000100800 */
[----:B------:R-:W4:Y:S01]  /*1a470*/  LDL.LU R12, [R1+0xa7c] ;  /* 0x000a7c00010c7983 */ /* 0x000f220000300800 */
[----:B------:R-:W-:-:S02]  /*1a480*/  IMAD.MOV.U32 R8, RZ, RZ, R215 ;  /* 0x000000ffff087224 */ /* 0x000fc400078e00d7 */
[----:B------:R-:W-:Y:S01]  /*1a490*/  IMAD.MOV.U32 R9, RZ, RZ, R221 ;  /* 0x000000ffff097224 */ /* 0x000fe200078e00dd */
[----:B------:R-:W-:-:S04]  /*1a4a0*/  ISETP.GT.AND P1, PT, R5, 0x63, PT ;  /* 0x000000630500780c */ /* 0x000fc80003f24270 */
[----:B------:R1:W-:Y:S02]  /*1a4b0*/  LDGSTS.E [R6+0x18008], desc[UR60][R8.64], P2 ;  /* 0x1800800008067fae */ /* 0x0003e4000912187c */
[----:B-1----:R-:W-:-:S04]  /*1a4c0*/  SEL R8, RZ, 0x4, !P1 ;  /* 0x00000004ff087807 */ /* 0x002fc80004800000 */
[----:B------:R-:W-:-:S04]  /*1a4d0*/  SEL R8, R8, RZ, !P0 ;  /* 0x000000ff08087207 */ /* 0x000fc80004000000 */
[----:B------:R-:W-:Y:S02]  /*1a4e0*/  ISETP.NE.U32.AND P1, PT, R8, RZ, PT ;  /* 0x000000ff0800720c */ /* 0x000fe40003f25070 */
[----:B--2---:R-:W-:-:S05]  /*1a4f0*/  IADD3 R211, P3, R211, R2, RZ ;  /* 0x00000002d3d37210 */ /* 0x004fca0007f7e0ff */
[----:B---3--:R-:W-:Y:S01]  /*1a500*/  IMAD.X R214, R214, 0x1, R0, P3 ;  /* 0x00000001d6d67824 */ /* 0x008fe200018e0600 */
[----:B------:R-:W-:Y:S01]  /*1a510*/  STL [R1+0xa70], R211 ;  /* 0x000a70d301007387 */ /* 0x000fe20000100800 */
[----:B------:R-:W-:Y:S02]  /*1a520*/  MOV R8, R211 ;  /* 0x000000d300087202 */ /* 0x000fe40000000f00 */
[----:B------:R-:W-:Y:S01]  /*1a530*/  IMAD.MOV.U32 R9, RZ, RZ, R214 ;  /* 0x000000ffff097224 */ /* 0x000fe200078e00d6 */
[----:B------:R1:W-:Y:S04]  /*1a540*/  STL [R1+0xa6c], R214 ;  /* 0x000a6cd601007387 */ /* 0x0003e80000100800 */
[----:B------:R2:W-:Y:S04]  /*1a550*/  LDGSTS.E [R6+0x1c008], desc[UR60][R8.64], P2 ;  /* 0x1c00800008067fae */ /* 0x0005e8000912187c */
[----:B-1----:R-:W3:Y:S04]  /*1a560*/  LDL.LU R214, [R1+0x484] ;  /* 0x0004840001d67983 */ /* 0x002ee80000300800 */
[----:B------:R-:W3:Y:S01]  /*1a570*/  LDL.LU R211, [R1+0x488] ;  /* 0x0004880001d37983 */ /* 0x000ee20000300800 */
[----:B----4-:R-:W-:-:S02]  /*1a580*/  IADD3 R212, P2, R212, R2, RZ ;  /* 0x00000002d4d47210 */ /* 0x010fc40007f5e0ff */
[----:B------:R-:W-:-:S03]  /*1a590*/  IADD3 R11, P3, R11, R2, RZ ;  /* 0x000000020b0b7210 */ /* 0x000fc60007f7e0ff */
[----:B------:R-:W-:Y:S01]  /*1a5a0*/  STL [R1+0xa78], R212 ;  /* 0x000a78d401007387 */ /* 0x000fe20000100800 */
[----:B--2---:R-:W-:Y:S02]  /*1a5b0*/  IMAD.MOV.U32 R8, RZ, RZ, R212 ;  /* 0x000000ffff087224 */ /* 0x004fe400078e00d4 */
[----:B------:R-:W-:-:S05]  /*1a5c0*/  IMAD.X R213, R213, 0x1, R0, P2 ;  /* 0x00000001d5d57824 */ /* 0x000fca00010e0600 */
[----:B------:R-:W-:Y:S01]  /*1a5d0*/  MOV R9, R213 ;  /* 0x000000d500097202 */ /* 0x000fe20000000f00 */
[----:B------:R-:W-:Y:S01]  /*1a5e0*/  IMAD.X R12, R12, 0x1, R0, P3 ;  /* 0x000000010c0c7824 */ /* 0x000fe200018e0600 */
[----:B------:R1:W-:Y:S04]  /*1a5f0*/  STL [R1+0xa74], R213 ;  /* 0x000a74d501007387 */ /* 0x0003e80000100800 */
[----:B------:R-:W-:Y:S04]  /*1a600*/  STL [R1+0xa80], R11 ;  /* 0x000a800b01007387 */ /* 0x000fe80000100800 */
[----:B------:R2:W-:Y:S04]  /*1a610*/  STL [R1+0xa7c], R12 ;  /* 0x000a7c0c01007387 */ /* 0x0005e80000100800 */
[----:B-1----:R-:W4:Y:S04]  /*1a620*/  LDL.LU R213, [R1+0x48c] ;  /* 0x00048c0001d57983 */ /* 0x002f280000300800 */
[----:B------:R1:W-:Y:S04]  /*1a630*/  LDGSTS.E [R6+0x1800c], desc[UR60][R8.64], P1 ;  /* 0x1800c00008067fae */ /* 0x0003e8000892187c */
[----:B------:R-:W4:Y:S01]  /*1a640*/  LDL.LU R212, [R1+0x490] ;  /* 0x0004900001d47983 */ /* 0x000f220000300800 */
[----:B-1----:R-:W-:-:S02]  /*1a650*/  IMAD.MOV.U32 R9, RZ, RZ, R12 ;  /* 0x000000ffff097224 */ /* 0x002fc400078e000c */
[----:B------:R-:W-:Y:S01]  /*1a660*/  IMAD.MOV.U32 R8, RZ, RZ, R11 ;  /* 0x000000ffff087224 */ /* 0x000fe200078e000b */
[----:B--2---:R-:W2:Y:S04]  /*1a670*/  LDL.LU R12, [R1+0x494] ;  /* 0x00049400010c7983 */ /* 0x004ea80000300800 */
[----:B------:R-:W2:Y:S04]  /*1a680*/  LDL.LU R11, [R1+0x498] ;  /* 0x00049800010b7983 */ /* 0x000ea80000300800 */
[----:B------:R1:W-:Y:S01]  /*1a690*/  LDGSTS.E [R6+0x1c00c], desc[UR60][R8.64], P1 ;  /* 0x1c00c00008067fae */ /* 0x0003e2000892187c */
[----:B------:R-:W-:-:S04]  /*1a6a0*/  ISETP.GT.AND P1, PT, R5, 0x4, PT ;  /* 0x000000040500780c */ /* 0x000fc80003f24270 */
[----:B-1----:R-:W-:-:S04]  /*1a6b0*/  SEL R6, RZ, 0x4, !P1 ;  /* 0x00000004ff067807 */ /* 0x002fc80004800000 */
[----:B------:R-:W-:-:S04]  /*1a6c0*/  SEL R6, R6, RZ, !P0 ;  /* 0x000000ff06067207 */ /* 0x000fc80004000000 */
[----:B------:R-:W-:Y:S02]  /*1a6d0*/  ISETP.NE.U32.AND P2, PT, R6, RZ, PT ;  /* 0x000000ff0600720c */ /* 0x000fe40003f45070 */
[----:B------:R-:W-:-:S05]  /*1a6e0*/  LOP3.LUT R6, R10, 0x10, RZ, 0x3c, !PT ;  /* 0x000000100a067812 */ /* 0x000fca00078e3cff */
[----:B------:R-:W-:Y:S01]  /*1a6f0*/  VIADD R6, R6, UR5 ;  /* 0x0000000506067c36 */ /* 0x000fe20008000000 */
[----:B---3--:R-:W-:-:S05]  /*1a700*/  IADD3 R211, P1, R211, R2, RZ ;  /* 0x00000002d3d37210 */ /* 0x008fca0007f3e0ff */
[----:B------:R-:W-:Y:S01]  /*1a710*/  IMAD.X R214, R214, 0x1, R0, P1 ;  /* 0x00000001d6d67824 */ /* 0x000fe200008e0600 */
[----:B------:R-:W-:Y:S01]  /*1a720*/  STL [R1+0x488], R211 ;  /* 0x000488d301007387 */ /* 0x000fe20000100800 */
[----:B------:R-:W-:-:S03]  /*1a730*/  MOV R8, R211 ;  /* 0x000000d300087202 */ /* 0x000fc60000000f00 */
[----:B------:R1:W-:Y:S01]  /*1a740*/  STL [R1+0x484], R214 ;  /* 0x000484d601007387 */ /* 0x0003e20000100800 */
[----:B------:R-:W-:-:S03]  /*1a750*/  IMAD.MOV.U32 R9, RZ, RZ, R214 ;  /* 0x000000ffff097224 */ /* 0x000fc600078e00d6 */
[----:B------:R-:W3:Y:S04]  /*1a760*/  LDL.LU R221, [R1+0x49c] ;  /* 0x00049c0001dd7983 */ /* 0x000ee80000300800 */
[----:B------:R-:W3:Y:S04]  /*1a770*/  LDL.LU R215, [R1+0x4a0] ;  /* 0x0004a00001d77983 */ /* 0x000ee80000300800 */
[----:B-1----:R-:W3:Y:S04]  /*1a780*/  LDL.LU R214, [R1+0x4a4] ;  /* 0x0004a40001d67983 */ /* 0x002ee80000300800 */
[----:B------:R-:W3:Y:S01]  /*1a790*/  LDL.LU R211, [R1+0x4a8] ;  /* 0x0004a80001d37983 */ /* 0x000ee20000300800 */
[----:B------:R-:W-:-:S03]  /*1a7a0*/  ISETP.GT.AND P1, PT, R5, 0x5, PT ;  /* 0x000000050500780c */ /* 0x000fc60003f24270 */
[----:B------:R1:W-:Y:S02]  /*1a7b0*/  LDGSTS.E [R6], desc[UR60][R8.64], P2 ;  /* 0x0000000008067fae */ /* 0x0003e4000912187c */
[----:B-1----:R-:W-:-:S04]  /*1a7c0*/  SEL R8, RZ, 0x4, !P1 ;  /* 0x00000004ff087807 */ /* 0x002fc80004800000 */
[----:B------:R-:W-:-:S04]  /*1a7d0*/  SEL R8, R8, RZ, !P0 ;  /* 0x000000ff08087207 */ /* 0x000fc80004000000 */
[----:B------:R-:W-:Y:S02]  /*1a7e0*/  ISETP.NE.U32.AND P1, PT, R8, RZ, PT ;  /* 0x000000ff0800720c */ /* 0x000fe40003f25070 */
[----:B----4-:R-:W-:-:S05]  /*1a7f0*/  IADD3 R212, P3, R212, R2, RZ ;  /* 0x00000002d4d47210 */ /* 0x010fca0007f7e0ff */
[----:B------:R-:W-:Y:S01]  /*1a800*/  IMAD.X R213, R213, 0x1, R0, P3 ;  /* 0x00000001d5d57824 */ /* 0x000fe200018e0600 */
[----:B------:R-:W-:Y:S01]  /*1a810*/  STL [R1+0x490], R212 ;  /* 0x000490d401007387 */ /* 0x000fe20000100800 */
[----:B------:R-:W-:Y:S01]  /*1a820*/  IMAD.MOV.U32 R8, RZ, RZ, R212 ;  /* 0x000000ffff087224 */ /* 0x000fe200078e00d4 */
[----:B--2---:R-:W-:Y:S02]  /*1a830*/  IADD3 R11, P4, R11, R2, RZ ;  /* 0x000000020b0b7210 */ /* 0x004fe40007f9e0ff */
[----:B------:R1:W-:Y:S01]  /*1a840*/  STL [R1+0x48c], R213 ;  /* 0x00048cd501007387 */ /* 0x0003e20000100800 */
[----:B------:R-:W-:Y:S02]  /*1a850*/  MOV R9, R213 ;  /* 0x000000d500097202 */ /* 0x000fe40000000f00 */
[----:B------:R-:W-:Y:S01]  /*1a860*/  IMAD.X R12, R12, 0x1, R0, P4 ;  /* 0x000000010c0c7824 */ /* 0x000fe200020e0600 */
        /* <DEDUP_REMOVED lines=8> */
[----:B------:R-:W2:Y:S01]  /*1a8f0*/  LDL.LU R11, [R1+0x4b8] ;  /* 0x0004b800010b7983 */ /* 0x000ea20000300800 */
[----:B------:R-:W-:-:S03]  /*1a900*/  ISETP.GT.AND P2, PT, R5, 0x6, PT ;  /* 0x000000060500780c */ /* 0x000fc60003f44270 */
[----:B------:R1:W-:Y:S02]  /*1a910*/  LDGSTS.E [R6+0x4], desc[UR60][R8.64], P1 ;  /* 0x0000400008067fae */ /* 0x0003e4000892187c */
[----:B-1----:R-:W-:-:S04]  /*1a920*/  SEL R8, RZ, 0x4, !P2 ;  /* 0x00000004ff087807 */ /* 0x002fc80005000000 */
[----:B------:R-:W-:-:S04]  /*1a930*/  SEL R8, R8, RZ, !P0 ;  /* 0x000000ff08087207 */ /* 0x000fc80004000000 */
[----:B------:R-:W-:Y:S02]  /*1a940*/  ISETP.NE.U32.AND P2, PT, R8, RZ, PT ;  /* 0x000000ff0800720c */ /* 0x000fe40003f45070 */
[----:B---3--:R-:W-:-:S05]  /*1a950*/  IADD3 R215, P3, R215, R2, RZ ;  /* 0x00000002d7d77210 */ /* 0x008fca0007f7e0ff */
[--C-:B------:R-:W-:Y:S01]  /*1a960*/  IMAD.X R221, R221, 0x1, R0.reuse, P3 ;  /* 0x00000001dddd7824 */ /* 0x100fe200018e0600 */
[----:B------:R-:W-:Y:S01]  /*1a970*/  IADD3 R211, P4, R211, R2, RZ ;  /* 0x00000002d3d37210 */ /* 0x000fe20007f9e0ff */
[----:B------:R-:W-:Y:S01]  /*1a980*/  STL [R1+0x4a0], R215 ;  /* 0x0004a0d701007387 */ /* 0x000fe20000100800 */
[----:B------:R-:W-:Y:S01]  /*1a990*/  MOV R8, R215 ;  /* 0x000000d700087202 */ /* 0x000fe20000000f00 */
[----:B------:R-:W-:Y:S02]  /*1a9a0*/  IMAD.MOV.U32 R9, RZ, RZ, R221 ;  /* 0x000000ffff097224 */ /* 0x000fe400078e00dd */
[----:B------:R-:W-:Y:S01]  /*1a9b0*/  IMAD.X R214, R214, 0x1, R0, P4 ;  /* 0x00000001d6d67824 */ /* 0x000fe200020e0600 */
[----:B------:R1:W-:Y:S04]  /*1a9c0*/  STL [R1+0x49c], R221 ;  /* 0x00049cdd01007387 */ /* 0x0003e80000100800 */
[----:B------:R-:W-:Y:S04]  /*1a9d0*/  STL [R1+0x4a8], R211 ;  /* 0x0004a8d301007387 */ /* 0x000fe80000100800 */
[----:B------:R3:W-:Y:S04]  /*1a9e0*/  STL [R1+0x4a4], R214 ;  /* 0x0004a4d601007387 */ /* 0x0007e80000100800 */
[----:B-1----:R-:W2:Y:S04]  /*1a9f0*/  LDL.LU R221, [R1+0x4bc] ;  /* 0x0004bc0001dd7983 */ /* 0x002ea80000300800 */
[----:B------:R1:W-:Y:S04]  /*1aa00*/  LDGSTS.E [R6+0x4004], desc[UR60][R8.64], P1 ;  /* 0x0400400008067fae */ /* 0x0003e8000892187c */
[----:B------:R-:W2:Y:S01]  /*1aa10*/  LDL.LU R215, [R1+0x4c0] ;  /* 0x0004c00001d77983 */ /* 0x000ea20000300800 */
[----:B------:R-:W-:Y:S01]  /*1aa20*/  ISETP.GT.AND P1, PT, R5, 0x7, PT ;  /* 0x000000070500780c */ /* 0x000fe20003f24270 */
[----:B-1----:R-:W-:-:S02]  /*1aa30*/  IMAD.MOV.U32 R9, RZ, RZ, R214 ;  /* 0x000000ffff097224 */ /* 0x002fc400078e00d6 */
[----:B------:R-:W-:Y:S01]  /*1aa40*/  IMAD.MOV.U32 R8, RZ, RZ, R211 ;  /* 0x000000ffff087224 */ /* 0x000fe200078e00d3 */
[----:B---3--:R-:W3:Y:S04]  /*1aa50*/  LDL.LU R214, [R1+0x684] ;  /* 0x0006840001d67983 */ /* 0x008ee80000300800 */
[----:B------:R-:W3:Y:S04]  /*1aa60*/  LDL.LU R211, [R1+0x688] ;  /* 0x0006880001d37983 */ /* 0x000ee80000300800 */
[----:B------:R1:W-:Y:S02]  /*1aa70*/  LDGSTS.E [R6+0x8], desc[UR60][R8.64], P2 ;  /* 0x0000800008067fae */ /* 0x0003e4000912187c */
[----:B-1----:R-:W-:-:S04]  /*1aa80*/  SEL R8, RZ, 0x4, !P1 ;  /* 0x00000004ff087807 */ /* 0x002fc80004800000 */
[----:B------:R-:W-:-:S04]  /*1aa90*/  SEL R8, R8, RZ, !P0 ;  /* 0x000000ff08087207 */ /* 0x000fc80004000000 */
[----:B------:R-:W-:Y:S02]  /*1aaa0*/  ISETP.NE.U32.AND P1, PT, R8, RZ, PT ;  /* 0x000000ff0800720c */ /* 0x000fe40003f25070 */
[----:B----4-:R-:W-:-:S05]  /*1aab0*/  IADD3 R212, P3, R212, R2, RZ ;  /* 0x00000002d4d47210 */ /* 0x010fca0007f7e0ff */
[----:B------:R-:W-:Y:S01]  /*1aac0*/  IMAD.X R213, R213, 0x1, R0, P3 ;  /* 0x00000001d5d57824 */ /* 0x000fe200018e0600 */
[----:B------:R-:W-:Y:S01]  /*1aad0*/  STL [R1+0x4b0], R212 ;  /* 0x0004b0d401007387 */ /* 0x000fe20000100800 */
[----:B------:R-:W-:Y:S02]  /*1aae0*/  IMAD.MOV.U32 R8, RZ, RZ, R212 ;  /* 0x000000ffff087224 */ /* 0x000fe400078e00d4 */
[----:B------:R-:W-:Y:S01]  /*1aaf0*/  IMAD.MOV.U32 R9, RZ, RZ, R213 ;  /* 0x000000ffff097224 */ /* 0x000fe200078e00d5 */
[----:B--2---:R-:W-:Y:S01]  /*1ab00*/  IADD3 R11, P4, R11, R2, RZ ;  /* 0x000000020b0b7210 */ /* 0x004fe20007f9e0ff */
[----:B------:R1:W-:Y:S03]  /*1ab10*/  STL [R1+0x4ac], R213 ;  /* 0x0004acd501007387 */ /* 0x0003e60000100800 */
[----:B------:R-:W-:Y:S01]  /*1ab20*/  IADD3.X R12, R12, R0, RZ, P4, !PT ;  /* 0x000000000c0c7210 */ /* 0x000fe200027fe4ff */
        /* <DEDUP_REMOVED lines=14> */
[----:B------:R-:W-:-:S04]  /*1ac10*/  IADD3 R215, P3, R215, R2, RZ ;  /* 0x00000002d7d77210 */ /* 0x000fc80007f7e0ff */
[----:B------:R-:W-:Y:S01]  /*1ac20*/  IADD3.X R221, R221, R0, RZ, P3, !PT ;  /* 0x00000000dddd7210 */ /* 0x000fe20001ffe4ff */
[----:B------:R-:W-:Y:S01]  /*1ac30*/  IMAD.MOV.U32 R8, RZ, RZ, R215 ;  /* 0x000000ffff087224 */ /* 0x000fe200078e00d7 */
[----:B------:R-:W-:Y:S03]  /*1ac40*/  STL [R1+0x4c0], R215 ;  /* 0x0004c0d701007387 */ /* 0x000fe60000100800 */
[----:B------:R-:W-:Y:S01]  /*1ac50*/  IMAD.MOV.U32 R9, RZ, RZ, R221 ;  /* 0x000000ffff097224 */ /* 0x000fe200078e00dd */
[----:B---3--:R-:W-:Y:S01]  /*1ac60*/  IADD3 R211, P4, R211, R2, RZ ;  /* 0x00000002d3d37210 */ /* 0x008fe20007f9e0ff */
[----:B------:R1:W-:Y:S04]  /*1ac70*/  STL [R1+0x4bc], R221 ;  /* 0x0004bcdd01007387 */ /* 0x0003e80000100800 */
[----:B------:R-:W-:Y:S01]  /*1ac80*/  IMAD.X R214, R214, 0x1, R0, P4 ;  /* 0x00000001d6d67824 */ /* 0x000fe200020e0600 */
[----:B------:R-:W-:Y:S04]  /*1ac90*/  STL [R1+0x688], R211 ;  /* 0x000688d301007387 */ /* 0x000fe80000100800 */
[----:B------:R3:W-:Y:S04]  /*1aca0*/  STL [R1+0x684], R214 ;  /* 0x000684d601007387 */ /* 0x0007e80000100800 */
[----:B------:R3:W-:Y:S04]  /*1acb0*/  LDGSTS.E [R6+0x400c], desc[UR60][R8.64], P1 ;  /* 0x0400c00008067fae */ /* 0x0007e8000892187c */
[----:B-1----:R-:W2:Y:S04]  /*1acc0*/  LDL.LU R221, [R1+0x69c] ;  /* 0x00069c0001dd7983 */ /* 0x002ea80000300800 */
[----:B------:R-:W2:Y:S01]  /*1acd0*/  LDL.LU R215, [R1+0x6a0] ;  /* 0x0006a00001d77983 */ /* 0x000ea20000300800 */
[----:B---3--:R-:W-:Y:S01]  /*1ace0*/  MOV R9, R214 ;  /* 0x000000d600097202 */ /* 0x008fe20000000f00 */
[----:B------:R-:W-:-:S02]  /*1acf0*/  IMAD.MOV.U32 R8, RZ, RZ, R211 ;  /* 0x000000ffff087224 */ /* 0x000fc400078e00d3 */
        /* <DEDUP_REMOVED lines=13> */
[----:B------:R1:W-:Y:S04]  /*1add0*/  STL [R1+0x68c], R213 ;  /* 0x00068cd501007387 */ /* 0x0003e80000100800 */
[----:B------:R-:W-:Y:S01]  /*1ade0*/  IMAD.X R12, R12, 0x1, R0, P4 ;  /* 0x000000010c0c7824 */ /* 0x000fe200020e0600 */
[----:B------:R-:W-:Y:S04]  /*1adf0*/  STL [R1+0x698], R11 ;  /* 0x0006980b01007387 */ /* 0x000fe80000100800 */
[----:B------:R2:W-:Y:S04]  /*1ae00*/  STL [R1+0x694], R12 ;  /* 0x0006940c01007387 */ /* 0x0005e80000100800 */
[----:B------:R4:W-:Y:S04]  /*1ae10*/  LDGSTS.E [R6+0xc000], desc[UR60][R8.64], P2 ;  /* 0x0c00000008067fae */ /* 0x0009e8000912187c */
[----:B-1----:R-:W3:Y:S04]  /*1ae20*/  LDL.LU R213, [R1+0x6ac] ;  /* 0x0006ac0001d57983 */ /* 0x002ee80000300800 */
[----:B------:R-:W3:Y:S01]  /*1ae30*/  LDL.LU R212, [R1+0x6b0] ;  /* 0x0006b00001d47983 */ /* 0x000ee20000300800 */
[----:B----4-:R-:W-:Y:S01]  /*1ae40*/  IMAD.MOV.U32 R9, RZ, RZ, R12 ;  /* 0x000000ffff097224 */ /* 0x010fe200078e000c */
[----:B------:R-:W-:-:S02]  /*1ae50*/  MOV R8, R11 ;  /* 0x0000000b00087202 */ /* 0x000fc40000000f00 */
[----:B--2---:R-:W2:Y:S04]  /*1ae60*/  LDL.LU R12, [R1+0x6b4] ;  /* 0x0006b400010c7983 */ /* 0x004ea80000300800 */
[----:B------:R-:W4:Y:S01]  /*1ae70*/  LDL.LU R11, [R1+0x6b8] ;  /* 0x0006b800010b7983 */ /* 0x000f220000300800 */
[----:B------:R-:W-:-:S03]  /*1ae80*/  ISETP.GT.AND P2, PT, R5, 0x26, PT ;  /* 0x000000260500780c */ /* 0x000fc60003f44270 */
[----:B------:R1:W-:Y:S02]  /*1ae90*/  LDGSTS.E [R6+0x8004], desc[UR60][R8.64], P1 ;  /* 0x0800400008067fae */ /* 0x0003e4000892187c */
[----:B-1----:R-:W-:-:S04]  /*1aea0*/  SEL R8, RZ, 0x4, !P2 ;  /* 0x00000004ff087807 */ /* 0x002fc80005000000 */
[----:B------:R-:W-:-:S04]  /*1aeb0*/  SEL R8, R8, RZ, !P0 ;  /* 0x000000ff08087207 */ /* 0x000fc80004000000 */
[----:B------:R-:W-:Y:S02]  /*1aec0*/  ISETP.NE.U32.AND P2, PT, R8, RZ, PT ;  /* 0x000000ff0800720c */ /* 0x000fe40003f45070 */
[----:B------:R-:W-:-:S05]  /*1aed0*/  IADD3 R215, P3, R215, R2, RZ ;  /* 0x00000002d7d77210 */ /* 0x000fca0007f7e0ff */
[----:B------:R-:W-:Y:S01]  /*1aee0*/  IMAD.X R221, R221, 0x1, R0, P3 ;  /* 0x00000001dddd7824 */ /* 0x000fe200018e0600 */
[----:B---3--:R-:W-:Y:S01]  /*1aef0*/  IADD3 R211, P4, R211, R2, RZ ;  /* 0x00000002d3d37210 */ /* 0x008fe20007f9e0ff */
[----:B------:R-:W-:Y:S01]  /*1af00*/  STL [R1+0x6a0], R215 ;  /* 0x0006a0d701007387 */ /* 0x000fe20000100800 */
[----:B------:R-:W-:-:S03]  /*1af10*/  IMAD.MOV.U32 R8, RZ, RZ, R215 ;  /* 0x000000ffff087224 */ /* 0x000fc600078e00d7 */
[----:B------:R-:W-:Y:S01]  /*1af20*/  IMAD.X R214, R214, 0x1, R0, P4 ;  /* 0x00000001d6d67824 */ /* 0x000fe200020e0600 */
[----:B------:R1:W-:Y:S01]  /*1af30*/  STL [R1+0x69c], R221 ;  /* 0x00069cdd01007387 */ /* 0x0003e20000100800 */
[----:B------:R-:W-:-:S03]  /*1af40*/  MOV R9, R221 ;  /* 0x000000dd00097202 */ /* 0x000fc60000000f00 */
[----:B------:R-:W-:Y:S04]  /*1af50*/  STL [R1+0x6a8], R211 ;  /* 0x0006a8d301007387 */ /* 0x000fe80000100800 */
[----:B------:R3:W-:Y:S04]  /*1af60*/  STL [R1+0x6a4], R214 ;  /* 0x0006a4d601007387 */ /* 0x0007e80000100800 */
[----:B-1----:R-:W2:Y:S04]  /*1af70*/  LDL.LU R221, [R1+0x6bc] ;  /* 0x0006bc0001dd7983 */ /* 0x002ea80000300800 */
[----:B------:R-:W2:Y:S04]  /*1af80*/  LDL.LU R215, [R1+0x6c0] ;  /* 0x0006c00001d77983 */ /* 0x000ea80000300800 */
[----:B------:R1:W-:Y:S01]  /*1af90*/  LDGSTS.E [R6+0xc004], desc[UR60][R8.64], P1 ;  /* 0x0c00400008067fae */ /* 0x0003e2000892187c */
        /* <DEDUP_REMOVED lines=9> */
[----:B------:R-:W-:-:S05]  /*1b030*/  IADD3 R212, P3, R212, R2, RZ ;  /* 0x00000002d4d47210 */ /* 0x000fca0007f7e0ff */
[--C-:B------:R-:W-:Y:S01]  /*1b040*/  IMAD.X R213, R213, 0x1, R0.reuse, P3 ;  /* 0x00000001d5d57824 */ /* 0x100fe200018e0600 */
[----:B----4-:R-:W-:Y:S01]  /*1b050*/  IADD3 R11, P4, R11, R2, RZ ;  /* 0x000000020b0b7210 */ /* 0x010fe20007f9e0ff */
[----:B------:R-:W-:Y:S01]  /*1b060*/  STL [R1+0x6b0], R212 ;  /* 0x0006b0d401007387 */ /* 0x000fe20000100800 */
[----:B------:R-:W-:Y:S01]  /*1b070*/  MOV R8, R212 ;  /* 0x000000d400087202 */ /* 0x000fe20000000f00 */
[----:B------:R-:W-:Y:S02]  /*1b080*/  IMAD.MOV.U32 R9, RZ, RZ, R213 ;  /* 0x000000ffff097224 */ /* 0x000fe400078e00d5 */
[----:B--2---:R-:W-:Y:S01]  /*1b090*/  IMAD.X R12, R12, 0x1, R0, P4 ;  /* 0x000000010c0c7824 */ /* 0x004fe200020e0600 */
        /* <DEDUP_REMOVED lines=15> */
[----:B------:R-:W-:-:S05]  /*1b190*/  IADD3 R215, P3, R215, R2, RZ ;  /* 0x00000002d7d77210 */ /* 0x000fca0007f7e0ff */
[----:B------:R-:W-:Y:S01]  /*1b1a0*/  IMAD.X R221, R221, 0x1, R0, P3 ;  /* 0x00000001dddd7824 */ /* 0x000fe200018e0600 */
[----:B------:R-:W-:Y:S01]  /*1b1b0*/  STL [R1+0x6c0], R215 ;  /* 0x0006c0d701007387 */ /* 0x000fe20000100800 */
[----:B------:R-:W-:Y:S02]  /*1b1c0*/  IMAD.MOV.U32 R8, RZ, RZ, R215 ;  /* 0x000000ffff087224 */ /* 0x000fe400078e00d7 */
[----:B------:R-:W-:Y:S01]  /*1b1d0*/  IMAD.MOV.U32 R9, RZ, RZ, R221 ;  /* 0x000000ffff097224 */ /* 0x000fe200078e00dd */
[----:B------:R1:W-:Y:S04]  /*1b1e0*/  STL [R1+0x6bc], R221 ;  /* 0x0006bcdd01007387 */ /* 0x0003e80000100800 */
[----:B------:R1:W-:Y:S01]  /*1b1f0*/  LDGSTS.E [R6+0xc00c], desc[UR60][R8.64], P1 ;  /* 0x0c00c00008067fae */ /* 0x0003e2000892187c */
[----:B---3--:R-:W-:-:S04]  /*1b200*/  IADD3 R211, P4, R211, R2, RZ ;  /* 0x00000002d3d37210 */ /* 0x008fc80007f9e0ff */
[----:B------:R-:W-:Y:S01]  /*1b210*/  IADD3.X R214, R214, R0, RZ, P4, !PT ;  /* 0x00000000d6d67210 */ /* 0x000fe200027fe4ff */
[----:B------:R-:W-:Y:S01]  /*1b220*/  STL [R1+0x888], R211 ;  /* 0x000888d301007387 */ /* 0x000fe20000100800 */
[----:B-1----:R-:W-:-:S03]  /*1b230*/  IMAD.MOV.U32 R8, RZ, RZ, R211 ;  /* 0x000000ffff087224 */ /* 0x002fc600078e00d3 */
[----:B------:R1:W-:Y:S01]  /*1b240*/  STL [R1+0x884], R214 ;  /* 0x000884d601007387 */ /* 0x0003e20000100800 */
[----:B------:R-:W-:-:S03]  /*1b250*/  IMAD.MOV.U32 R9, RZ, RZ, R214 ;  /* 0x000000ffff097224 */ /* 0x000fc600078e00d6 */
[----:B------:R-:W3:Y:S04]  /*1b260*/  LDL.LU R221, [R1+0x89c] ;  /* 0x00089c0001dd7983 */ /* 0x000ee80000300800 */
[----:B------:R-:W3:Y:S04]  /*1b270*/  LDL.LU R215, [R1+0x8a0] ;  /* 0x0008a00001d77983 */ /* 0x000ee80000300800 */
[----:B-1----:R-:W3:Y:S04]  /*1b280*/  LDL.LU R214, [R1+0x8a4] ;  /* 0x0008a40001d67983 */ /* 0x002ee80000300800 */
[----:B------:R-:W3:Y:S01]  /*1b290*/  LDL.LU R211, [R1+0x8a8] ;  /* 0x0008a80001d37983 */ /* 0x000ee20000300800 */
[----:B------:R-:W-:-:S03]  /*1b2a0*/  ISETP.GT.AND P1, PT, R5, 0x45, PT ;  /* 0x000000450500780c */ /* 0x000fc60003f24270 */
[----:B------:R1:W-:Y:S02]  /*1b2b0*/  LDGSTS.E [R6+0x10000], desc[UR60][R8.64], P2 ;  /* 0x1000000008067fae */ /* 0x0003e4000912187c */
[----:B-1----:R-:W-:-:S04]  /*1b2c0*/  SEL R8, RZ, 0x4, !P1 ;  /* 0x00000004ff087807 */ /* 0x002fc80004800000 */
[----:B------:R-:W-:-:S04]  /*1b2d0*/  SEL R8, R8, RZ, !P0 ;  /* 0x000000ff08087207 */ /* 0x000fc80004000000 */
[----:B------:R-:W-:Y:S02]  /*1b2e0*/  ISETP.NE.U32.AND P1, PT, R8, RZ, PT ;  /* 0x000000ff0800720c */ /* 0x000fe40003f25070 */
[----:B----4-:R-:W-:-:S04]  /*1b2f0*/  IADD3 R212, P3, R212, R2, RZ ;  /* 0x00000002d4d47210 */ /* 0x010fc80007f7e0ff */
[----:B------:R-:W-:Y:S01]  /*1b300*/  IADD3.X R213, R213, R0, RZ, P3, !PT ;  /* 0x00000000d5d57210 */ /* 0x000fe20001ffe4ff */
[----:B------:R-:W-:Y:S01]  /*1b310*/  IMAD.MOV.U32 R8, RZ, RZ, R212 ;  /* 0x000000ffff087224 */ /* 0x000fe200078e00d4 */
[----:B------:R-:W-:Y:S03]  /*1b320*/  STL [R1+0x890], R212 ;  /* 0x000890d401007387 */ /* 0x000fe60000100800 */
        /* <DEDUP_REMOVED lines=9> */
[----:B----4-:R-:W-:Y:S01]  /*1b3c0*/  MOV R9, R12 ;  /* 0x0000000c00097202 */ /* 0x010fe20000000f00 */
[----:B------:R-:W-:-:S02]  /*1b3d0*/  IMAD.MOV.U32 R8, RZ, RZ, R11 ;  /* 0x000000ffff087224 */ /* 0x000fc400078e000b */
[----:B--2---:R-:W2:Y:S04]  /*1b3e0*/  LDL.LU R12, [R1+0x8b4] ;  /* 0x0008b400010c7983 */ /* 0x004ea80000300800 */
[----:B------:R-:W4:Y:S01]  /*1b3f0*/  LDL.LU R11, [R1+0x8b8] ;  /* 0x0008b800010b7983 */ /* 0x000f220000300800 */
        /* <DEDUP_REMOVED lines=8> */
[----:B------:R-:W-:Y:S04]  /*1b480*/  STL [R1+0x8a0], R215 ;  /* 0x0008a0d701007387 */ /* 0x000fe80000100800 */
[----:B------:R-:W-:Y:S01]  /*1b490*/  IMAD.X R214, R214, 0x1, R0, P4 ;  /* 0x00000001d6d67824 */ /* 0x000fe200020e0600 */
[----:B------:R1:W-:Y:S01]  /*1b4a0*/  STL [R1+0x89c], R221 ;  /* 0x00089cdd01007387 */ /* 0x0003e20000100800 */
[----:B------:R-:W-:Y:S02]  /*1b4b0*/  IMAD.MOV.U32 R8, RZ, RZ, R215 ;  /* 0x000000ffff087224 */ /* 0x000fe400078e00d7 */
[----:B------:R-:W-:Y:S01]  /*1b4c0*/  IMAD.MOV.U32 R9, RZ, RZ, R221 ;  /* 0x000000ffff097224 */ /* 0x000fe200078e00dd */
[----:B------:R-:W-:Y:S04]  /*1b4d0*/  STL [R1+0x8a8], R211 ;  /* 0x0008a8d301007387 */ /* 0x000fe80000100800 */
[----:B------:R3:W-:Y:S04]  /*1b4e0*/  STL [R1+0x8a4], R214 ;  /* 0x0008a4d601007387 */ /* 0x0007e80000100800 */
[----:B-1----:R-:W2:Y:S04]  /*1b4f0*/  LDL.LU R221, [R1+0x8bc] ;  /* 0x0008bc0001dd7983 */ /* 0x002ea80000300800 */
[----:B------:R-:W2:Y:S04]  /*1b500*/  LDL.LU R215, [R1+0x8c0] ;  /* 0x0008c00001d77983 */ /* 0x000ea80000300800 */
[----:B------:R1:W-:Y:S01]  /*1b510*/  LDGSTS.E [R6+0x14004], desc[UR60][R8.64], P1 ;  /* 0x1400400008067fae */ /* 0x0003e2000892187c */
[----:B------:R-:W-:Y:S01]  /*1b520*/  ISETP.GT.AND P1, PT, R5, 0x47, PT ;  /* 0x000000470500780c */ /* 0x000fe20003f24270 */
[----:B-1----:R-:W-:Y:S01]  /*1b530*/  IMAD.MOV.U32 R9, RZ, RZ, R214 ;  /* 0x000000ffff097224 */ /* 0x002fe200078e00d6 */
[----:B------:R-:W-:Y:S01]  /*1b540*/  MOV R8, R211 ;  /* 0x000000d300087202 */ /* 0x000fe20000000f00 */
        /* <DEDUP_REMOVED lines=9> */
[----:B------:R-:W-:Y:S04]  /*1b5e0*/  STL [R1+0x8b0], R212 ;  /* 0x0008b0d401007387 */ /* 0x000fe80000100800 */
[----:B--2---:R-:W-:Y:S01]  /*1b5f0*/  IMAD.X R12, R12, 0x1, R0, P4 ;  /* 0x000000010c0c7824 */ /* 0x004fe200020e0600 */
[----:B------:R1:W-:Y:S01]  /*1b600*/  STL [R1+0x8ac], R213 ;  /* 0x0008acd501007387 */ /* 0x0003e20000100800 */
[----:B------:R-:W-:Y:S01]  /*1b610*/  IMAD.MOV.U32 R8, RZ, RZ, R212 ;  /* 0x000000ffff087224 */ /* 0x000fe200078e00d4 */
[----:B------:R-:W-:Y:S02]  /*1b620*/  MOV R9, R213 ;  /* 0x000000d500097202 */ /* 0x000fe40000000f00 */
[----:B------:R-:W-:Y:S04]  /*1b630*/  STL [R1+0x8b8], R11 ;  /* 0x0008b80b01007387 */ /* 0x000fe80000100800 */
[----:B------:R2:W-:Y:S04]  /*1b640*/  STL [R1+0x8b4], R12 ;  /* 0x0008b40c01007387 */ /* 0x0005e80000100800 */
[----:B-1----:R-:W4:Y:S04]  /*1b650*/  LDL.LU R213, [R1+0xa8c] ;  /* 0x000a8c0001d57983 */ /* 0x002f280000300800 */
[----:B------:R-:W4:Y:S04]  /*1b660*/  LDL.LU R212, [R1+0xa90] ;  /* 0x000a900001d47983 */ /* 0x000f280000300800 */
[----:B------:R1:W-:Y:S02]  /*1b670*/  LDGSTS.E [R6+0x14008], desc[UR60][R8.64], P2 ;  /* 0x1400800008067fae */ /* 0x0003e4000912187c */
        /* <DEDUP_REMOVED lines=11> */
[----:B------:R-:W-:-:S03]  /*1b730*/  MOV R8, R215 ;  /* 0x000000d700087202 */ /* 0x000fc60000000f00 */
[----:B------:R-:W-:Y:S01]  /*1b740*/  IMAD.MOV.U32 R9, RZ, RZ, R221 ;  /* 0x000000ffff097224 */ /* 0x000fe200078e00dd */
[----:B------:R-:W-:Y:S04]  /*1b750*/  STL [R1+0x8c0], R215 ;  /* 0x0008c0d701007387 */ /* 0x000fe80000100800 */
[----:B------:R-:W-:Y:S04]  /*1b760*/  STL [R1+0x8bc], R221 ;  /* 0x0008bcdd01007387 */ /* 0x000fe80000100800 */
[----:B------:R1:W-:Y:S01]  /*1b770*/  LDGSTS.E [R6+0x1400c], desc[UR60][R8.64], P1 ;  /* 0x1400c00008067fae */ /* 0x0003e2000892187c */
[----:B---3--:R-:W-:-:S05]  /*1b780*/  IADD3 R211, P4, R211, R2, RZ ;  /* 0x00000002d3d37210 */ /* 0x008fca0007f9e0ff */
[----:B------:R-:W-:Y:S01]  /*1b790*/  IMAD.X R214, R214, 0x1, R0, P4 ;  /* 0x00000001d6d67824 */ /* 0x000fe200020e0600 */
[----:B------:R-:W-:Y:S01]  /*1b7a0*/  STL [R1+0xa88], R211 ;  /* 0x000a88d301007387 */ /* 0x000fe20000100800 */
[----:B-1----:R-:W-:-:S03]  /*1b7b0*/  IMAD.MOV.U32 R8, RZ, RZ, R211 ;  /* 0x000000ffff087224 */ /* 0x002fc600078e00d3 */
[----:B------:R1:W-:Y:S01]  /*1b7c0*/  STL [R1+0xa84], R214 ;  /* 0x000a84d601007387 */ /* 0x0003e20000100800 */
[----:B------:R-:W-:Y:S01]  /*1b7d0*/  IMAD.MOV.U32 R9, RZ, RZ, R214 ;  /* 0x000000ffff097224 */ /* 0x000fe200078e00d6 */
[----:B------:R-:W-:-:S04]  /*1b7e0*/  ISETP.GT.AND P1, PT, R5, 0x65, PT ;  /* 0x000000650500780c */ /* 0x000fc80003f24270 */
[----:B------:R3:W-:Y:S04]  /*1b7f0*/  LDGSTS.E [R6+0x18000], desc[UR60][R8.64], P2 ;  /* 0x1800000008067fae */ /* 0x0007e8000912187c */
[----:B-1----:R-:W2:Y:S04]  /*1b800*/  LDL.LU R214, [R1+0xa9c] ;  /* 0x000a9c0001d67983 */ /* 0x002ea80000300800 */
[----:B------:R-:W2:Y:S04]  /*1b810*/  LDL.LU R211, [R1+0xaa0] ;  /* 0x000aa00001d37983 */ /* 0x000ea80000300800 */
[----:B------:R-:W2:Y:S04]  /*1b820*/  LDL.LU R221, [R1+0xaa4] ;  /* 0x000aa40001dd7983 */ /* 0x000ea80000300800 */
[----:B------:R-:W2:Y:S01]  /*1b830*/  LDL.LU R215, [R1+0xaa8] ;  /* 0x000aa80001d77983 */ /* 0x000ea20000300800 */
[----:B---3--:R-:W-:-:S04]  /*1b840*/  SEL R8, RZ, 0x4, !P1 ;  /* 0x00000004ff087807 */ /* 0x008fc80004800000 */
[----:B------:R-:W-:-:S04]  /*1b850*/  SEL R8, R8, RZ, !P0 ;  /* 0x000000ff08087207 */ /* 0x000fc80004000000 */
[----:B------:R-:W-:Y:S02]  /*1b860*/  ISETP.NE.U32.AND P1, PT, R8, RZ, PT ;  /* 0x000000ff0800720c */ /* 0x000fe40003f25070 */
[----:B----4-:R-:W-:-:S05]  /*1b870*/  IADD3 R212, P3, R212, R2, RZ ;  /* 0x00000002d4d47210 */ /* 0x010fca0007f7e0ff */
[----:B------:R-:W-:Y:S02]  /*1b880*/  IMAD.X R213, R213, 0x1, R0, P3 ;  /* 0x00000001d5d57824 */ /* 0x000fe400018e0600 */
[----:B------:R-:W-:Y:S02]  /*1b890*/  IMAD.MOV.U32 R8, RZ, RZ, R212 ;  /* 0x000000ffff087224 */ /* 0x000fe400078e00d4 */
[----:B------:R-:W-:Y:S01]  /*1b8a0*/  IMAD.MOV.U32 R9, RZ, RZ, R213 ;  /* 0x000000ffff097224 */ /* 0x000fe200078e00d5 */
[----:B------:R-:W-:Y:S04]  /*1b8b0*/  STL [R1+0xa90], R212 ;  /* 0x000a90d401007387 */ /* 0x000fe80000100800 */
[----:B------:R1:W-:Y:S04]  /*1b8c0*/  STL [R1+0xa8c], R213 ;  /* 0x000a8cd501007387 */ /* 0x0003e80000100800 */
[----:B------:R3:W-:Y:S01]  /*1b8d0*/  LDGSTS.E [R6+0x1c000], desc[UR60][R8.64], P2 ;  /* 0x1c00000008067fae */ /* 0x0007e2000912187c */
[----:B--2---:R-:W-:-:S04]  /*1b8e0*/  IADD3 R11, P4, R11, R2, RZ ;  /* 0x000000020b0b7210 */ /* 0x004fc80007f9e0ff */
[----:B------:R-:W-:Y:S01]  /*1b8f0*/  IADD3.X R12, R12, R0, RZ, P4, !PT ;  /* 0x000000000c0c7210 */ /* 0x000fe200027fe4ff */
[----:B------:R-:W-:Y:S04]  /*1b900*/  STL [R1+0xa98], R11 ;  /* 0x000a980b01007387 */ /* 0x000fe80000100800 */
[----:B------:R2:W-:Y:S01]  /*1b910*/  STL [R1+0xa94], R12 ;  /* 0x000a940c01007387 */ /* 0x0005e20000100800 */
[----:B---3--:R-:W-:-:S03]  /*1b920*/  IMAD.MOV.U32 R9, RZ, RZ, R12 ;  /* 0x000000ffff097224 */ /* 0x008fc600078e000c */
[----:B-1----:R-:W3:Y:S04]  /*1b930*/  LDL.LU R213, [R1+0xaac] ;  /* 0x000aac0001d57983 */ /* 0x002ee80000300800 */
[----:B--2---:R-:W2:Y:S01]  /*1b940*/  LDL.LU R12, [R1+0xab0] ;  /* 0x000ab000010c7983 */ /* 0x004ea20000300800 */
[----:B------:R-:W-:Y:S01]  /*1b950*/  IMAD.MOV.U32 R8, RZ, RZ, R11 ;  /* 0x000000ffff087224 */ /* 0x000fe200078e000b */
[----:B------:R-:W-:Y:S02]  /*1b960*/  ISETP.GT.AND P2, PT, R5, 0x66, PT ;  /* 0x000000660500780c */ /* 0x000fe40003f44270 */
[----:B------:R-:W4:Y:S04]  /*1b970*/  LDL.LU R212, [R1+0xab8] ;  /* 0x000ab80001d47983 */ /* 0x000f280000300800 */
[----:B------:R1:W-:Y:S04]  /*1b980*/  LDGSTS.E [R6+0x18004], desc[UR60][R8.64], P1 ;  /* 0x1800400008067fae */ /* 0x0003e8000892187c */
[----:B------:R-:W4:Y:S01]  /*1b990*/  LDL.LU R11, [R1+0xac0] ;  /* 0x000ac000010b7983 */ /* 0x000f220000300800 */
[----:B-1----:R-:W-:-:S04]  /*1b9a0*/  SEL R8, RZ, 0x4, !P2 ;  /* 0x00000004ff087807 */ /* 0x002fc80005000000 */
[----:B------:R-:W-:-:S04]  /*1b9b0*/  SEL R8, R8, RZ, !P0 ;  /* 0x000000ff08087207 */ /* 0x000fc80004000000 */
[----:B------:R-:W-:Y:S02]  /*1b9c0*/  ISETP.NE.U32.AND P2, PT, R8, RZ, PT ;  /* 0x000000ff0800720c */ /* 0x000fe40003f45070 */
[----:B------:R-:W-:-:S04]  /*1b9d0*/  IADD3 R211, P3, R211, R2, RZ ;  /* 0x00000002d3d37210 */ /* 0x000fc80007f7e0ff */
[----:B------:R-:W-:Y:S02]  /*1b9e0*/  IADD3.X R214, R214, R0, RZ, P3, !PT ;  /* 0x00000000d6d67210 */ /* 0x000fe40001ffe4ff */
[----:B------:R-:W-:Y:S01]  /*1b9f0*/  IADD3 R215, P4, R215, R2, RZ ;  /* 0x00000002d7d77210 */ /* 0x000fe20007f9e0ff */
[----:B------:R-:W-:Y:S02]  /*1ba00*/  STL [R1+0xaa0], R211 ;  /* 0x000aa0d301007387 */ /* 0x000fe40000100800 */
[----:B------:R-:W-:Y:S02]  /*1ba10*/  IMAD.MOV.U32 R9, RZ, RZ, R214 ;  /* 0x000000ffff097224 */ /* 0x000fe400078e00d6 */
[----:B------:R-:W-:Y:S01]  /*1ba20*/  IMAD.X R221, R221, 0x1, R0, P4 ;  /* 0x00000001dddd7824 */ /* 0x000fe200020e0600 */
[----:B------:R1:W-:Y:S01]  /*1ba30*/  STL [R1+0xa9c], R214 ;  /* 0x000a9cd601007387 */ /* 0x0003e20000100800 */
[----:B------:R-:W-:-:S03]  /*1ba40*/  IMAD.MOV.U32 R8, RZ, RZ, R211 ;  /* 0x000000ffff087224 */ /* 0x000fc600078e00d3 */
[----:B------:R-:W-:Y:S04]  /*1ba50*/  STL [R1+0xaa8], R215 ;  /* 0x000aa8d701007387 */ /* 0x000fe80000100800 */
[----:B------:R1:W-:Y:S04]  /*1ba60*/  LDGSTS.E [R6+0x1c004], desc[UR60][R8.64], P1 ;  /* 0x1c00400008067fae */ /* 0x0003e8000892187c */
[----:B-1----:R-:W4:Y:S04]  /*1ba70*/  LDL.LU R214, [R1+0xab4] ;  /* 0x000ab40001d67983 */ /* 0x002f280000300800 */
[----:B------:R-:W-:Y:S04]  /*1ba80*/  STL [R1+0xaa4], R221 ;  /* 0x000aa4dd01007387 */ /* 0x000fe80000100800 */
[----:B------:R-:W4:Y:S01]  /*1ba90*/  LDL.LU R211, [R1+0xabc] ;  /* 0x000abc0001d37983 */ /* 0x000f220000300800 */
[----:B------:R-:W-:Y:S01]  /*1baa0*/  IMAD.MOV.U32 R8, RZ, RZ, R215 ;  /* 0x000000ffff087224 */ /* 0x000fe200078e00d7 */
[----:B------:R-:W-:-:S02]  /*1bab0*/  MOV R9, R221 ;  /* 0x000000dd00097202 */ /* 0x000fc40000000f00 */
[----:B------:R-:W-:-:S03]  /*1bac0*/  ISETP.GT.AND P1, PT, R5, 0x67, PT ;  /* 0x000000670500780c */ /* 0x000fc60003f24270 */
[----:B------:R1:W-:Y:S02]  /*1bad0*/  LDGSTS.E [R6+0x18008], desc[UR60][R8.64], P2 ;  /* 0x1800800008067fae */ /* 0x0003e4000912187c */
[----:B-1----:R-:W-:-:S04]  /*1bae0*/  SEL R8, RZ, 0x4, !P1 ;  /* 0x00000004ff087807 */ /* 0x002fc80004800000 */
[----:B------:R-:W-:-:S04]  /*1baf0*/  SEL R8, R8, RZ, !P0 ;  /* 0x000000ff08087207 */ /* 0x000fc80004000000 */
[----:B------:R-:W-:Y:S02]  /*1bb00*/  ISETP.NE.U32.AND P1, PT, R8, RZ, PT ;  /* 0x000000ff0800720c */ /* 0x000fe40003f25070 */
[----:B--2---:R-:W-:-:S05]  /*1bb10*/  IADD3 R12, P3, R12, R2, RZ ;  /* 0x000000020c0c7210 */ /* 0x004fca0007f7e0ff */
[----:B---3--:R-:W-:Y:S01]  /*1bb20*/  IMAD.X R213, R213, 0x1, R0, P3 ;  /* 0x00000001d5d57824 */ /* 0x008fe200018e0600 */
[----:B------:R-:W-:Y:S01]  /*1bb30*/  STL [R1+0xab0], R12 ;  /* 0x000ab00c01007387 */ /* 0x000fe20000100800 */
[----:B------:R-:W-:Y:S02]  /*1bb40*/  IMAD.MOV.U32 R8, RZ, RZ, R12 ;  /* 0x000000ffff087224 */ /* 0x000fe400078e000c */
        /* <DEDUP_REMOVED lines=9> */
[----:B------:R-:W-:-:S04]  /*1bbe0*/  IMAD.X R214, R214, 0x1, R0, P2 ;  /* 0x00000001d6d67824 */ /* 0x000fc800010e0600 */
[----:B------:R-:W-:Y:S01]  /*1bbf0*/  IMAD.MOV.U32 R9, RZ, RZ, R214 ;  /* 0x000000ffff097224 */ /* 0x000fe200078e00d6 */
[----:B------:R1:W-:Y:S01]  /*1bc00*/  STL [R1+0xab4], R214 ;  /* 0x000ab4d601007387 */ /* 0x0003e20000100800 */
[----:B------:R-:W-:-:S03]  /*1bc10*/  IADD3.X R211, R211, R0, RZ, P3, !PT ;  /* 0x00000000d3d37210 */ /* 0x000fc60001ffe4ff */
        /* <DEDUP_REMOVED lines=8> */
[----:B------:R-:W2:Y:S04]  /*1bca0*/  LDL.LU R11, [R1+0x4d8] ;  /* 0x0004d800010b7983 */ /* 0x000ea80000300800 */
[----:B------:R1:W-:Y:S01]  /*1bcb0*/  LDGSTS.E [R6+0x1c00c], desc[UR60][R8.64], P1 ;  /* 0x1c00c00008067fae */ /* 0x0003e2000892187c */
[----:B------:R-:W-:-:S04]  /*1bcc0*/  ISETP.GT.AND P1, PT, R5, 0x8, PT ;  /* 0x000000080500780c */ /* 0x000fc80003f24270 */
[----:B-1----:R-:W-:Y:S02]  /*1bcd0*/  SEL R6, RZ, 0x4, !P1 ;  /* 0x00000004ff067807 */ /* 0x002fe40004800000 */
[----:B---3--:R-:W-:-:S04]  /*1bce0*/  IADD3 R12, P1, R12, R2, RZ ;  /* 0x000000020c0c7210 */ /* 0x008fc80007f3e0ff */
[----:B------:R-:W-:Y:S01]  /*1bcf0*/  IADD3.X R213, R213, R0, RZ, P1, !PT ;  /* 0x00000000d5d57210 */ /* 0x000fe20000ffe4ff */
[----:B------:R-:W-:Y:S01]  /*1bd00*/  STL [R1+0x4c8], R12 ;  /* 0x0004c80c01007387 */ /* 0x000fe20000100800 */
[----:B------:R-:W-:-:S03]  /*1bd10*/  IMAD.MOV.U32 R8, RZ, RZ, R12 ;  /* 0x000000ffff087224 */ /* 0x000fc600078e000c */
[----:B------:R1:W-:Y:S01]  /*1bd20*/  STL [R1+0x4c4], R213 ;  /* 0x0004c4d501007387 */ /* 0x0003e20000100800 */
[----:B------:R-:W-:-:S03]  /*1bd30*/  IMAD.MOV.U32 R9, RZ, RZ, R213 ;  /* 0x000000ffff097224 */ /* 0x000fc600078e00d5 */
[----:B------:R-:W3:Y:S04]  /*1bd40*/  LDL.LU R221, [R1+0x4dc] ;  /* 0x0004dc0001dd7983 */ /* 0x000ee80000300800 */
[----:B------:R-:W3:Y:S04]  /*1bd50*/  LDL.LU R215, [R1+0x4e0] ;  /* 0x0004e00001d77983 */ /* 0x000ee80000300800 */
[----:B-1----:R-:W3:Y:S04]  /*1bd60*/  LDL.LU R213, [R1+0x4e4] ;  /* 0x0004e40001d57983 */ /* 0x002ee80000300800 */
[----:B------:R-:W3:Y:S01]  /*1bd70*/  LDL.LU R12, [R1+0x4e8] ;  /* 0x0004e800010c7983 */ /* 0x000ee20000300800 */
[----:B------:R-:W-:-:S04]  /*1bd80*/  SEL R6, R6, RZ, !P0 ;  /* 0x000000ff06067207 */ /* 0x000fc80004000000 */
[----:B------:R-:W-:Y:S02]  /*1bd90*/  ISETP.NE.U32.AND P2, PT, R6, RZ, PT ;  /* 0x000000ff0600720c */ /* 0x000fe40003f45070 */
[----:B------:R-:W-:Y:S02]  /*1bda0*/  LOP3.LUT R6, R10, 0x20, RZ, 0x3c, !PT ;  /* 0x000000200a067812 */ /* 0x000fe400078e3cff */
[----:B------:R-:W-:-:S03]  /*1bdb0*/  ISETP.GT.AND P1, PT, R5, 0x9, PT ;  /* 0x000000090500780c */ /* 0x000fc60003f24270 */
[----:B------:R-:W-:-:S06]  /*1bdc0*/  VIADD R6, R6, UR5 ;  /* 0x0000000506067c36 */ /* 0x000fcc0008000000 */
[----:B------:R1:W-:Y:S02]  /*1bdd0*/  LDGSTS.E [R6], desc[UR60][R8.64], P2 ;  /* 0x0000000008067fae */ /* 0x0003e4000912187c */
        /* <DEDUP_REMOVED lines=8> */
[----:B------:R1:W-:Y:S04]  /*1be60*/  STL [R1+0x4cc], R214 ;  /* 0x0004ccd601007387 */ /* 0x0003e80000100800 */
[----:B------:R4:W-:Y:S01]  /*1be70*/  LDGSTS.E [R6+0x4000], desc[UR60][R8.64], P2 ;  /* 0x0400000008067fae */ /* 0x0009e2000912187c */
[----:B--2---:R-:W-:-:S04]  /*1be80*/  IADD3 R11, P4, R11, R2, RZ ;  /* 0x000000020b0b7210 */ /* 0x004fc80007f9e0ff */
[----:B------:R-:W-:Y:S01]  /*1be90*/  IADD3.X R211, R211, R0, RZ, P4, !PT ;  /* 0x00000000d3d37210 */ /* 0x000fe200027fe4ff */
[----:B------:R-:W-:Y:S01]  /*1bea0*/  STL [R1+0x4d8], R11 ;  /* 0x0004d80b01007387 */ /* 0x000fe20000100800 */
[----:B----4-:R-:W-:-:S03]  /*1beb0*/  IMAD.MOV.U32 R8, RZ, RZ, R11 ;  /* 0x000000ffff087224 */ /* 0x010fc600078e000b */
[----:B------:R2:W-:Y:S01]  /*1bec0*/  STL [R1+0x4d4], R211 ;  /* 0x0004d4d301007387 */ /* 0x0005e20000100800 */
[----:B------:R-:W-:-:S03]  /*1bed0*/  IMAD.MOV.U32 R9, RZ, RZ, R211 ;  /* 0x000000ffff097224 */ /* 0x000fc600078e00d3 */
[----:B-1----:R-:W4:Y:S04]  /*1bee0*/  LDL.LU R214, [R1+0x4ec] ;  /* 0x0004ec0001d67983 */ /* 0x002f280000300800 */
[----:B------:R-:W4:Y:S04]  /*1bef0*/  LDL.LU R212, [R1+0x4f0] ;  /* 0x0004f00001d47983 */ /* 0x000f280000300800 */
[----:B--2---:R-:W2:Y:S04]  /*1bf00*/  LDL.LU R211, [R1+0x4f4] ;  /* 0x0004f40001d37983 */ /* 0x004ea80000300800 */
[----:B------:R-:W2:Y:S01]  /*1bf10*/  LDL.LU R11, [R1+0x4f8] ;  /* 0x0004f800010b7983 */ /* 0x000ea20000300800 */
[----:B------:R-:W-:-:S03]  /*1bf20*/  ISETP.GT.AND P2, PT, R5, 0xa, PT ;  /* 0x0000000a0500780c */ /* 0x000fc60003f44270 */
[----:B------:R1:W-:Y:S02]  /*1bf30*/  LDGSTS.E [R6+0x4], desc[UR60][R8.64], P1 ;  /* 0x0000400008067fae */ /* 0x0003e4000892187c */
[----:B-1----:R-:W-:-:S04]  /*1bf40*/  SEL R8, RZ, 0x4, !P2 ;  /* 0x00000004ff087807 */ /* 0x002fc80005000000 */
[----:B------:R-:W-:-:S04]  /*1bf50*/  SEL R8, R8, RZ, !P0 ;  /* 0x000000ff08087207 */ /* 0x000fc80004000000 */
[----:B------:R-:W-:Y:S02]  /*1bf60*/  ISETP.NE.U32.AND P2, PT, R8, RZ, PT ;  /* 0x000000ff0800720c */ /* 0x000fe40003f45070 */
[----:B---3--:R-:W-:-:S04]  /*1bf70*/  IADD3 R215, P3, R215, R2, RZ ;  /* 0x00000002d7d77210 */ /* 0x008fc80007f7e0ff */
[----:B------:R-:W-:Y:S02]  /*1bf80*/  IADD3.X R221, R221, R0, RZ, P3, !PT ;  /* 0x00000000dddd7210 */ /* 0x000fe40001ffe4ff */
[----:B------:R-:W-:Y:S01]  /*1bf90*/  IADD3 R12, P4, R12, R2, RZ ;  /* 0x000000020c0c7210 */ /* 0x000fe20007f9e0ff */
[----:B------:R-:W-:Y:S01]  /*1bfa0*/  STL [R1+0x4e0], R215 ;  /* 0x0004e0d701007387 */ /* 0x000fe20000100800 */
[----:B------:R-:W-:-:S03]  /*1bfb0*/  IMAD.MOV.U32 R8, RZ, RZ, R215 ;  /* 0x000000ffff087224 */ /* 0x000fc600078e00d7 */
        /* <DEDUP_REMOVED lines=10> */
[----:B---3--:R-:W3:Y:S04]  /*1c060*/  LDL.LU R213, [R1+0x6c4] ;  /* 0x0006c40001d57983 */ /* 0x008ee80000300800 */
        /* <DEDUP_REMOVED lines=8> */
[----:B--2---:R-:W-:Y:S01]  /*1c0f0*/  IADD3 R11, P4, R11, R2, RZ ;  /* 0x000000020b0b7210 */ /* 0x004fe20007f9e0ff */
[----:B------:R-:W-:Y:S01]  /*1c100*/  STL [R1+0x4f0], R212 ;  /* 0x0004f0d401007387 */ /* 0x000fe20000100800 */
[----:B------:R-:W-:-:S03]  /*1c110*/  IMAD.MOV.U32 R8, RZ, RZ, R212 ;  /* 0x000000ffff087224 */ /* 0x000fc600078e00d4 */
[----:B------:R-:W-:Y:S01]  /*1c120*/  IMAD.X R211, R211, 0x1, R0, P4 ;  /* 0x00000001d3d37824 */ /* 0x000fe200020e0600 */
[----:B------:R1:W-:Y:S01]  /*1c130*/  STL [R1+0x4ec], R214 ;  /* 0x0004ecd601007387 */ /* 0x0003e20000100800 */
[----:B------:R-:W-:-:S03]  /*1c140*/  IMAD.MOV.U32 R9, RZ, RZ, R214 ;  /* 0x000000ffff097224 */ /* 0x000fc600078e00d6 */
[----:B------:R-:W-:Y:S04]  /*1c150*/  STL [R1+0x4f8], R11 ;  /* 0x0004f80b01007387 */ /* 0x000fe80000100800 */
[----:B------:R2:W-:Y:S04]  /*1c160*/  STL [R1+0x4f4], R211 ;  /* 0x0004f4d301007387 */ /* 0x0005e80000100800 */
[----:B-1----:R-:W4:Y:S04]  /*1c170*/  LDL.LU R214, [R1+0x6cc] ;  /* 0x0006cc0001d67983 */ /* 0x002f280000300800 */
[----:B------:R1:W-:Y:S04]  /*1c180*/  LDGSTS.E [R6+0x4008], desc[UR60][R8.64], P2 ;  /* 0x0400800008067fae */ /* 0x0003e8000912187c */
[----:B------:R-:W4:Y:S01]  /*1c190*/  LDL.LU R212, [R1+0x6d0] ;  /* 0x0006d00001d47983 */ /* 0x000f220000300800 */
[----:B-1----:R-:W-:Y:S01]  /*1c1a0*/  IMAD.MOV.U32 R9, RZ, RZ, R211 ;  /* 0x000000ffff097224 */ /* 0x002fe200078e00d3 */
[----:B------:R-:W-:-:S02]  /*1c1b0*/  MOV R8, R11 ;  /* 0x0000000b00087202 */ /* 0x000fc40000000f00 */
        /* <DEDUP_REMOVED lines=8> */
[--C-:B------:R-:W-:Y:S01]  /*1c240*/  IMAD.X R221, R221, 0x1, R0.reuse, P3 ;  /* 0x00000001dddd7824 */ /* 0x100fe200018e0600 */
[----:B------:R-:W-:Y:S01]  /*1c250*/  STL [R1+0x500], R215 ;  /* 0x000500d701007387 */ /* 0x000fe20000100800 */
[----:B------:R-:W-:Y:S01]  /*1c260*/  IMAD.MOV.U32 R8, RZ, RZ, R215 ;  /* 0x000000ffff087224 */ /* 0x000fe200078e00d7 */
[----:B---3--:R-:W-:Y:S02]  /*1c270*/  IADD3 R12, P4, R12, R2, RZ ;  /* 0x000000020c0c7210 */ /* 0x008fe40007f9e0ff */
[----:B------:R1:W-:Y:S01]  /*1c280*/  STL [R1+0x4fc], R221 ;  /* 0x0004fcdd01007387 */ /* 0x0003e20000100800 */
[----:B------:R-:W-:Y:S02]  /*1c290*/  MOV R9, R221 ;  /* 0x000000dd00097202 */ /* 0x000fe40000000f00 */
[----:B------:R-:W-:Y:S01]  /*1c2a0*/  IMAD.X R213, R213, 0x1, R0, P4 ;  /* 0x00000001d5d57824 */ /* 0x000fe200020e0600 */
[----:B------:R-:W-:Y:S04]  /*1c2b0*/  STL [R1+0x6c8], R12 ;  /* 0x0006c80c01007387 */ /* 0x000fe80000100800 */
[----:B------:R3:W-:Y:S04]  /*1c2c0*/  STL [R1+0x6c4], R213 ;  /* 0x0006c4d501007387 */ /* 0x0007e80000100800 */
[----:B-1----:R-:W2:Y:S04]  /*1c2d0*/  LDL.LU R221, [R1+0x6dc] ;  /* 0x0006dc0001dd7983 */ /* 0x002ea80000300800 */
[----:B------:R1:W-:Y:S04]  /*1c2e0*/  LDGSTS.E [R6+0x400c], desc[UR60][R8.64], P1 ;  /* 0x0400c00008067fae */ /* 0x0003e8000892187c */
[----:B------:R-:W2:Y:S01]  /*1c2f0*/  LDL.LU R215, [R1+0x6e0] ;  /* 0x0006e00001d77983 */ /* 0x000ea20000300800 */
[----:B-1----:R-:W-:-:S02]  /*1c300*/  IMAD.MOV.U32 R9, RZ, RZ, R213 ;  /* 0x000000ffff097224 */ /* 0x002fc400078e00d5 */
[----:B------:R-:W-:Y:S01]  /*1c310*/  IMAD.MOV.U32 R8, RZ, RZ, R12 ;  /* 0x000000ffff087224 */ /* 0x000fe200078e000c */
        /* <DEDUP_REMOVED lines=18> */
[----:B-1----:R-:W3:Y:S04]  /*1c440*/  LDL.LU R214, [R1+0x6ec] ;  /* 0x0006ec0001d67983 */ /* 0x002ee80000300800 */
[----:B------:R-:W3:Y:S01]  /*1c450*/  LDL.LU R212, [R1+0x6f0] ;  /* 0x0006f00001d47983 */ /* 0x000ee20000300800 */
[----:B----4-:R-:W-:-:S02]  /*1c460*/  IMAD.MOV.U32 R9, RZ, RZ, R211 ;  /* 0x000000ffff097224 */ /* 0x010fc400078e00d3 */
[----:B------:R-:W-:Y:S01]  /*1c470*/  IMAD.MOV.U32 R8, RZ, RZ, R11 ;  /* 0x000000ffff087224 */ /* 0x000fe200078e000b */
        /* <DEDUP_REMOVED lines=12> */
[----:B---3--:R-:W-:Y:S01]  /*1c540*/  IADD3 R12, P4, R12, R2, RZ ;  /* 0x000000020c0c7210 */ /* 0x008fe20007f9e0ff */
[----:B------:R1:W-:Y:S03]  /*1c550*/  STL [R1+0x6dc], R221 ;  /* 0x0006dcdd01007387 */ /* 0x0003e60000100800 */
[----:B------:R-:W-:Y:S01]  /*1c560*/  IADD3.X R213, R213, R0, RZ, P4, !PT ;  /* 0x00000000d5d57210 */ /* 0x000fe200027fe4ff */
        /* <DEDUP_REMOVED lines=14> */
[----:B------:R-:W-:-:S04]  /*1c650*/  IADD3 R212, P3, R212, R2, RZ ;  /* 0x00000002d4d47210 */ /* 0x000fc80007f7e0ff */
[----:B------:R-:W-:Y:S02]  /*1c660*/  IADD3.X R214, R214, R0, RZ, P3, !PT ;  /* 0x00000000d6d67210 */ /* 0x000fe40001ffe4ff */
[----:B----4-:R-:W-:Y:S01]  /*1c670*/  IADD3 R11, P4, R11, R2, RZ ;  /* 0x000000020b0b7210 */ /* 0x010fe20007f9e0ff */
[----:B------:R-:W-:Y:S01]  /*1c680*/  STL [R1+0x6f0], R212 ;  /* 0x0006f0d401007387 */ /* 0x000fe20000100800 */
[----:B------:R-:W-:-:S03]  /*1c690*/  IMAD.MOV.U32 R8, RZ, RZ, R212 ;  /* 0x000000ffff087224 */ /* 0x000fc600078e00d4 */
[----:B--2---:R-:W-:Y:S01]  /*1c6a0*/  IMAD.X R211, R211, 0x1, R0, P4 ;  /* 0x00000001d3d37824 */ /* 0x004fe200020e0600 */
[----:B------:R1:W-:Y:S01]  /*1c6b0*/  STL [R1+0x6ec], R214 ;  /* 0x0006ecd601007387 */ /* 0x0003e20000100800 */
[----:B------:R-:W-:-:S03]  /*1c6c0*/  IMAD.MOV.U32 R9, RZ, RZ, R214 ;  /* 0x000000ffff097224 */ /* 0x000fc600078e00d6 */
[----:B------:R-:W-:Y:S04]  /*1c6d0*/  STL [R1+0x6f8], R11 ;  /* 0x0006f80b01007387 */ /* 0x000fe80000100800 */
[----:B------:R2:W-:Y:S04]  /*1c6e0*/  STL [R1+0x6f4], R211 ;  /* 0x0006f4d301007387 */ /* 0x0005e80000100800 */
[----:B-1----:R-:W4:Y:S04]  /*1c6f0*/  LDL.LU R214, [R1+0x8cc] ;  /* 0x0008cc0001d67983 */ /* 0x002f280000300800 */
[----:B------:R1:W-:Y:S04]  /*1c700*/  LDGSTS.E [R6+0xc008], desc[UR60][R8.64], P2 ;  /* 0x0c00800008067fae */ /* 0x0003e8000912187c */
[----:B------:R-:W4:Y:S01]  /*1c710*/  LDL.LU R212, [R1+0x8d0] ;  /* 0x0008d00001d47983 */ /* 0x000f220000300800 */
[----:B-1----:R-:W-:Y:S01]  /*1c720*/  MOV R9, R211 ;  /* 0x000000d300097202 */ /* 0x002fe20000000f00 */
[----:B------:R-:W-:-:S02]  /*1c730*/  IMAD.MOV.U32 R8, RZ, RZ, R11 ;  /* 0x000000ffff087224 */ /* 0x000fc400078e000b */
        /* <DEDUP_REMOVED lines=10> */
[----:B------:R-:W-:Y:S02]  /*1c7e0*/  IMAD.MOV.U32 R8, RZ, RZ, R215 ;  /* 0x000000ffff087224 */ /* 0x000fe400078e00d7 */
        /* <DEDUP_REMOVED lines=9> */
[----:B---3--:R-:W-:Y:S01]  /*1c880*/  IMAD.MOV.U32 R9, RZ, RZ, R213 ;  /* 0x000000ffff097224 */ /* 0x008fe200078e00d5 */
        /* <DEDUP_REMOVED lines=32> */
[----:B---3--:R-:W-:Y:S01]  /*1ca90*/  IADD3 R12, P4, R12, R2, RZ ;  /* 0x000000020c0c7210 */ /* 0x008fe20007f9e0ff */
[----:B------:R-:W-:Y:S04]  /*1caa0*/  STL [R1+0x8e0], R215 ;  /* 0x0008e0d701007387 */ /* 0x000fe80000100800 */
[----:B------:R-:W-:Y:S01]  /*1cab0*/  IMAD.X R213, R213, 0x1, R0, P4 ;  /* 0x00000001d5d57824 */ /* 0x000fe200020e0600 */
[----:B------:R1:W-:Y:S01]  /*1cac0*/  STL [R1+0x8dc], R221 ;  /* 0x0008dcdd01007387 */ /* 0x0003e20000100800 */
[----:B------:R-:W-:Y:S01]  /*1cad0*/  MOV R8, R215 ;  /* 0x000000d700087202 */ /* 0x000fe20000000f00 */
[----:B------:R-:W-:Y:S02]  /*1cae0*/  IMAD.MOV.U32 R9, RZ, RZ, R221 ;  /* 0x000000ffff097224 */ /* 0x000fe400078e00dd */
[----:B------:R-:W-:Y:S04]  /*1caf0*/  STL [R1+0x8e8], R12 ;  /* 0x0008e80c01007387 */ /* 0x000fe80000100800 */
[----:B------:R3:W-:Y:S04]  /*1cb00*/  STL [R1+0x8e4], R213 ;  /* 0x0008e4d501007387 */ /* 0x0007e80000100800 */
[----:B-1----:R-:W2:Y:S04]  /*1cb10*/  LDL.LU R221, [R1+0x8fc] ;  /* 0x0008fc0001dd7983 */ /* 0x002ea80000300800 */
[----:B------:R-:W2:Y:S04]  /*1cb20*/  LDL.LU R215, [R1+0x900] ;  /* 0x0009000001d77983 */ /* 0x000ea80000300800 */
[----:B------:R1:W-:Y:S02]  /*1cb30*/  LDGSTS.E [R6+0x14004], desc[UR60][R8.64], P1 ;  /* 0x1400400008067fae */ /* 0x0003e4000892187c */
        /* <DEDUP_REMOVED lines=14> */
[----:B------:R1:W-:Y:S02]  /*1cc20*/  STL [R1+0x8ec], R214 ;  /* 0x0008ecd601007387 */ /* 0x0003e40000100800 */
[----:B------:R-:W-:Y:S01]  /*1cc30*/  IADD3.X R211, R211, R0, RZ, P4, !PT ;  /* 0x00000000d3d37210 */ /* 0x000fe200027fe4ff */
[----:B------:R-:W-:Y:S01]  /*1cc40*/  IMAD.MOV.U32 R9, RZ, RZ, R214 ;  /* 0x000000ffff097224 */ /* 0x000fe200078e00d6 */
[----:B------:R-:W-:Y:S04]  /*1cc50*/  STL [R1+0x8f8], R11 ;  /* 0x0008f80b01007387 */ /* 0x000fe80000100800 */
[----:B------:R2:W-:Y:S04]  /*1cc60*/  STL [R1+0x8f4], R211 ;  /* 0x0008f4d301007387 */ /* 0x0005e80000100800 */
[----:B-1----:R-:W4:Y:S04]  /*1cc70*/  LDL.LU R214, [R1+0xacc] ;  /* 0x000acc0001d67983 */ /* 0x002f280000300800 */
[----:B------:R-:W4:Y:S04]  /*1cc80*/  LDL.LU R212, [R1+0xad0] ;  /* 0x000ad00001d47983 */ /* 0x000f280000300800 */
[----:B------:R1:W-:Y:S01]  /*1cc90*/  LDGSTS.E [R6+0x14008], desc[UR60][R8.64], P2 ;  /* 0x1400800008067fae */ /* 0x0003e2000912187c */
[----:B------:R-:W-:Y:S01]  /*1cca0*/  ISETP.GT.AND P2, PT, R5, 0x68, PT ;  /* 0x000000680500780c */ /* 0x000fe20003f44270 */
[----:B-1----:R-:W-:-:S02]  /*1ccb0*/  IMAD.MOV.U32 R9, RZ, RZ, R211 ;  /* 0x000000ffff097224 */ /* 0x002fc400078e00d3 */
[----:B------:R-:W-:Y:S01]  /*1ccc0*/  IMAD.MOV.U32 R8, RZ, RZ, R11 ;  /* 0x000000ffff087224 */ /* 0x000fe200078e000b */
[----:B--2---:R-:W2:Y:S04]  /*1ccd0*/  LDL.LU R211, [R1+0xad4] ;  /* 0x000ad40001d37983 */ /* 0x004ea80000300800 */
[----:B------:R-:W2:Y:S04]  /*1cce0*/  LDL.LU R11, [R1+0xad8] ;  /* 0x000ad800010b7983 */ /* 0x000ea80000300800 */
[----:B------:R1:W-:Y:S02]  /*1ccf0*/  LDGSTS.E [R6+0x1000c], desc[UR60][R8.64], P1 ;  /* 0x1000c00008067fae */ /* 0x0003e4000892187c */
[----:B-1----:R-:W-:-:S04]  /*1cd00*/  SEL R8, RZ, 0x4, !P2 ;  /* 0x00000004ff087807 */ /* 0x002fc80005000000 */
[----:B------:R-:W-:Y:S02]  /*1cd10*/  SEL R8, R8, RZ, !P0 ;  /* 0x000000ff08087207 */ /* 0x000fe40004000000 */
[----:B------:R-:W-:-:S04]  /*1cd20*/  IADD3 R215, P3, R215, R2, RZ ;  /* 0x00000002d7d77210 */ /* 0x000fc80007f7e0ff */
[----:B------:R-:W-:Y:S02]  /*1cd30*/  IADD3.X R221, R221, R0, RZ, P3, !PT ;  /* 0x00000000dddd7210 */ /* 0x000fe40001ffe4ff */
[----:B------:R-:W-:Y:S01]  /*1cd40*/  ISETP.NE.U32.AND P2, PT, R8, RZ, PT ;  /* 0x000000ff0800720c */ /* 0x000fe20003f45070 */
[----:B------:R-:W-:Y:S02]  /*1cd50*/  IMAD.MOV.U32 R8, RZ, RZ, R215 ;  /* 0x000000ffff087224 */ /* 0x000fe400078e00d7 */
        /* <DEDUP_REMOVED lines=9> */
[----:B------:R-:W-:Y:S02]  /*1cdf0*/  MOV R9, R213 ;  /* 0x000000d500097202 */ /* 0x000fe40000000f00 */
[----:B------:R-:W-:-:S03]  /*1ce00*/  ISETP.GT.AND P1, PT, R5, 0x69, PT ;  /* 0x000000690500780c */ /* 0x000fc60003f24270 */
        /* <DEDUP_REMOVED lines=22> */
[----:B------:R-:W-:-:S02]  /*1cf70*/  MOV R8, R11 ;  /* 0x0000000b00087202 */ /* 0x000fc40000000f00 */
[----:B------:R-:W-:Y:S01]  /*1cf80*/  ISETP.GT.AND P2, PT, R5, 0x6a, PT ;  /* 0x0000006a0500780c */ /* 0x000fe20003f44270 */
        /* <DEDUP_REMOVED lines=9> */
[----:B------:R-:W-:Y:S03]  /*1d020*/  STL [R1+0xae0], R12 ;  /* 0x000ae00c01007387 */ /* 0x000fe60000100800 */
[----:B------:R-:W-:Y:S01]  /*1d030*/  MOV R9, R213 ;  /* 0x000000d500097202 */ /* 0x000fe20000000f00 */
        /* <DEDUP_REMOVED lines=18> */
[----:B------:R-:W-:-:S03]  /*1d160*/  IMAD.MOV.U32 R8, RZ, RZ, R211 ;  /* 0x000000ffff087224 */ /* 0x000fc600078e00d3 */
[----:B------:R1:W-:Y:S01]  /*1d170*/  STL [R1+0xaec], R214 ;  /* 0x000aecd601007387 */ /* 0x0003e20000100800 */
[----:B------:R-:W-:Y:S02]  /*1d180*/  MOV R9, R214 ;  /* 0x000000d600097202 */ /* 0x000fe40000000f00 */
[----:B----4-:R-:W-:-:S03]  /*1d190*/  IADD3 R11, P3, R11, R2, RZ ;  /* 0x000000020b0b7210 */ /* 0x010fc60007f7e0ff */
[----:B------:R2:W-:Y:S04]  /*1d1a0*/  LDGSTS.E [R6+0x1c008], desc[UR60][R8.64], P2 ;  /* 0x1c00800008067fae */ /* 0x0005e8000912187c */
[----:B-1----:R-:W3:Y:S04]  /*1d1b0*/  LDL.LU R214, [R1+0x504] ;  /* 0x0005040001d67983 */ /* 0x002ee80000300800 */
[----:B------:R-:W4:Y:S01]  /*1d1c0*/  LDL.LU R211, [R1+0x508] ;  /* 0x0005080001d37983 */ /* 0x000f220000300800 */
[----:B------:R-:W-:-:S05]  /*1d1d0*/  IADD3 R212, P2, R212, R2, RZ ;  /* 0x00000002d4d47210 */ /* 0x000fca0007f5e0ff */
[----:B------:R-:W-:Y:S01]  /*1d1e0*/  STL [R1+0xaf8], R212 ;  /* 0x000af8d401007387 */ /* 0x000fe20000100800 */
[----:B--2---:R-:W-:Y:S02]  /*1d1f0*/  IMAD.MOV.U32 R8, RZ, RZ, R212 ;  /* 0x000000ffff087224 */ /* 0x004fe400078e00d4 */
[----:B------:R-:W-:-:S04]  /*1d200*/  IMAD.X R213, R213, 0x1, R0, P2 ;  /* 0x00000001d5d57824 */ /* 0x000fc800010e0600 */
[----:B------:R-:W-:Y:S01]  /*1d210*/  IMAD.MOV.U32 R9, RZ, RZ, R213 ;  /* 0x000000ffff097224 */ /* 0x000fe200078e00d5 */
[----:B------:R1:W-:Y:S01]  /*1d220*/  STL [R1+0xaf4], R213 ;  /* 0x000af4d501007387 */ /* 0x0003e20000100800 */
[----:B------:R-:W-:-:S03]  /*1d230*/  IMAD.X R12, R12, 0x1, R0, P3 ;  /* 0x000000010c0c7824 */ /* 0x000fc600018e0600 */
[----:B------:R-:W-:Y:S04]  /*1d240*/  STL [R1+0xb00], R11 ;  /* 0x000b000b01007387 */ /* 0x000fe80000100800 */
[----:B------:R2:W-:Y:S04]  /*1d250*/  STL [R1+0xafc], R12 ;  /* 0x000afc0c01007387 */ /* 0x0005e80000100800 */
[----:B-1----:R-:W3:Y:S04]  /*1d260*/  LDL.LU R213, [R1+0x50c] ;  /* 0x00050c0001d57983 */ /* 0x002ee80000300800 */
[----:B------:R1:W-:Y:S04]  /*1d270*/  LDGSTS.E [R6+0x1800c], desc[UR60][R8.64], P1 ;  /* 0x1800c00008067fae */ /* 0x0003e8000892187c */
[----:B------:R-:W3:Y:S01]  /*1d280*/  LDL.LU R212, [R1+0x510] ;  /* 0x0005100001d47983 */ /* 0x000ee20000300800 */
[----:B-1----:R-:W-:Y:S01]  /*1d290*/  IMAD.MOV.U32 R9, RZ, RZ, R12 ;  /* 0x000000ffff097224 */ /* 0x002fe200078e000c */
[----:B------:R-:W-:-:S02]  /*1d2a0*/  MOV R8, R11 ;  /* 0x0000000b00087202 */ /* 0x000fc40000000f00 */
        /* <DEDUP_REMOVED lines=9> */
[----:B----4-:R-:W-:-:S05]  /*1d340*/  IADD3 R211, P1, R211, R2, RZ ;  /* 0x00000002d3d37210 */ /* 0x010fca0007f3e0ff */
[----:B---3--:R-:W-:Y:S01]  /*1d350*/  IMAD.X R214, R214, 0x1, R0, P1 ;  /* 0x00000001d6d67824 */ /* 0x008fe200008e0600 */
[----:B------:R-:W-:Y:S01]  /*1d360*/  STL [R1+0x508], R211 ;  /* 0x000508d301007387 */ /* 0x000fe20000100800 */
[----:B------:R-:W-:-:S03]  /*1d370*/  IMAD.MOV.U32 R8, RZ, RZ, R211 ;  /* 0x000000ffff087224 */ /* 0x000fc600078e00d3 */
[----:B------:R1:W-:Y:S01]  /*1d380*/  STL [R1+0x504], R214 ;  /* 0x000504d601007387 */ /* 0x0003e20000100800 */
[----:B------:R-:W-:-:S03]  /*1d390*/  MOV R9, R214 ;  /* 0x000000d600097202 */ /* 0x000fc60000000f00 */
[----:B------:R-:W3:Y:S04]  /*1d3a0*/  LDL.LU R221, [R1+0x51c] ;  /* 0x00051c0001dd7983 */ /* 0x000ee80000300800 */
[----:B------:R-:W4:Y:S04]  /*1d3b0*/  LDL.LU R215, [R1+0x520] ;  /* 0x0005200001d77983 */ /* 0x000f280000300800 */
[----:B-1----:R-:W3:Y:S04]  /*1d3c0*/  LDL.LU R214, [R1+0x524] ;  /* 0x0005240001d67983 */ /* 0x002ee80000300800 */
[----:B------:R-:W3:Y:S01]  /*1d3d0*/  LDL.LU R211, [R1+0x528] ;  /* 0x0005280001d37983 */ /* 0x000ee20000300800 */
[----:B------:R-:W-:-:S03]  /*1d3e0*/  ISETP.GT.AND P1, PT, R5, 0xd, PT ;  /* 0x0000000d0500780c */ /* 0x000fc60003f24270 */
[----:B------:R1:W-:Y:S02]  /*1d3f0*/  LDGSTS.E [R6], desc[UR60][R8.64], P2 ;  /* 0x0000000008067fae */ /* 0x0003e4000912187c */
[----:B-1----:R-:W-:-:S04]  /*1d400*/  SEL R8, RZ, 0x4, !P1 ;  /* 0x00000004ff087807 */ /* 0x002fc80004800000 */
[----:B------:R-:W-:-:S04]  /*1d410*/  SEL R8, R8, RZ, !P0 ;  /* 0x000000ff08087207 */ /* 0x000fc80004000000 */
[----:B------:R-:W-:Y:S02]  /*1d420*/  ISETP.NE.U32.AND P1, PT, R8, RZ, PT ;  /* 0x000000ff0800720c */ /* 0x000fe40003f25070 */
[----:B------:R-:W-:-:S05]  /*1d430*/  IADD3 R212, P3, R212, R2, RZ ;  /* 0x00000002d4d47210 */ /* 0x000fca0007f7e0ff */
[----:B------:R-:W-:Y:S01]  /*1d440*/  IMAD.X R213, R213, 0x1, R0, P3 ;  /* 0x00000001d5d57824 */ /* 0x000fe200018e0600 */
[----:B------:R-:W-:Y:S01]  /*1d450*/  STL [R1+0x510], R212 ;  /* 0x000510d401007387 */ /* 0x000fe20000100800 */
[----:B------:R-:W-:Y:S01]  /*1d460*/  IMAD.MOV.U32 R8, RZ, RZ, R212 ;  /* 0x000000ffff087224 */ /* 0x000fe200078e00d4 */
[----:B--2---:R-:W-:Y:S01]  /*1d470*/  IADD3 R11, P4, R11, R2, RZ ;  /* 0x000000020b0b7210 */ /* 0x004fe20007f9e0ff */
        /* <DEDUP_REMOVED lines=8> */
[----:B--2---:R-:W-:Y:S01]  /*1d500*/  IMAD.MOV.U32 R9, RZ, RZ, R12 ;  /* 0x000000ffff097224 */ /* 0x004fe200078e000c */
[----:B------:R-:W-:-:S02]  /*1d510*/  MOV R8, R11 ;  /* 0x0000000b00087202 */ /* 0x000fc40000000f00 */
        /* <DEDUP_REMOVED lines=9> */
[----:B------:R-:W-:Y:S01]  /*1d5b0*/  IADD3 R211, P4, R211, R2, RZ ;  /* 0x00000002d3d37210 */ /* 0x000fe20007f9e0ff */
[----:B------:R-:W-:Y:S01]  /*1d5c0*/  STL [R1+0x520], R215 ;  /* 0x000520d701007387 */ /* 0x000fe20000100800 */
[----:B------:R-:W-:-:S03]  /*1d5d0*/  IMAD.MOV.U32 R8, RZ, RZ, R215 ;  /* 0x000000ffff087224 */ /* 0x000fc600078e00d7 */
[----:B------:R-:W-:Y:S01]  /*1d5e0*/  IMAD.X R214, R214, 0x1, R0, P4 ;  /* 0x00000001d6d67824 */ /* 0x000fe200020e0600 */
[----:B------:R1:W-:Y:S01]  /*1d5f0*/  STL [R1+0x51c], R221 ;  /* 0x00051cdd01007387 */ /* 0x0003e20000100800 */
[----:B------:R-:W-:-:S03]  /*1d600*/  MOV R9, R221 ;  /* 0x000000dd00097202 */ /* 0x000fc60000000f00 */
        /* <DEDUP_REMOVED lines=16> */
[----:B--2---:R-:W-:Y:S01]  /*1d710*/  IADD3 R11, P4, R11, R2, RZ ;  /* 0x000000020b0b7210 */ /* 0x004fe20007f9e0ff */
[----:B------:R-:W-:Y:S01]  /*1d720*/  STL [R1+0x530], R212 ;  /* 0x000530d401007387 */ /* 0x000fe20000100800 */
[----:B------:R-:W-:Y:S01]  /*1d730*/  MOV R8, R212 ;  /* 0x000000d400087202 */ /* 0x000fe20000000f00 */
[----:B------:R-:W-:Y:S02]  /*1d740*/  IMAD.MOV.U32 R9, RZ, RZ, R213 ;  /* 0x000000ffff097224 */ /* 0x000fe400078e00d5 */
[----:B------:R-:W-:Y:S01]  /*1d750*/  IMAD.X R12, R12, 0x1, R0, P4 ;  /* 0x000000010c0c7824 */ /* 0x000fe200020e0600 */
[----:B------:R1:W-:Y:S04]  /*1d760*/  STL [R1+0x52c], R213 ;  /* 0x00052cd501007387 */ /* 0x0003e80000100800 */
[----:B------:R-:W-:Y:S04]  /*1d770*/  STL [R1+0x538], R11 ;  /* 0x0005380b01007387 */ /* 0x000fe80000100800 */
[----:B------:R2:W-:Y:S04]  /*1d780*/  STL [R1+0x534], R12 ;  /* 0x0005340c01007387 */ /* 0x0005e80000100800 */
[----:B-1----:R-:W3:Y:S04]  /*1d790*/  LDL.LU R213, [R1+0x70c] ;  /* 0x00070c0001d57983 */ /* 0x002ee80000300800 */
[----:B------:R1:W-:Y:S04]  /*1d7a0*/  LDGSTS.E [R6+0x4008], desc[UR60][R8.64], P2 ;  /* 0x0400800008067fae */ /* 0x0003e8000912187c */
[----:B------:R-:W3:Y:S01]  /*1d7b0*/  LDL.LU R212, [R1+0x710] ;  /* 0x0007100001d47983 */ /* 0x000ee20000300800 */
        /* <DEDUP_REMOVED lines=19> */
[----:B----4-:R-:W-:-:S03]  /*1d8f0*/  IMAD.MOV.U32 R8, RZ, RZ, R211 ;  /* 0x000000ffff087224 */ /* 0x010fc600078e00d3 */
[----:B------:R3:W-:Y:S01]  /*1d900*/  STL [R1+0x704], R214 ;  /* 0x000704d601007387 */ /* 0x0007e20000100800 */
[----:B------:R-:W-:-:S03]  /*1d910*/  IMAD.MOV.U32 R9, RZ, RZ, R214 ;  /* 0x000000ffff097224 */ /* 0x000fc600078e00d6 */
[----:B-1----:R-:W4:Y:S04]  /*1d920*/  LDL.LU R221, [R1+0x71c] ;  /* 0x00071c0001dd7983 */ /* 0x002f280000300800 */
[----:B------:R-:W4:Y:S04]  /*1d930*/  LDL.LU R215, [R1+0x720] ;  /* 0x0007200001d77983 */ /* 0x000f280000300800 */
        /* <DEDUP_REMOVED lines=20> */
[----:B--2---:R-:W-:Y:S01]  /*1da80*/  MOV R9, R12 ;  /* 0x0000000c00097202 */ /* 0x004fe20000000f00 */
        /* <DEDUP_REMOVED lines=23> */
[----:B---3--:R-:W3:Y:S04]  /*1dc00*/  LDL.LU R214, [R1+0x904] ;  /* 0x0009040001d67983 */ /* 0x008ee80000300800 */
[----:B------:R-:W3:Y:S01]  /*1dc10*/  LDL.LU R211, [R1+0x908] ;  /* 0x0009080001d37983 */ /* 0x000ee20000300800 */
[----:B------:R-:W-:-:S03]  /*1dc20*/  ISETP.GT.AND P1, PT, R5, 0x2f, PT ;  /* 0x0000002f0500780c */ /* 0x000fc60003f24270 */
[----:B------:R1:W-:Y:S02]  /*1dc30*/  LDGSTS.E [R6+0x8008], desc[UR60][R8.64], P2 ;  /* 0x0800800008067fae */ /* 0x0003e4000912187c */
[----:B-1----:R-:W-:-:S04]  /*1dc40*/  SEL R8, RZ, 0x4, !P1 ;  /* 0x00000004ff087807 */ /* 0x002fc80004800000 */
[----:B------:R-:W-:-:S04]  /*1dc50*/  SEL R8, R8, RZ, !P0 ;  /* 0x000000ff08087207 */ /* 0x000fc80004000000 */
[----:B------:R-:W-:Y:S02]  /*1dc60*/  ISETP.NE.U32.AND P1, PT, R8, RZ, PT ;  /* 0x000000ff0800720c */ /* 0x000fe40003f25070 */
[----:B------:R-:W-:-:S05]  /*1dc70*/  IADD3 R212, P3, R212, R2, RZ ;  /* 0x00000002d4d47210 */ /* 0x000fca0007f7e0ff */
[----:B------:R-:W-:Y:S01]  /*1dc80*/  IMAD.X R213, R213, 0x1, R0, P3 ;  /* 0x00000001d5d57824 */ /* 0x000fe200018e0600 */
[----:B--2---:R-:W-:Y:S01]  /*1dc90*/  IADD3 R11, P4, R11, R2, RZ ;  /* 0x000000020b0b7210 */ /* 0x004fe20007f9e0ff */
[----:B------:R-:W-:Y:S01]  /*1dca0*/  STL [R1+0x730], R212 ;  /* 0x000730d401007387 */ /* 0x000fe20000100800 */
[----:B------:R-:W-:-:S03]  /*1dcb0*/  IMAD.MOV.U32 R8, RZ, RZ, R212 ;  /* 0x000000ffff087224 */ /* 0x000fc600078e00d4 */
[----:B------:R-:W-:Y:S01]  /*1dcc0*/  IMAD.X R12, R12, 0x1, R0, P4 ;  /* 0x000000010c0c7824 */ /* 0x000fe200020e0600 */
[----:B------:R1:W-:Y:S01]  /*1dcd0*/  STL [R1+0x72c], R213 ;  /* 0x00072cd501007387 */ /* 0x0003e20000100800 */
[----:B------:R-:W-:-:S03]  /*1dce0*/  MOV R9, R213 ;  /* 0x000000d500097202 */ /* 0x000fc60000000f00 */
[----:B------:R-:W-:Y:S04]  /*1dcf0*/  STL [R1+0x738], R11 ;  /* 0x0007380b01007387 */ /* 0x000fe80000100800 */
[----:B------:R2:W-:Y:S04]  /*1dd00*/  STL [R1+0x734], R12 ;  /* 0x0007340c01007387 */ /* 0x0005e80000100800 */
[----:B-1----:R-:W3:Y:S04]  /*1dd10*/  LDL.LU R213, [R1+0x90c] ;  /* 0x00090c0001d57983 */ /* 0x002ee80000300800 */
[----:B------:R-:W3:Y:S04]  /*1dd20*/  LDL.LU R212, [R1+0x910] ;  /* 0x0009100001d47983 */ /* 0x000ee80000300800 */
        /* <DEDUP_REMOVED lines=11> */
[--C-:B------:R-:W-:Y:S01]  /*1dde0*/  IMAD.X R221, R221, 0x1, R0.reuse, P3 ;  /* 0x00000001dddd7824 */ /* 0x100fe200018e0600 */
[----:B------:R-:W-:Y:S01]  /*1ddf0*/  MOV R8, R215 ;  /* 0x000000d700087202 */ /* 0x000fe20000000f00 */
[----:B------:R-:W-:Y:S01]  /*1de00*/  STL [R1+0x740], R215 ;  /* 0x000740d701007387 */ /* 0x000fe20000100800 */
[----:B---3--:R-:W-:Y:S01]  /*1de10*/  IADD3 R211, P4, R211, R2, RZ ;  /* 0x00000002d3d37210 */ /* 0x008fe20007f9e0ff */
[----:B------:R-:W-:Y:S02]  /*1de20*/  IMAD.MOV.U32 R9, RZ, RZ, R221 ;  /* 0x000000ffff097224 */ /* 0x000fe400078e00dd */
[----:B------:R1:W-:Y:S02]  /*1de30*/  STL [R1+0x73c], R221 ;  /* 0x00073cdd01007387 */ /* 0x0003e40000100800 */
[----:B------:R-:W-:Y:S02]  /*1de40*/  IMAD.X R214, R214, 0x1, R0, P4 ;  /* 0x00000001d6d67824 */ /* 0x000fe400020e0600 */
[----:B------:R-:W-:Y:S04]  /*1de50*/  STL [R1+0x908], R211 ;  /* 0x000908d301007387 */ /* 0x000fe80000100800 */
[----:B------:R3:W-:Y:S04]  /*1de60*/  STL [R1+0x904], R214 ;  /* 0x000904d601007387 */ /* 0x0007e80000100800 */
[----:B------:R4:W-:Y:S04]  /*1de70*/  LDGSTS.E [R6+0xc00c], desc[UR60][R8.64], P1 ;  /* 0x0c00c00008067fae */ /* 0x0009e8000892187c */
[----:B-1----:R-:W2:Y:S04]  /*1de80*/  LDL.LU R221, [R1+0x91c] ;  /* 0x00091c0001dd7983 */ /* 0x002ea80000300800 */
[----:B------:R-:W2:Y:S01]  /*1de90*/  LDL.LU R215, [R1+0x920] ;  /* 0x0009200001d77983 */ /* 0x000ea20000300800 */
[----:B----4-:R-:W-:-:S02]  /*1dea0*/  IMAD.MOV.U32 R9, RZ, RZ, R214 ;  /* 0x000000ffff097224 */ /* 0x010fc400078e00d6 */
[----:B------:R-:W-:Y:S01]  /*1deb0*/  IMAD.MOV.U32 R8, RZ, RZ, R211 ;  /* 0x000000ffff087224 */ /* 0x000fe200078e00d3 */
[----:B---3--:R-:W3:Y:S04]  /*1dec0*/  LDL.LU R214, [R1+0x924] ;  /* 0x0009240001d67983 */ /* 0x008ee80000300800 */
        /* <DEDUP_REMOVED lines=16> */
[----:B-1----:R-:W-:-:S03]  /*1dfd0*/  IMAD.MOV.U32 R8, RZ, RZ, R11 ;  /* 0x000000ffff087224 */ /* 0x002fc600078e000b */
[----:B------:R1:W-:Y:S01]  /*1dfe0*/  STL [R1+0x914], R12 ;  /* 0x0009140c01007387 */ /* 0x0003e20000100800 */
[----:B------:R-:W-:-:S03]  /*1dff0*/  IMAD.MOV.U32 R9, RZ, RZ, R12 ;  /* 0x000000ffff097224 */ /* 0x000fc600078e000c */
[----:B------:R-:W2:Y:S04]  /*1e000*/  LDL.LU R213, [R1+0x92c] ;  /* 0x00092c0001d57983 */ /* 0x000ea80000300800 */
[----:B------:R-:W2:Y:S04]  /*1e010*/  LDL.LU R212, [R1+0x930] ;  /* 0x0009300001d47983 */ /* 0x000ea80000300800 */
[----:B-1----:R-:W2:Y:S04]  /*1e020*/  LDL.LU R12, [R1+0x934] ;  /* 0x00093400010c7983 */ /* 0x002ea80000300800 */
[----:B------:R-:W2:Y:S01]  /*1e030*/  LDL.LU R11, [R1+0x938] ;  /* 0x00093800010b7983 */ /* 0x000ea20000300800 */
        /* <DEDUP_REMOVED lines=8> */
[----:B------:R-:W-:Y:S04]  /*1e0c0*/  STL [R1+0x920], R215 ;  /* 0x000920d701007387 */ /* 0x000fe80000100800 */
[----:B---3--:R-:W-:Y:S01]  /*1e0d0*/  IMAD.X R214, R214, 0x1, R0, P4 ;  /* 0x00000001d6d67824 */ /* 0x008fe200020e0600 */
[----:B------:R1:W-:Y:S01]  /*1e0e0*/  STL [R1+0x91c], R221 ;  /* 0x00091cdd01007387 */ /* 0x0003e20000100800 */
[----:B------:R-:W-:Y:S02]  /*1e0f0*/  IMAD.MOV.U32 R8, RZ, RZ, R215 ;  /* 0x000000ffff087224 */ /* 0x000fe400078e00d7 */
[----:B------:R-:W-:Y:S01]  /*1e100*/  IMAD.MOV.U32 R9, RZ, RZ, R221 ;  /* 0x000000ffff097224 */ /* 0x000fe200078e00dd */
[----:B------:R-:W-:Y:S04]  /*1e110*/  STL [R1+0x928], R211 ;  /* 0x000928d301007387 */ /* 0x000fe80000100800 */
[----:B------:R3:W-:Y:S04]  /*1e120*/  STL [R1+0x924], R214 ;  /* 0x000924d601007387 */ /* 0x0007e80000100800 */
[----:B-1----:R-:W4:Y:S04]  /*1e130*/  LDL.LU R221, [R1+0x93c] ;  /* 0x00093c0001dd7983 */ /* 0x002f280000300800 */
[----:B------:R-:W4:Y:S04]  /*1e140*/  LDL.LU R215, [R1+0x940] ;  /* 0x0009400001d77983 */ /* 0x000f280000300800 */
[----:B------:R1:W-:Y:S01]  /*1e150*/  LDGSTS.E [R6+0x14004], desc[UR60][R8.64], P1 ;  /* 0x1400400008067fae */ /* 0x0003e2000892187c */
[----:B------:R-:W-:-:S02]  /*1e160*/  ISETP.GT.AND P1, PT, R5, 0x4f, PT ;  /* 0x0000004f0500780c */ /* 0x000fc40003f24270 */
[----:B-1----:R-:W-:Y:S01]  /*1e170*/  MOV R9, R214 ;  /* 0x000000d600097202 */ /* 0x002fe20000000f00 */
[----:B------:R-:W-:Y:S01]  /*1e180*/  IMAD.MOV.U32 R8, RZ, RZ, R211 ;  /* 0x000000ffff087224 */ /* 0x000fe200078e00d3 */
[----:B---3--:R-:W3:Y:S04]  /*1e190*/  LDL.LU R214, [R1+0xb04] ;  /* 0x000b040001d67983 */ /* 0x008ee80000300800 */
[----:B------:R-:W3:Y:S04]  /*1e1a0*/  LDL.LU R211, [R1+0xb08] ;  /* 0x000b080001d37983 */ /* 0x000ee80000300800 */
[----:B------:R1:W-:Y:S02]  /*1e1b0*/  LDGSTS.E [R6+0x10008], desc[UR60][R8.64], P2 ;  /* 0x1000800008067fae */ /* 0x0003e4000912187c */
[----:B-1----:R-:W-:-:S04]  /*1e1c0*/  SEL R8, RZ, 0x4, !P1 ;  /* 0x00000004ff087807 */ /* 0x002fc80004800000 */
[----:B------:R-:W-:-:S04]  /*1e1d0*/  SEL R8, R8, RZ, !P0 ;  /* 0x000000ff08087207 */ /* 0x000fc80004000000 */
[----:B------:R-:W-:Y:S02]  /*1e1e0*/  ISETP.NE.U32.AND P1, PT, R8, RZ, PT ;  /* 0x000000ff0800720c */ /* 0x000fe40003f25070 */
[----:B--2---:R-:W-:-:S05]  /*1e1f0*/  IADD3 R212, P3, R212, R2, RZ ;  /* 0x00000002d4d47210 */ /* 0x004fca0007f7e0ff */
[----:B------:R-:W-:Y:S01]  /*1e200*/  IMAD.X R213, R213, 0x1, R0, P3 ;  /* 0x00000001d5d57824 */ /* 0x000fe200018e0600 */
        /* <DEDUP_REMOVED lines=8> */
[----:B-1----:R-:W3:Y:S04]  /*1e290*/  LDL.LU R213, [R1+0xb0c] ;  /* 0x000b0c0001d57983 */ /* 0x002ee80000300800 */
[----:B------:R-:W3:Y:S04]  /*1e2a0*/  LDL.LU R212, [R1+0xb10] ;  /* 0x000b100001d47983 */ /* 0x000ee80000300800 */
[----:B------:R1:W-:Y:S02]  /*1e2b0*/  LDGSTS.E [R6+0x14008], desc[UR60][R8.64], P2 ;  /* 0x1400800008067fae */ /* 0x0003e4000912187c */
[----:B-1----:R-:W-:Y:S01]  /*1e2c0*/  IMAD.MOV.U32 R9, RZ, RZ, R12 ;  /* 0x000000ffff097224 */ /* 0x002fe200078e000c */
[----:B------:R-:W-:Y:S01]  /*1e2d0*/  MOV R8, R11 ;  /* 0x0000000b00087202 */ /* 0x000fe20000000f00 */
        /* <DEDUP_REMOVED lines=8> */
[----:B------:R-:W-:Y:S02]  /*1e360*/  IMAD.X R221, R221, 0x1, R0, P3 ;  /* 0x00000001dddd7824 */ /* 0x000fe400018e0600 */
[----:B------:R-:W-:-:S03]  /*1e370*/  IMAD.MOV.U32 R8, RZ, RZ, R215 ;  /* 0x000000ffff087224 */ /* 0x000fc600078e00d7 */
[----:B------:R-:W-:Y:S01]  /*1e380*/  MOV R9, R221 ;  /* 0x000000dd00097202 */ /* 0x000fe20000000f00 */
[----:B------:R-:W-:Y:S01]  /*1e390*/  STL [R1+0x940], R215 ;  /* 0x000940d701007387 */ /* 0x000fe20000100800 */
[----:B---3--:R-:W-:-:S03]  /*1e3a0*/  IADD3 R211, P4, R211, R2, RZ ;  /* 0x00000002d3d37210 */ /* 0x008fc60007f9e0ff */
[----:B------:R-:W-:Y:S02]  /*1e3b0*/  STL [R1+0x93c], R221 ;  /* 0x00093cdd01007387 */ /* 0x000fe40000100800 */
[----:B------:R-:W-:Y:S02]  /*1e3c0*/  IMAD.X R214, R214, 0x1, R0, P4 ;  /* 0x00000001d6d67824 */ /* 0x000fe400020e0600 */
[----:B------:R-:W-:Y:S04]  /*1e3d0*/  STL [R1+0xb08], R211 ;  /* 0x000b08d301007387 */ /* 0x000fe80000100800 */
[----:B------:R1:W-:Y:S04]  /*1e3e0*/  LDGSTS.E [R6+0x1400c], desc[UR60][R8.64], P1 ;  /* 0x1400c00008067fae */ /* 0x0003e8000892187c */
[----:B------:R3:W-:Y:S01]  /*1e3f0*/  STL [R1+0xb04], R214 ;  /* 0x000b04d601007387 */ /* 0x0007e20000100800 */
[----:B------:R-:W-:Y:S01]  /*1e400*/  ISETP.GT.AND P1, PT, R5, 0x6d, PT ;  /* 0x0000006d0500780c */ /* 0x000fe20003f24270 */
[----:B-1----:R-:W-:-:S02]  /*1e410*/  IMAD.MOV.U32 R9, RZ, RZ, R214 ;  /* 0x000000ffff097224 */ /* 0x002fc400078e00d6 */
[----:B------:R-:W-:Y:S01]  /*1e420*/  IMAD.MOV.U32 R8, RZ, RZ, R211 ;  /* 0x000000ffff087224 */ /* 0x000fe200078e00d3 */
[----:B---3--:R-:W3:Y:S04]  /*1e430*/  LDL.LU R214, [R1+0xb1c] ;  /* 0x000b1c0001d67983 */ /* 0x008ee80000300800 */
[----:B------:R-:W4:Y:S04]  /*1e440*/  LDL.LU R211, [R1+0xb20] ;  /* 0x000b200001d37983 */ /* 0x000f280000300800 */
[----:B------:R-:W3:Y:S04]  /*1e450*/  LDL.LU R221, [R1+0xb24] ;  /* 0x000b240001dd7983 */ /* 0x000ee80000300800 */
[----:B------:R-:W3:Y:S04]  /*1e460*/  LDL.LU R215, [R1+0xb28] ;  /* 0x000b280001d77983 */ /* 0x000ee80000300800 */
[----:B------:R1:W-:Y:S02]  /*1e470*/  LDGSTS.E [R6+0x18000], desc[UR60][R8.64], P2 ;  /* 0x1800000008067fae */ /* 0x0003e4000912187c */
[----:B-1----:R-:W-:-:S04]  /*1e480*/  SEL R8, RZ, 0x4, !P1 ;  /* 0x00000004ff087807 */ /* 0x002fc80004800000 */
[----:B------:R-:W-:-:S04]  /*1e490*/  SEL R8, R8, RZ, !P0 ;  /* 0x000000ff08087207 */ /* 0x000fc80004000000 */
[----:B------:R-:W-:Y:S02]  /*1e4a0*/  ISETP.NE.U32.AND P1, PT, R8, RZ, PT ;  /* 0x000000ff0800720c */ /* 0x000fe40003f25070 */
[----:B------:R-:W-:-:S05]  /*1e4b0*/  IADD3 R212, P3, R212, R2, RZ ;  /* 0x00000002d4d47210 */ /* 0x000fca0007f7e0ff */
[----:B------:R-:W-:Y:S01]  /*1e4c0*/  IMAD.X R213, R213, 0x1, R0, P3 ;  /* 0x00000001d5d57824 */ /* 0x000fe200018e0600 */
[----:B------:R-:W-:Y:S01]  /*1e4d0*/  MOV R8, R212 ;  /* 0x000000d400087202 */ /* 0x000fe20000000f00 */
[----:B------:R-:W-:Y:S02]  /*1e4e0*/  STL [R1+0xb10], R212 ;  /* 0x000b10d401007387 */ /* 0x000fe40000100800 */
[----:B------:R-:W-:Y:S02]  /*1e4f0*/  IMAD.MOV.U32 R9, RZ, RZ, R213 ;  /* 0x000000ffff097224 */ /* 0x000fe400078e00d5 */
[----:B------:R1:W-:Y:S04]  /*1e500*/  STL [R1+0xb0c], R213 ;  /* 0x000b0cd501007387 */ /* 0x0003e80000100800 */
[----:B------:R1:W-:Y:S01]  /*1e510*/  LDGSTS.E [R6+0x1c000], desc[UR60][R8.64], P2 ;  /* 0x1c00000008067fae */ /* 0x0003e2000912187c */
[----:B--2---:R-:W-:-:S05]  /*1e520*/  IADD3 R11, P4, R11, R2, RZ ;  /* 0x000000020b0b7210 */ /* 0x004fca0007f9e0ff */
[----:B------:R-:W-:Y:S01]  /*1e530*/  IMAD.X R12, R12, 0x1, R0, P4 ;  /* 0x000000010c0c7824 */ /* 0x000fe200020e0600 */
[----:B------:R-:W-:Y:S03]  /*1e540*/  STL [R1+0xb18], R11 ;  /* 0x000b180b01007387 */ /* 0x000fe60000100800 */
[----:B-1----:R-:W-:Y:S01]  /*1e550*/  IMAD.MOV.U32 R9, RZ, RZ, R12 ;  /* 0x000000ffff097224 */ /* 0x002fe200078e000c */
[----:B------:R1:W-:Y:S04]  /*1e560*/  STL [R1+0xb14], R12 ;  /* 0x000b140c01007387 */ /* 0x0003e80000100800 */
[----:B------:R-:W2:Y:S04]  /*1e570*/  LDL.LU R213, [R1+0xb2c] ;  /* 0x000b2c0001d57983 */ /* 0x000ea80000300800 */
[----:B-1----:R-:W2:Y:S01]  /*1e580*/  LDL.LU R12, [R1+0xb30] ;  /* 0x000b3000010c7983 */ /* 0x002ea20000300800 */
[----:B------:R-:W-:Y:S01]  /*1e590*/  IMAD.MOV.U32 R8, RZ, RZ, R11 ;  /* 0x000000ffff087224 */ /* 0x000fe200078e000b */
[----:B------:R-:W-:-:S02]  /*1e5a0*/  ISETP.GT.AND P2, PT, R5, 0x6e, PT ;  /* 0x0000006e0500780c */ /* 0x000fc40003f44270 */
[----:B------:R-:W2:Y:S04]  /*1e5b0*/  LDL.LU R212, [R1+0xb38] ;  /* 0x000b380001d47983 */ /* 0x000ea80000300800 */
[----:B------:R1:W-:Y:S04]  /*1e5c0*/  LDGSTS.E [R6+0x18004], desc[UR60][R8.64], P1 ;  /* 0x1800400008067fae */ /* 0x0003e8000892187c */
[----:B------:R-:W2:Y:S01]  /*1e5d0*/  LDL.LU R11, [R1+0xb40] ;  /* 0x000b4000010b7983 */ /* 0x000ea20000300800 */
[----:B-1----:R-:W-:-:S04]  /*1e5e0*/  SEL R8, RZ, 0x4, !P2 ;  /* 0x00000004ff087807 */ /* 0x002fc80005000000 */
[----:B------:R-:W-:-:S04]  /*1e5f0*/  SEL R8, R8, RZ, !P0 ;  /* 0x000000ff08087207 */ /* 0x000fc80004000000 */
[----:B------:R-:W-:Y:S02]  /*1e600*/  ISETP.NE.U32.AND P2, PT, R8, RZ, PT ;  /* 0x000000ff0800720c */ /* 0x000fe40003f45070 */
[----:B----4-:R-:W-:-:S05]  /*1e610*/  IADD3 R211, P3, R211, R2, RZ ;  /* 0x00000002d3d37210 */ /* 0x010fca0007f7e0ff */
[----:B---3--:R-:W-:Y:S01]  /*1e620*/  IMAD.X R214, R214, 0x1, R0, P3 ;  /* 0x00000001d6d67824 */ /* 0x008fe200018e0600 */
[----:B------:R-:W-:Y:S01]  /*1e630*/  IADD3 R215, P4, R215, R2, RZ ;  /* 0x00000002d7d77210 */ /* 0x000fe20007f9e0ff */
[----:B------:R-:W-:Y:S03]  /*1e640*/  STL [R1+0xb20], R211 ;  /* 0x000b20d301007387 */ /* 0x000fe60000100800 */
[----:B------:R-:W-:Y:S01]  /*1e650*/  IADD3.X R221, R221, R0, RZ, P4, !PT ;  /* 0x00000000dddd7210 */ /* 0x000fe200027fe4ff */
[----:B------:R1:W-:Y:S01]  /*1e660*/  STL [R1+0xb1c], R214 ;  /* 0x000b1cd601007387 */ /* 0x0003e20000100800 */
[----:B------:R-:W-:-:S03]  /*1e670*/  IMAD.MOV.U32 R9, RZ, RZ, R214 ;  /* 0x000000ffff097224 */ /* 0x000fc600078e00d6 */
[----:B------:R-:W-:Y:S01]  /*1e680*/  STL [R1+0xb28], R215 ;  /* 0x000b28d701007387 */ /* 0x000fe20000100800 */
[----:B------:R-:W-:-:S03]  /*1e690*/  IMAD.MOV.U32 R8, RZ, RZ, R211 ;  /* 0x000000ffff087224 */ /* 0x000fc600078e00d3 */
[----:B-1----:R-:W3:Y:S04]  /*1e6a0*/  LDL.LU R214, [R1+0xb34] ;  /* 0x000b340001d67983 */ /* 0x002ee80000300800 */
[----:B------:R-:W-:Y:S04]  /*1e6b0*/  STL [R1+0xb24], R221 ;  /* 0x000b24dd01007387 */ /* 0x000fe80000100800 */
[----:B------:R-:W4:Y:S04]  /*1e6c0*/  LDL.LU R211, [R1+0xb3c] ;  /* 0x000b3c0001d37983 */ /* 0x000f280000300800 */
[----:B------:R1:W-:Y:S01]  /*1e6d0*/  LDGSTS.E [R6+0x1c004], desc[UR60][R8.64], P1 ;  /* 0x1c00400008067fae */ /* 0x0003e2000892187c */
[----:B------:R-:W-:Y:S01]  /*1e6e0*/  ISETP.GT.AND P1, PT, R5, 0x6f, PT ;  /* 0x0000006f0500780c */ /* 0x000fe20003f24270 */
[----:B-1----:R-:W-:-:S02]  /*1e6f0*/  IMAD.MOV.U32 R8, RZ, RZ, R215 ;  /* 0x000000ffff087224 */ /* 0x002fc400078e00d7 */
[----:B------:R-:W-:-:S05]  /*1e700*/  IMAD.MOV.U32 R9, RZ, RZ, R221 ;  /* 0x000000ffff097224 */ /* 0x000fca00078e00dd */
[----:B------:R1:W-:Y:S02]  /*1e710*/  LDGSTS.E [R6+0x18008], desc[UR60][R8.64], P2 ;  /* 0x1800800008067fae */ /* 0x0003e4000912187c */
[----:B-1----:R-:W-:-:S04]  /*1e720*/  SEL R8, RZ, 0x4, !P1 ;  /* 0x00000004ff087807 */ /* 0x002fc80004800000 */
[----:B------:R-:W-:-:S04]  /*1e730*/  SEL R8, R8, RZ, !P0 ;  /* 0x000000ff08087207 */ /* 0x000fc80004000000 */
[----:B------:R-:W-:Y:S02]  /*1e740*/  ISETP.NE.U32.AND P1, PT, R8, RZ, PT ;  /* 0x000000ff0800720c */ /* 0x000fe40003f25070 */
[----:B--2---:R-:W-:-:S04]  /*1e750*/  IADD3 R12, P3, R12, R2, RZ ;  /* 0x000000020c0c7210 */ /* 0x004fc80007f7e0ff */
[----:B------:R-:W-:Y:S01]  /*1e760*/  IADD3.X R213, R213, R0, RZ, P3, !PT ;  /* 0x00000000d5d57210 */ /* 0x000fe20001ffe4ff */
[----:B------:R-:W-:Y:S01]  /*1e770*/  STL [R1+0xb30], R12 ;  /* 0x000b300c01007387 */ /* 0x000fe20000100800 */
[----:B------:R-:W-:-:S03]  /*1e780*/  IMAD.MOV.U32 R8, RZ, RZ, R12 ;  /* 0x000000ffff087224 */ /* 0x000fc600078e000c */
[----:B------:R1:W-:Y:S01]  /*1e790*/  STL [R1+0xb2c], R213 ;  /* 0x000b2cd501007387 */ /* 0x0003e20000100800 */
[----:B------:R-:W-:Y:S01]  /*1e7a0*/  IMAD.MOV.U32 R9, RZ, RZ, R213 ;  /* 0x000000ffff097224 */ /* 0x000fe200078e00d5 */
[----:B------:R-:W-:-:S04]  /*1e7b0*/  IADD3 R11, P3, R11, R2, RZ ;  /* 0x000000020b0b7210 */ /* 0x000fc80007f7e0ff */
[----:B------:R2:W-:Y:S04]  /*1e7c0*/  LDGSTS.E [R6+0x1c008], desc[UR60][R8.64], P2 ;  /* 0x1c00800008067fae */ /* 0x0005e8000912187c */
[----:B-1----:R-:W4:Y:S04]  /*1e7d0*/  LDL.LU R213, [R1+0x544] ;  /* 0x0005440001d57983 */ /* 0x002f280000300800 */
[----:B------:R-:W4:Y:S01]  /*1e7e0*/  LDL.LU R12, [R1+0x548] ;  /* 0x00054800010c7983 */ /* 0x000f220000300800 */
[----:B------:R-:W-:-:S04]  /*1e7f0*/  IADD3 R212, P2, R212, R2, RZ ;  /* 0x00000002d4d47210 */ /* 0x000fc80007f5e0ff */
[----:B--2---:R-:W-:Y:S01]  /*1e800*/  MOV R8, R212 ;  /* 0x000000d400087202 */ /* 0x004fe20000000f00 */
[----:B------:R-:W-:Y:S01]  /*1e810*/  STL [R1+0xb38], R212 ;  /* 0x000b38d401007387 */ /* 0x000fe20000100800 */
[----:B---3--:R-:W-:-:S04]  /*1e820*/  IMAD.X R214, R214, 0x1, R0, P2 ;  /* 0x00000001d6d67824 */ /* 0x008fc800010e0600 */
[----:B------:R-:W-:Y:S01]  /*1e830*/  IMAD.MOV.U32 R9, RZ, RZ, R214 ;  /* 0x000000ffff097224 */ /* 0x000fe200078e00d6 */
[----:B------:R1:W-:Y:S01]  /*1e840*/  STL [R1+0xb34], R214 ;  /* 0x000b34d601007387 */ /* 0x0003e20000100800 */
[----:B----4-:R-:W-:-:S03]  /*1e850*/  IMAD.X R211, R211, 0x1, R0, P3 ;  /* 0x00000001d3d37824 */ /* 0x010fc600018e0600 */
[----:B------:R-:W-:Y:S04]  /*1e860*/  STL [R1+0xb40], R11 ;  /* 0x000b400b01007387 */ /* 0x000fe80000100800 */
[----:B------:R2:W-:Y:S04]  /*1e870*/  STL [R1+0xb3c], R211 ;  /* 0x000b3cd301007387 */ /* 0x0005e80000100800 */
[----:B-1----:R-:W3:Y:S04]  /*1e880*/  LDL.LU R214, [R1+0x54c] ;  /* 0x00054c0001d67983 */ /* 0x002ee80000300800 */
        /* <DEDUP_REMOVED lines=8> */
[----:B-1----:R-:W-:Y:S02]  /*1e910*/  SEL R6, RZ, 0x4, !P1 ;  /* 0x00000004ff067807 */ /* 0x002fe40004800000 */
[----:B------:R-:W-:-:S05]  /*1e920*/  IADD3 R12, P1, R12, R2, RZ ;  /* 0x000000020c0c7210 */ /* 0x000fca0007f3e0ff */
[----:B------:R-:W-:Y:S01]  /*1e930*/  IMAD.X R213, R213, 0x1, R0, P1 ;  /* 0x00000001d5d57824 */ /* 0x000fe200008e0600 */
[----:B------:R-:W-:Y:S04]  /*1e940*/  STL [R1+0x548], R12 ;  /* 0x0005480c01007387 */ /* 0x000fe80000100800 */
[----:B------:R1:W-:Y:S01]  /*1e950*/  STL [R1+0x544], R213 ;  /* 0x000544d501007387 */ /* 0x0003e20000100800 */
[----:B------:R-:W-:-:S03]  /*1e960*/  IMAD.MOV.U32 R9, RZ, RZ, R213 ;  /* 0x000000ffff097224 */ /* 0x000fc600078e00d5 */
[----:B------:R-:W2:Y:S01]  /*1e970*/  LDL.LU R221, [R1+0x55c] ;  /* 0x00055c0001dd7983 */ /* 0x000ea20000300800 */
[----:B------:R-:W-:-:S03]  /*1e980*/  IMAD.MOV.U32 R8, RZ, RZ, R12 ;  /* 0x000000ffff087224 */ /* 0x000fc600078e000c */
[----:B------:R-:W2:Y:S04]  /*1e990*/  LDL.LU R215, [R1+0x560] ;  /* 0x0005600001d77983 */ /* 0x000ea80000300800 */
[----:B-1----:R-:W2:Y:S04]  /*1e9a0*/  LDL.LU R213, [R1+0x564] ;  /* 0x0005640001d57983 */ /* 0x002ea80000300800 */
[----:B------:R-:W2:Y:S01]  /*1e9b0*/  LDL.LU R12, [R1+0x568] ;  /* 0x00056800010c7983 */ /* 0x000ea20000300800 */
[----:B------:R-:W-:-:S04]  /*1e9c0*/  SEL R6, R6, RZ, !P0 ;  /* 0x000000ff06067207 */ /* 0x000fc80004000000 */
[----:B------:R-:W-:Y:S02]  /*1e9d0*/  ISETP.NE.U32.AND P2, PT, R6, RZ, PT ;  /* 0x000000ff0600720c */ /* 0x000fe40003f45070 */
[----:B------:R-:W-:Y:S02]  /*1e9e0*/  LOP3.LUT R6, R10, 0x40, RZ, 0x3c, !PT ;  /* 0x000000400a067812 */ /* 0x000fe400078e3cff */
[----:B------:R-:W-:Y:S02]  /*1e9f0*/  ISETP.GT.AND P1, PT, R5, 0x11, PT ;  /* 0x000000110500780c */ /* 0x000fe40003f24270 */
[----:B------:R-:W-:-:S07]  /*1ea00*/  IADD3 R6, R6, UR5, RZ ;  /* 0x0000000506067c10 */ /* 0x000fce000fffe0ff */
[----:B------:R1:W-:Y:S02]  /*1ea10*/  LDGSTS.E [R6], desc[UR60][R8.64], P2 ;  /* 0x0000000008067fae */ /* 0x0003e4000912187c */
[----:B-1----:R-:W-:-:S04]  /*1ea20*/  SEL R8, RZ, 0x4, !P1 ;  /* 0x00000004ff087807 */ /* 0x002fc80004800000 */
[----:B------:R-:W-:-:S04]  /*1ea30*/  SEL R8, R8, RZ, !P0 ;  /* 0x000000ff08087207 */ /* 0x000fc80004000000 */
[----:B------:R-:W-:Y:S02]  /*1ea40*/  ISETP.NE.U32.AND P1, PT, R8, RZ, PT ;  /* 0x000000ff0800720c */ /* 0x000fe40003f25070 */
[----:B----4-:R-:W-:-:S05]  /*1ea50*/  IADD3 R212, P3, R212, R2, RZ ;  /* 0x00000002d4d47210 */ /* 0x010fca0007f7e0ff */
[----:B---3--:R-:W-:Y:S01]  /*1ea60*/  IMAD.X R214, R214, 0x1, R0, P3 ;  /* 0x00000001d6d67824 */ /* 0x008fe200018e0600 */
[----:B------:R-:W-:Y:S01]  /*1ea70*/  MOV R8, R212 ;  /* 0x000000d400087202 */ /* 0x000fe20000000f00 */
[----:B------:R-:W-:Y:S02]  /*1ea80*/  STL [R1+0x550], R212 ;  /* 0x000550d401007387 */ /* 0x000fe40000100800 */
[----:B------:R-:W-:Y:S01]  /*1ea90*/  IMAD.MOV.U32 R9, RZ, RZ, R214 ;  /* 0x000000ffff097224 */ /* 0x000fe200078e00d6 */
[----:B--2---:R-:W-:Y:S01]  /*1eaa0*/  IADD3 R11, P4, R11, R2, RZ ;  /* 0x000000020b0b7210 */ /* 0x004fe20007f9e0ff */
[----:B------:R1:W-:Y:S04]  /*1eab0*/  STL [R1+0x54c], R214 ;  /* 0x00054cd601007387 */ /* 0x0003e80000100800 */
[----:B------:R-:W-:Y:S01]  /*1eac0*/  IMAD.X R211, R211, 0x1, R0, P4 ;  /* 0x00000001d3d37824 */ /* 0x000fe200020e0600 */
        /* <DEDUP_REMOVED lines=16> */
[----:B------:R-:W-:Y:S01]  /*1ebd0*/  IADD3 R12, P4, R12, R2, RZ ;  /* 0x000000020c0c7210 */ /* 0x000fe20007f9e0ff */
[----:B------:R-:W-:Y:S01]  /*1ebe0*/  STL [R1+0x560], R215 ;  /* 0x000560d701007387 */ /* 0x000fe20000100800 */
[----:B------:R-:W-:Y:S02]  /*1ebf0*/  IMAD.MOV.U32 R8, RZ, RZ, R215 ;  /* 0x000000ffff087224 */ /* 0x000fe400078e00d7 */
[----:B------:R-:W-:Y:S01]  /*1ec00*/  IADD3.X R213, R213, R0, RZ, P4, !PT ;  /* 0x00000000d5d57210 */ /* 0x000fe200027fe4ff */
[----:B------:R-:W-:Y:S01]  /*1ec10*/  IMAD.MOV.U32 R9, RZ, RZ, R221 ;  /* 0x000000ffff097224 */ /* 0x000fe200078e00dd */
        /* <DEDUP_REMOVED lines=28> */
[----:B------:R-:W-:-:S02]  /*1ede0*/  ISETP.GT.AND P2, PT, R5, 0x30, PT ;  /* 0x000000300500780c */ /* 0x000fc40003f44270 */
[----:B-1----:R-:W-:Y:S01]  /*1edf0*/  MOV R9, R211 ;  /* 0x000000d300097202 */ /* 0x002fe20000000f00 */
[----:B------:R-:W-:Y:S01]  /*1ee00*/  IMAD.MOV.U32 R8, RZ, RZ, R11 ;  /* 0x000000ffff087224 */ /* 0x000fe200078e000b */
[----:B--2---:R-:W2:Y:S04]  /*1ee10*/  LDL.LU R211, [R1+0x754] ;  /* 0x0007540001d37983 */ /* 0x004ea80000300800 */
[----:B------:R-:W2:Y:S04]  /*1ee20*/  LDL.LU R11, [R1+0x758] ;  /* 0x00075800010b7983 */ /* 0x000ea80000300800 */
[----:B------:R1:W-:Y:S02]  /*1ee30*/  LDGSTS.E [R6+0xc], desc[UR60][R8.64], P1 ;  /* 0x0000c00008067fae */ /* 0x0003e4000892187c */
[----:B-1----:R-:W-:-:S04]  /*1ee40*/  SEL R8, RZ, 0x4, !P2 ;  /* 0x00000004ff087807 */ /* 0x002fc80005000000 */
[----:B------:R-:W-:Y:S02]  /*1ee50*/  SEL R8, R8, RZ, !P0 ;  /* 0x000000ff08087207 */ /* 0x000fe40004000000 */
[----:B------:R-:W-:Y:S02]  /*1ee60*/  IADD3 R215, P3, R215, R2, RZ ;  /* 0x00000002d7d77210 */ /* 0x000fe40007f7e0ff */
[----:B------:R-:W-:-:S03]  /*1ee70*/  ISETP.NE.U32.AND P2, PT, R8, RZ, PT ;  /* 0x000000ff0800720c */ /* 0x000fc60003f45070 */
[--C-:B------:R-:W-:Y:S01]  /*1ee80*/  IMAD.X R221, R221, 0x1, R0.reuse, P3 ;  /* 0x00000001dddd7824 */ /* 0x100fe200018e0600 */
[----:B------:R-:W-:Y:S01]  /*1ee90*/  STL [R1+0x580], R215 ;  /* 0x000580d701007387 */ /* 0x000fe20000100800 */
[----:B------:R-:W-:Y:S02]  /*1eea0*/  IMAD.MOV.U32 R8, RZ, RZ, R215 ;  /* 0x000000ffff087224 */ /* 0x000fe400078e00d7 */
[----:B------:R-:W-:Y:S01]  /*1eeb0*/  IMAD.MOV.U32 R9, RZ, RZ, R221 ;  /* 0x000000ffff097224 */ /* 0x000fe200078e00dd */
[----:B------:R-:W-:Y:S01]  /*1eec0*/  IADD3 R12, P4, R12, R2, RZ ;  /* 0x000000020c0c7210 */ /* 0x000fe20007f9e0ff */
[----:B------:R1:W-:Y:S04]  /*1eed0*/  STL [R1+0x57c], R221 ;  /* 0x00057cdd01007387 */ /* 0x0003e80000100800 */
[----:B------:R-:W-:Y:S01]  /*1eee0*/  IMAD.X R213, R213, 0x1, R0, P4 ;  /* 0x00000001d5d57824 */ /* 0x000fe200020e0600 */
[----:B------:R-:W-:Y:S04]  /*1eef0*/  STL [R1+0x748], R12 ;  /* 0x0007480c01007387 */ /* 0x000fe80000100800 */
[----:B------:R1:W-:Y:S04]  /*1ef00*/  STL [R1+0x744], R213 ;  /* 0x000744d501007387 */ /* 0x0003e80000100800 */
[----:B------:R1:W-:Y:S04]  /*1ef10*/  LDGSTS.E [R6+0x400c], desc[UR60][R8.64], P1 ;  /* 0x0400c00008067fae */ /* 0x0003e8000892187c */
[----:B-1----:R-:W2:Y:S04]  /*1ef20*/  LDL.LU R221, [R1+0x75c] ;  /* 0x00075c0001dd7983 */ /* 0x002ea80000300800 */
[----:B------:R-:W2:Y:S01]  /*1ef30*/  LDL.LU R215, [R1+0x760] ;  /* 0x0007600001d77983 */ /* 0x000ea20000300800 */
[----:B------:R-:W-:Y:S01]  /*1ef40*/  IMAD.MOV.U32 R9, RZ, RZ, R213 ;  /* 0x000000ffff097224 */ /* 0x000fe200078e00d5 */
        /* <DEDUP_REMOVED lines=18> */
[----:B-1----:R-:W3:Y:S04]  /*1f070*/  LDL.LU R214, [R1+0x76c] ;  /* 0x00076c0001d67983 */ /* 0x002ee80000300800 */
[----:B------:R1:W-:Y:S04]  /*1f080*/  LDGSTS.E [R6+0xc000], desc[UR60][R8.64], P2 ;  /* 0x0c00000008067fae */ /* 0x0003e8000912187c */
[----:B------:R-:W4:Y:S01]  /*1f090*/  LDL.LU R212, [R1+0x770] ;  /* 0x0007700001d47983 */ /* 0x000f220000300800 */
        /* <DEDUP_REMOVED lines=55> */
[----:B------:R-:W-:Y:S01]  /*1f410*/  IMAD.MOV.U32 R8, RZ, RZ, R215 ;  /* 0x000000ffff087224 */ /* 0x000fe200078e00d7 */
[----:B------:R-:W-:Y:S01]  /*1f420*/  STL [R1+0x780], R215 ;  /* 0x000780d701007387 */ /* 0x000fe20000100800 */
[----:B------:R-:W-:Y:S01]  /*1f430*/  IMAD.MOV.U32 R9, RZ, RZ, R221 ;  /* 0x000000ffff097224 */ /* 0x000fe200078e00dd */
[----:B------:R-:W-:Y:S02]  /*1f440*/  IADD3 R12, P4, R12, R2, RZ ;  /* 0x000000020c0c7210 */ /* 0x000fe40007f9e0ff */
[----:B------:R1:W-:Y:S03]  /*1f450*/  STL [R1+0x77c], R221 ;  /* 0x00077cdd01007387 */ /* 0x0003e60000100800 */
[----:B------:R-:W-:Y:S01]  /*1f460*/  IMAD.X R213, R213, 0x1, R0, P4 ;  /* 0x00000001d5d57824 */ /* 0x000fe200020e0600 */
[----:B------:R-:W-:Y:S04]  /*1f470*/  STL [R1+0x948], R12 ;  /* 0x0009480c01007387 */ /* 0x000fe80000100800 */
[----:B------:R1:W-:Y:S04]  /*1f480*/  STL [R1+0x944], R213 ;  /* 0x000944d501007387 */ /* 0x0003e80000100800 */
[----:B------:R1:W-:Y:S04]  /*1f490*/  LDGSTS.E [R6+0xc00c], desc[UR60][R8.64], P1 ;  /* 0x0c00c00008067fae */ /* 0x0003e8000892187c */
[----:B-1----:R-:W2:Y:S04]  /*1f4a0*/  LDL.LU R221, [R1+0x95c] ;  /* 0x00095c0001dd7983 */ /* 0x002ea80000300800 */
[----:B------:R-:W2:Y:S01]  /*1f4b0*/  LDL.LU R215, [R1+0x960] ;  /* 0x0009600001d77983 */ /* 0x000ea20000300800 */
[----:B------:R-:W-:Y:S01]  /*1f4c0*/  MOV R9, R213 ;  /* 0x000000d500097202 */ /* 0x000fe20000000f00 */
        /* <DEDUP_REMOVED lines=21> */
[----:B---3--:R-:W-:Y:S01]  /*1f620*/  IMAD.MOV.U32 R9, RZ, RZ, R211 ;  /* 0x000000ffff097224 */ /* 0x008fe200078e00d3 */
[----:B------:R-:W-:-:S02]  /*1f630*/  MOV R8, R11 ;  /* 0x0000000b00087202 */ /* 0x000fc40000000f00 */
[----:B--2---:R-:W2:Y:S04]  /*1f640*/  LDL.LU R211, [R1+0x974] ;  /* 0x0009740001d37983 */ /* 0x004ea80000300800 */
[----:B------:R-:W3:Y:S01]  /*1f650*/  LDL.LU R11, [R1+0x978] ;  /* 0x00097800010b7983 */ /* 0x000ee20000300800 */
[----:B------:R-:W-:-:S03]  /*1f660*/  ISETP.GT.AND P2, PT, R5, 0x52, PT ;  /* 0x000000520500780c */ /* 0x000fc60003f44270 */
[----:B------:R1:W-:Y:S02]  /*1f670*/  LDGSTS.E [R6+0x10004], desc[UR60][R8.64], P1 ;  /* 0x1000400008067fae */ /* 0x0003e4000892187c */
[----:B-1----:R-:W-:-:S04]  /*1f680*/  SEL R8, RZ, 0x4, !P2 ;  /* 0x00000004ff087807 */ /* 0x002fc80005000000 */
[----:B------:R-:W-:Y:S02]  /*1f690*/  SEL R8, R8, RZ, !P0 ;  /* 0x000000ff08087207 */ /* 0x000fe40004000000 */
[----:B------:R-:W-:-:S05]  /*1f6a0*/  IADD3 R215, P3, R215, R2, RZ ;  /* 0x00000002d7d77210 */ /* 0x000fca0007f7e0ff */
[--C-:B------:R-:W-:Y:S01]  /*1f6b0*/  IMAD.X R221, R221, 0x1, R0.reuse, P3 ;  /* 0x00000001dddd7824 */ /* 0x100fe200018e0600 */
[----:B------:R-:W-:Y:S01]  /*1f6c0*/  IADD3 R12, P4, R12, R2, RZ ;  /* 0x000000020c0c7210 */ /* 0x000fe20007f9e0ff */
[----:B------:R-:W-:Y:S04]  /*1f6d0*/  STL [R1+0x960], R215 ;  /* 0x000960d701007387 */ /* 0x000fe80000100800 */
[----:B------:R-:W-:Y:S01]  /*1f6e0*/  IMAD.X R213, R213, 0x1, R0, P4 ;  /* 0x00000001d5d57824 */ /* 0x000fe200020e0600 */
[----:B------:R1:W-:Y:S01]  /*1f6f0*/  STL [R1+0x95c], R221 ;  /* 0x00095cdd01007387 */ /* 0x0003e20000100800 */
[----:B------:R-:W-:Y:S01]  /*1f700*/  ISETP.NE.U32.AND P2, PT, R8, RZ, PT ;  /* 0x000000ff0800720c */ /* 0x000fe20003f45070 */
[----:B------:R-:W-:Y:S01]  /*1f710*/  IMAD.MOV.U32 R8, RZ, RZ, R215 ;  /* 0x000000ffff087224 */ /* 0x000fe200078e00d7 */
[----:B------:R-:W-:Y:S01]  /*1f720*/  MOV R9, R221 ;  /* 0x000000dd00097202 */ /* 0x000fe20000000f00 */
[----:B------:R-:W-:Y:S04]  /*1f730*/  STL [R1+0x968], R12 ;  /* 0x0009680c01007387 */ /* 0x000fe80000100800 */
        /* <DEDUP_REMOVED lines=17> */
[----:B------:R-:W-:-:S03]  /*1f850*/  MOV R8, R212 ;  /* 0x000000d400087202 */ /* 0x000fc60000000f00 */
[----:B--2---:R-:W-:Y:S01]  /*1f860*/  IMAD.X R211, R211, 0x1, R0, P4 ;  /* 0x00000001d3d37824 */ /* 0x004fe200020e0600 */
[----:B------:R1:W-:Y:S01]  /*1f870*/  STL [R1+0x96c], R214 ;  /* 0x00096cd601007387 */ /* 0x0003e20000100800 */
[----:B------:R-:W-:-:S03]  /*1f880*/  IMAD.MOV.U32 R9, RZ, RZ, R214 ;  /* 0x000000ffff097224 */ /* 0x000fc600078e00d6 */
[----:B------:R-:W-:Y:S04]  /*1f890*/  STL [R1+0x978], R11 ;  /* 0x0009780b01007387 */ /* 0x000fe80000100800 */
[----:B------:R2:W-:Y:S04]  /*1f8a0*/  STL [R1+0x974], R211 ;  /* 0x000974d301007387 */ /* 0x0005e80000100800 */
[----:B-1----:R-:W3:Y:S04]  /*1f8b0*/  LDL.LU R214, [R1+0xb4c] ;  /* 0x000b4c0001d67983 */ /* 0x002ee80000300800 */
        /* <DEDUP_REMOVED lines=8> */
[----:B-1----:R-:W-:-:S02]  /*1f940*/  SEL R8, RZ, 0x4, !P2 ;  /* 0x00000004ff087807 */ /* 0x002fc40005000000 */
[----:B------:R-:W-:Y:S02]  /*1f950*/  IADD3 R215, P3, R215, R2, RZ ;  /* 0x00000002d7d77210 */ /* 0x000fe40007f7e0ff */
[----:B------:R-:W-:-:S03]  /*1f960*/  SEL R8, R8, RZ, !P0 ;  /* 0x000000ff08087207 */ /* 0x000fc60004000000 */
[----:B------:R-:W-:Y:S01]  /*1f970*/  IMAD.X R221, R221, 0x1, R0, P3 ;  /* 0x00000001dddd7824 */ /* 0x000fe200018e0600 */
[----:B------:R-:W-:Y:S01]  /*1f980*/  ISETP.NE.U32.AND P2, PT, R8, RZ, PT ;  /* 0x000000ff0800720c */ /* 0x000fe20003f45070 */
[----:B------:R-:W-:Y:S02]  /*1f990*/  IMAD.MOV.U32 R8, RZ, RZ, R215 ;  /* 0x000000ffff087224 */ /* 0x000fe400078e00d7 */
[----:B------:R-:W-:Y:S01]  /*1f9a0*/  IMAD.MOV.U32 R9, RZ, RZ, R221 ;  /* 0x000000ffff097224 */ /* 0x000fe200078e00dd */
[----:B------:R-:W-:Y:S04]  /*1f9b0*/  STL [R1+0x980], R215 ;  /* 0x000980d701007387 */ /* 0x000fe80000100800 */
[----:B------:R-:W-:Y:S04]  /*1f9c0*/  STL [R1+0x97c], R221 ;  /* 0x00097cdd01007387 */ /* 0x000fe80000100800 */
[----:B------:R1:W-:Y:S01]  /*1f9d0*/  LDGSTS.E [R6+0x1400c], desc[UR60][R8.64], P1 ;  /* 0x1400c00008067fae */ /* 0x0003e2000892187c */
[----:B------:R-:W-:-:S04]  /*1f9e0*/  IADD3 R12, P4, R12, R2, RZ ;  /* 0x000000020c0c7210 */ /* 0x000fc80007f9e0ff */
[----:B------:R-:W-:Y:S01]  /*1f9f0*/  IADD3.X R213, R213, R0, RZ, P4, !PT ;  /* 0x00000000d5d57210 */ /* 0x000fe200027fe4ff */
        /* <DEDUP_REMOVED lines=10> */
[----:B------:R-:W-:-:S04]  /*1faa0*/  SEL R8, RZ, 0x4, !P1 ;  /* 0x00000004ff087807 */ /* 0x000fc80004800000 */
[----:B------:R-:W-:-:S04]  /*1fab0*/  SEL R8, R8, RZ, !P0 ;  /* 0x000000ff08087207 */ /* 0x000fc80004000000 */
[----:B------:R-:W-:Y:S02]  /*1fac0*/  ISETP.NE.U32.AND P1, PT, R8, RZ, PT ;  /* 0x000000ff0800720c */ /* 0x000fe40003f25070 */
[----:B----4-:R-:W-:-:S04]  /*1fad0*/  IADD3 R212, P3, R212, R2, RZ ;  /* 0x00000002d4d47210 */ /* 0x010fc80007f7e0ff */
[----:B---3--:R-:W-:Y:S01]  /*1fae0*/  IADD3.X R214, R214, R0, RZ, P3, !PT ;  /* 0x00000000d6d67210 */ /* 0x008fe20001ffe4ff */
[----:B------:R-:W-:Y:S01]  /*1faf0*/  IMAD.MOV.U32 R8, RZ, RZ, R212 ;  /* 0x000000ffff087224 */ /* 0x000fe200078e00d4 */
[----:B------:R-:W-:Y:S03]  /*1fb00*/  STL [R1+0xb50], R212 ;  /* 0x000b50d401007387 */ /* 0x000fe60000100800 */
[----:B------:R-:W-:Y:S01]  /*1fb10*/  IMAD.MOV.U32 R9, RZ, RZ, R214 ;  /* 0x000000ffff097224 */ /* 0x000fe200078e00d6 */
[----:B------:R1:W-:Y:S04]  /*1fb20*/  STL [R1+0xb4c], R214 ;  /* 0x000b4cd601007387 */ /* 0x0003e80000100800 */
[----:B------:R3:W-:Y:S01]  /*1fb30*/  LDGSTS.E [R6+0x1c000], desc[UR60][R8.64], P2 ;  /* 0x1c00000008067fae */ /* 0x0007e2000912187c */
[----:B--2---:R-:W-:-:S05]  /*1fb40*/  IADD3 R11, P4, R11, R2, RZ ;  /* 0x000000020b0b7210 */ /* 0x004fca0007f9e0ff */
[----:B------:R-:W-:Y:S01]  /*1fb50*/  IMAD.X R211, R211, 0x1, R0, P4 ;  /* 0x00000001d3d37824 */ /* 0x000fe200020e0600 */
[----:B------:R-:W-:Y:S04]  /*1fb60*/  STL [R1+0xb58], R11 ;  /* 0x000b580b01007387 */ /* 0x000fe80000100800 */
[----:B------:R2:W-:Y:S01]  /*1fb70*/  STL [R1+0xb54], R211 ;  /* 0x000b54d301007387 */ /* 0x0005e20000100800 */
[----:B---3--:R-:W-:-:S03]  /*1fb80*/  MOV R9, R211 ;  /* 0x000000d300097202 */ /* 0x008fc60000000f00 */
        /* <DEDUP_REMOVED lines=16> */
[----:B------:R1:W-:Y:S04]  /*1fc90*/  STL [R1+0xb5c], R213 ;  /* 0x000b5cd501007387 */ /* 0x0003e80000100800 */
[----:B------:R-:W-:Y:S01]  /*1fca0*/  STL [R1+0xb68], R215 ;  /* 0x000b68d701007387 */ /* 0x000fe20000100800 */
[----:B------:R-:W-:-:S03]  /*1fcb0*/  IMAD.MOV.U32 R8, RZ, RZ, R12 ;  /* 0x000000ffff087224 */ /* 0x000fc600078e000c */
[----:B-1----:R-:W4:Y:S04]  /*1fcc0*/  LDL.LU R213, [R1+0xb74] ;  /* 0x000b740001d57983 */ /* 0x002f280000300800 */
[----:B------:R-:W-:Y:S04]  /*1fcd0*/  STL [R1+0xb64], R221 ;  /* 0x000b64dd01007387 */ /* 0x000fe80000100800 */
[----:B------:R-:W4:Y:S04]  /*1fce0*/  LDL.LU R12, [R1+0xb7c] ;  /* 0x000b7c00010c7983 */ /* 0x000f280000300800 */
[----:B------:R1:W-:Y:S01]  /*1fcf0*/  LDGSTS.E [R6+0x1c004], desc[UR60][R8.64], P1 ;  /* 0x1c00400008067fae */ /* 0x0003e2000892187c */
[----:B------:R-:W-:-:S02]  /*1fd00*/  ISETP.GT.AND P1, PT, R5, 0x73, PT ;  /* 0x000000730500780c */ /* 0x000fc40003f24270 */
[----:B-1----:R-:W-:Y:S01]  /*1fd10*/  MOV R8, R215 ;  /* 0x000000d700087202 */ /* 0x002fe20000000f00 */
[----:B------:R-:W-:-:S05]  /*1fd20*/  IMAD.MOV.U32 R9, RZ, RZ, R221 ;  /* 0x000000ffff097224 */ /* 0x000fca00078e00dd */
        /* <DEDUP_REMOVED lines=15> */
[----:B--2---:R-:W-:Y:S01]  /*1fe20*/  IMAD.MOV.U32 R8, RZ, RZ, R212 ;  /* 0x000000ffff087224 */ /* 0x004fe200078e00d4 */
[----:B------:R-:W-:Y:S01]  /*1fe30*/  STL [R1+0xb78], R212 ;  /* 0x000b78d401007387 */ /* 0x000fe20000100800 */
[----:B------:R-:W-:-:S05]  /*1fe40*/  IADD3.X R213, R213, R0, RZ, P2, !PT ;  /* 0x00000000d5d57210 */ /* 0x000fca00017fe4ff */
[----:B------:R-:W-:Y:S02]  /*1fe50*/  IMAD.MOV.U32 R9, RZ, RZ, R213 ;  /* 0x000000ffff097224 */ /* 0x000fe400078e00d5 */
[----:B------:R-:W-:Y:S01]  /*1fe60*/  IMAD.X R12, R12, 0x1, R0, P3 ;  /* 0x000000010c0c7824 */ /* 0x000fe200018e0600 */
[----:B------:R1:W-:Y:S04]  /*1fe70*/  STL [R1+0xb74], R213 ;  /* 0x000b74d501007387 */ /* 0x0003e80000100800 */
        /* <DEDUP_REMOVED lines=8> */
[----:B------:R-:W4:Y:S04]  /*1ff00*/  LDL.LU R11, [R1+0x598] ;  /* 0x00059800010b7983 */ /* 0x000f280000300800 */
        /* <DEDUP_REMOVED lines=101> */
[----:B---3--:R-:W-:-:S02]  /*20560*/  IMAD.MOV.U32 R9, RZ, RZ, R214 ;  /* 0x000000ffff097224 */ /* 0x008fc400078e00d6 */
        /* <DEDUP_REMOVED lines=77> */
[----:B------:R-:W-:Y:S02]  /*20a40*/  STL [R1+0x7c0], R215 ;  /* 0x0007c0d701007387 */ /* 0x000fe40000100800 */
        /* <DEDUP_REMOVED lines=21> */
[----:B------:R-:W-:Y:S01]  /*20ba0*/  STL [R1+0x990], R212 ;  /* 0x000990d401007387 */ /* 0x000fe20000100800 */
[----:B--2---:R-:W-:Y:S02]  /*20bb0*/  IADD3 R11, P4, R11, R2, RZ ;  /* 0x000000020b0b7210 */ /* 0x004fe40007f9e0ff */
[----:B------:R-:W-:Y:S01]  /*20bc0*/  IMAD.MOV.U32 R9, RZ, RZ, R213 ;  /* 0x000000ffff097224 */ /* 0x000fe200078e00d5 */
[----:B------:R1:W-:Y:S02]  /*20bd0*/  STL [R1+0x98c], R213 ;  /* 0x00098cd501007387 */ /* 0x0003e40000100800 */
[----:B------:R-:W-:Y:S02]  /*20be0*/  IMAD.X R12, R12, 0x1, R0, P4 ;  /* 0x000000010c0c7824 */ /* 0x000fe400020e0600 */
        /* <DEDUP_REMOVED lines=47> */
[----:B------:R-:W4:Y:S04]  /*20ee0*/  LDL.LU R212, [R1+0xb90] ;  /* 0x000b900001d47983 */ /* 0x000f280000300800 */
        /* <DEDUP_REMOVED lines=20> */
[----:B-1----:R-:W-:Y:S02]  /*21030*/  IMAD.MOV.U32 R8, RZ, RZ, R211 ;  /* 0x000000ffff087224 */ /* 0x002fe400078e00d3 */
[----:B------:R-:W-:Y:S01]  /*21040*/  IMAD.MOV.U32 R9, RZ, RZ, R214 ;  /* 0x000000ffff097224 */ /* 0x000fe200078e00d6 */
[----:B------:R1:W-:Y:S01]  /*21050*/  STL [R1+0xb84], R214 ;  /* 0x000b84d601007387 */ /* 0x0003e20000100800 */
        /* <DEDUP_REMOVED lines=9> */
[----:B----4-:R-:W-:-:S04]  /*210f0*/  IADD3 R212, P3, R212, R2, RZ ;  /* 0x00000002d4d47210 */ /* 0x010fc80007f7e0ff */
[----:B------:R-:W-:Y:S01]  /*21100*/  IADD3.X R213, R213, R0, RZ, P3, !PT ;  /* 0x00000000d5d57210 */ /* 0x000fe20001ffe4ff */
[----:B------:R-:W-:Y:S01]  /*21110*/  IMAD.MOV.U32 R8, RZ, RZ, R212 ;  /* 0x000000ffff087224 */ /* 0x000fe200078e00d4 */
[----:B------:R1:W-:Y:S03]  /*21120*/  STL [R1+0xb90], R212 ;  /* 0x000b90d401007387 */ /* 0x0003e60000100800 */
[----:B------:R-:W-:Y:S01]  /*21130*/  IMAD.MOV.U32 R9, RZ, RZ, R213 ;  /* 0x000000ffff097224 */ /* 0x000fe200078e00d5 */
[----:B------:R-:W-:Y:S04]  /*21140*/  STL [R1+0xb8c], R213 ;  /* 0x000b8cd501007387 */ /* 0x000fe80000100800 */
        /* <DEDUP_REMOVED lines=17> */
[----:B------:R-:W-:Y:S01]  /*21260*/  IMAD.X R214, R214, 0x1, R0, P3 ;  /* 0x00000001d6d67824 */ /* 0x000fe200018e0600 */
        /* <DEDUP_REMOVED lines=18> */
[----:B--2---:R-:W-:-:S04]  /*21390*/  IADD3 R12, P3, R12, R2, RZ ;  /* 0x000000020c0c7210 */ /* 0x004fc80007f7e0ff */
[----:B---3--:R-:W-:Y:S01]  /*213a0*/  IADD3.X R212, R212, R0, RZ, P3, !PT ;  /* 0x00000000d4d47210 */ /* 0x008fe20001ffe4ff */
[----:B------:R-:W-:Y:S01]  /*213b0*/  STL [R1+0xbb0], R12 ;  /* 0x000bb00c01007387 */ /* 0x000fe20000100800 */
[----:B------:R-:W-:-:S03]  /*213c0*/  IMAD.MOV.U32 R8, RZ, RZ, R12 ;  /* 0x000000ffff087224 */ /* 0x000fc600078e000c */
[----:B------:R1:W-:Y:S01]  /*213d0*/  STL [R1+0xbac], R212 ;  /* 0x000bacd401007387 */ /* 0x0003e20000100800 */
[----:B------:R-:W-:-:S05]  /*213e0*/  IMAD.MOV.U32 R9, RZ, RZ, R212 ;  /* 0x000000ffff097224 */ /* 0x000fca00078e00d4 */
[----:B------:R2:W-:Y:S04]  /*213f0*/  LDGSTS.E [R6+0x1c008], desc[UR60][R8.64], P2 ;  /* 0x1c00800008067fae */ /* 0x0005e8000912187c */
[----:B-1----:R-:W3:Y:S04]  /*21400*/  LDL.LU R212, [R1+0x5c4] ;  /* 0x0005c40001d47983 */ /* 0x002ee80000300800 */
[----:B------:R-:W3:Y:S01]  /*21410*/  LDL.LU R12, [R1+0x5c8] ;  /* 0x0005c800010c7983 */ /* 0x000ee20000300800 */
[-C--:B----4-:R-:W-:Y:S02]  /*21420*/  IADD3 R213, P2, R213, R2.reuse, RZ ;  /* 0x00000002d5d57210 */ /* 0x090fe40007f5e0ff */
[----:B------:R-:W-:-:S03]  /*21430*/  IADD3 R11, P3, R11, R2, RZ ;  /* 0x000000020b0b7210 */ /* 0x000fc60007f7e0ff */
[----:B--2---:R-:W-:Y:S01]  /*21440*/  IMAD.MOV.U32 R8, RZ, RZ, R213 ;  /* 0x000000ffff087224 */ /* 0x004fe200078e00d5 */
[----:B------:R-:W-:Y:S01]  /*21450*/  STL [R1+0xbb8], R213 ;  /* 0x000bb8d501007387 */ /* 0x000fe20000100800 */
[----:B------:R-:W-:-:S04]  /*21460*/  IMAD.X R214, R214, 0x1, R0, P2 ;  /* 0x00000001d6d67824 */ /* 0x000fc800010e0600 */
[----:B------:R-:W-:Y:S01]  /*21470*/  IMAD.MOV.U32 R9, RZ, RZ, R214 ;  /* 0x000000ffff097224 */ /* 0x000fe200078e00d6 */
[----:B------:R1:W-:Y:S01]  /*21480*/  STL [R1+0xbb4], R214 ;  /* 0x000bb4d601007387 */ /* 0x0003e20000100800 */
[----:B------:R-:W-:-:S03]  /*21490*/  IADD3.X R211, R211, R0, RZ, P3, !PT ;  /* 0x00000000d3d37210 */ /* 0x000fc60001ffe4ff */
        /* <DEDUP_REMOVED lines=11> */
[----:B-1----:R-:W-:Y:S02]  /*21550*/  SEL R6, RZ, 0x4, !P1 ;  /* 0x00000004ff067807 */ /* 0x002fe40004800000 */
[----:B---3--:R-:W-:-:S05]  /*21560*/  IADD3 R12, P1, R12, R2, RZ ;  /* 0x000000020c0c7210 */ /* 0x008fca0007f3e0ff */
[----:B------:R-:W-:Y:S01]  /*21570*/  IMAD.X R212, R212, 0x1, R0, P1 ;  /* 0x00000001d4d47824 */ /* 0x000fe200008e0600 */
[----:B------:R-:W-:Y:S04]  /*21580*/  STL [R1+0x5c8], R12 ;  /* 0x0005c80c01007387 */ /* 0x000fe80000100800 */
[----:B------:R1:W-:Y:S01]  /*21590*/  STL [R1+0x5c4], R212 ;  /* 0x0005c4d401007387 */ /* 0x0003e20000100800 */
[----:B------:R-:W-:-:S03]  /*215a0*/  MOV R9, R212 ;  /* 0x000000d400097202 */ /* 0x000fc60000000f00 */
[----:B------:R-:W3:Y:S01]  /*215b0*/  LDL.LU R221, [R1+0x5dc] ;  /* 0x0005dc0001dd7983 */ /* 0x000ee20000300800 */
[----:B------:R-:W-:-:S03]  /*215c0*/  IMAD.MOV.U32 R8, RZ, RZ, R12 ;  /* 0x000000ffff087224 */ /* 0x000fc600078e000c */
        /* <DEDUP_REMOVED lines=12> */
[----:B------:R-:W-:-:S05]  /*21690*/  IADD3 R213, P3, R213, R2, RZ ;  /* 0x00000002d5d57210 */ /* 0x000fca0007f7e0ff */
[----:B------:R-:W-:Y:S01]  /*216a0*/  IMAD.X R214, R214, 0x1, R0, P3 ;  /* 0x00000001d6d67824 */ /* 0x000fe200018e0600 */
[----:B----4-:R-:W-:Y:S01]  /*216b0*/  IADD3 R11, P4, R11, R2, RZ ;  /* 0x000000020b0b7210 */ /* 0x010fe20007f9e0ff */
[----:B------:R-:W-:Y:S01]  /*216c0*/  STL [R1+0x5d0], R213 ;  /* 0x0005d0d501007387 */ /* 0x000fe20000100800 */
[----:B------:R-:W-:-:S03]  /*216d0*/  IMAD.MOV.U32 R8, RZ, RZ, R213 ;  /* 0x000000ffff087224 */ /* 0x000fc600078e00d5 */
[----:B--2---:R-:W-:Y:S01]  /*216e0*/  IMAD.X R211, R211, 0x1, R0, P4 ;  /* 0x00000001d3d37824 */ /* 0x004fe200020e0600 */
        /* <DEDUP_REMOVED lines=15> */
[----:B---3--:R-:W-:Y:S02]  /*217e0*/  IADD3 R215, P3, R215, R2, RZ ;  /* 0x00000002d7d77210 */ /* 0x008fe40007f7e0ff */
[----:B------:R-:W-:-:S03]  /*217f0*/  ISETP.NE.U32.AND P2, PT, R8, RZ, PT ;  /* 0x000000ff0800720c */ /* 0x000fc60003f45070 */
        /* <DEDUP_REMOVED lines=24> */
[----:B------:R-:W-:-:S03]  /*21980*/  IMAD.MOV.U32 R8, RZ, RZ, R213 ;  /* 0x000000ffff087224 */ /* 0x000fc600078e00d5 */
[----:B------:R-:W-:Y:S01]  /*21990*/  MOV R9, R214 ;  /* 0x000000d600097202 */ /* 0x000fe20000000f00 */
[----:B------:R1:W-:Y:S04]  /*219a0*/  STL [R1+0x5ec], R214 ;  /* 0x0005ecd601007387 */ /* 0x0003e80000100800 */
[----:B------:R4:W-:Y:S01]  /*219b0*/  LDGSTS.E [R6+0x4008], desc[UR60][R8.64], P2 ;  /* 0x0400800008067fae */ /* 0x0009e2000912187c */
[----:B--2---:R-:W-:-:S05]  /*219c0*/  IADD3 R11, P4, R11, R2, RZ ;  /* 0x000000020b0b7210 */ /* 0x004fca0007f9e0ff */
[----:B------:R-:W-:Y:S01]  /*219d0*/  IMAD.X R211, R211, 0x1, R0, P4 ;  /* 0x00000001d3d37824 */ /* 0x000fe200020e0600 */
        /* <DEDUP_REMOVED lines=16> */
[----:B------:R-:W-:Y:S01]  /*21ae0*/  IMAD.MOV.U32 R8, RZ, RZ, R215 ;  /* 0x000000ffff087224 */ /* 0x000fe200078e00d7 */
[----:B---3--:R-:W-:Y:S01]  /*21af0*/  IADD3 R12, P4, R12, R2, RZ ;  /* 0x000000020c0c7210 */ /* 0x008fe20007f9e0ff */
[----:B------:R-:W-:-:S03]  /*21b00*/  IMAD.MOV.U32 R9, RZ, RZ, R221 ;  /* 0x000000ffff097224 */ /* 0x000fc600078e00dd */
[----:B------:R-:W-:Y:S01]  /*21b10*/  IADD3.X R212, R212, R0, RZ, P4, !PT ;  /* 0x00000000d4d47210 */ /* 0x000fe200027fe4ff */
        /* <DEDUP_REMOVED lines=73> */
[----:B------:R-:W4:Y:S01]  /*21fb0*/  LDL.LU R213, [R1+0x9d0] ;  /* 0x0009d00001d57983 */ /* 0x000f220000300800 */
[----:B------:R-:W-:-:S03]  /*21fc0*/  ISETP.GT.AND P2, PT, R5, 0x58, PT ;  /* 0x000000580500780c */ /* 0x000fc60003f44270 */
[----:B--2---:R-:W2:Y:S04]  /*21fd0*/  LDL.LU R211, [R1+0x9d4] ;  /* 0x0009d40001d37983 */ /* 0x004ea80000300800 */
[----:B------:R-:W2:Y:S04]  /*21fe0*/  LDL.LU R11, [R1+0x9d8] ;  /* 0x0009d800010b7983 */ /* 0x000ea80000300800 */
        /* <DEDUP_REMOVED lines=47> */
[----:B------:R-:W-:-:S05]  /*222e0*/  IADD3 R215, P3, R215, R2, RZ ;  /* 0x00000002d7d77210 */ /* 0x000fca0007f7e0ff */
[----:B------:R-:W-:Y:S01]  /*222f0*/  IMAD.X R221, R221, 0x1, R0, P3 ;  /* 0x00000001dddd7824 */ /* 0x000fe200018e0600 */
[----:B------:R-:W-:Y:S01]  /*22300*/  STL [R1+0x9e0], R215 ;  /* 0x0009e0d701007387 */ /* 0x000fe20000100800 */
[----:B---3--:R-:W-:-:S03]  /*22310*/  IADD3 R12, P4, R12, R2, RZ ;  /* 0x000000020c0c7210 */ /* 0x008fc60007f9e0ff */
[----:B------:R1:W-:Y:S01]  /*22320*/  STL [R1+0x9dc], R221 ;  /* 0x0009dcdd01007387 */ /* 0x0003e20000100800 */
[----:B------:R-:W-:-:S03]  /*22330*/  IADD3.X R212, R212, R0, RZ, P4, !PT ;  /* 0x00000000d4d47210 */ /* 0x000fc600027fe4ff */
[----:B------:R-:W-:Y:S01]  /*22340*/  STL [R1+0x9e8], R12 ;  /* 0x0009e80c01007387 */ /* 0x000fe20000100800 */
[----:B------:R-:W-:Y:S01]  /*22350*/  ISETP.NE.U32.AND P2, PT, R8, RZ, PT ;  /* 0x000000ff0800720c */ /* 0x000fe20003f45070 */
[----:B------:R-:W-:Y:S02]  /*22360*/  IMAD.MOV.U32 R8, RZ, RZ, R215 ;  /* 0x000000ffff087224 */ /* 0x000fe400078e00d7 */
[----:B------:R-:W-:Y:S01]  /*22370*/  IMAD.MOV.U32 R9, RZ, RZ, R221 ;  /* 0x000000ffff097224 */ /* 0x000fe200078e00dd */
[----:B------:R3:W-:Y:S04]  /*22380*/  STL [R1+0x9e4], R212 ;  /* 0x0009e4d401007387 */ /* 0x0007e80000100800 */
[----:B-1----:R-:W2:Y:S04]  /*22390*/  LDL.LU R221, [R1+0x9fc] ;  /* 0x0009fc0001dd7983 */ /* 0x002ea80000300800 */
[----:B------:R-:W2:Y:S04]  /*223a0*/  LDL.LU R215, [R1+0xa00] ;  /* 0x000a000001d77983 */ /* 0x000ea80000300800 */
[----:B------:R1:W-:Y:S02]  /*223b0*/  LDGSTS.E [R6+0x14004], desc[UR60][R8.64], P1 ;  /* 0x1400400008067fae */ /* 0x0003e4000892187c */
[----:B-1----:R-:W-:Y:S01]  /*223c0*/  MOV R9, R212 ;  /* 0x000000d400097202 */ /* 0x002fe20000000f00 */
        /* <DEDUP_REMOVED lines=21> */
[----:B-1----:R-:W4:Y:S01]  /*22520*/  LDL.LU R214, [R1+0xbcc] ;  /* 0x000bcc0001d67983 */ /* 0x002f220000300800 */
[----:B------:R-:W-:-:S03]  /*22530*/  ISETP.GT.AND P2, PT, R5, 0x78, PT ;  /* 0x000000780500780c */ /* 0x000fc60003f44270 */
[----:B------:R-:W4:Y:S04]  /*22540*/  LDL.LU R213, [R1+0xbd0] ;  /* 0x000bd00001d57983 */ /* 0x000f280000300800 */
[----:B--2---:R-:W2:Y:S04]  /*22550*/  LDL.LU R211, [R1+0xbd4] ;  /* 0x000bd40001d37983 */ /* 0x004ea80000300800 */
[----:B------:R-:W2:Y:S04]  /*22560*/  LDL.LU R11, [R1+0xbd8] ;  /* 0x000bd800010b7983 */ /* 0x000ea80000300800 */
[----:B------:R1:W-:Y:S02]  /*22570*/  LDGSTS.E [R6+0x1000c], desc[UR60][R8.64], P1 ;  /* 0x1000c00008067fae */ /* 0x0003e4000892187c */
[----:B-1----:R-:W-:-:S04]  /*22580*/  SEL R8, RZ, 0x4, !P2 ;  /* 0x00000004ff087807 */ /* 0x002fc80005000000 */
[----:B------:R-:W-:-:S04]  /*22590*/  SEL R8, R8, RZ, !P0 ;  /* 0x000000ff08087207 */ /* 0x000fc80004000000 */
[----:B------:R-:W-:Y:S02]  /*225a0*/  ISETP.NE.U32.AND P2, PT, R8, RZ, PT ;  /* 0x000000ff0800720c */ /* 0x000fe40003f45070 */
[----:B------:R-:W-:-:S05]  /*225b0*/  IADD3 R215, P3, R215, R2, RZ ;  /* 0x00000002d7d77210 */ /* 0x000fca0007f7e0ff */
[----:B------:R-:W-:Y:S02]  /*225c0*/  IMAD.X R221, R221, 0x1, R0, P3 ;  /* 0x00000001dddd7824 */ /* 0x000fe400018e0600 */
[----:B------:R-:W-:Y:S02]  /*225d0*/  IMAD.MOV.U32 R8, RZ, RZ, R215 ;  /* 0x000000ffff087224 */ /* 0x000fe400078e00d7 */
[----:B------:R-:W-:Y:S01]  /*225e0*/  IMAD.MOV.U32 R9, RZ, RZ, R221 ;  /* 0x000000ffff097224 */ /* 0x000fe200078e00dd */
[----:B------:R-:W-:Y:S04]  /*225f0*/  STL [R1+0xa00], R215 ;  /* 0x000a00d701007387 */ /* 0x000fe80000100800 */
[----:B------:R-:W-:Y:S04]  /*22600*/  STL [R1+0x9fc], R221 ;  /* 0x0009fcdd01007387 */ /* 0x000fe80000100800 */
[----:B------:R1:W-:Y:S01]  /*22610*/  LDGSTS.E [R6+0x1400c], desc[UR60][R8.64], P1 ;  /* 0x1400c00008067fae */ /* 0x0003e2000892187c */
[----:B---3--:R-:W-:-:S04]  /*22620*/  IADD3 R12, P4, R12, R2, RZ ;  /* 0x000000020c0c7210 */ /* 0x008fc80007f9e0ff */
[----:B------:R-:W-:Y:S01]  /*22630*/  IADD3.X R212, R212, R0, RZ, P4, !PT ;  /* 0x00000000d4d47210 */ /* 0x000fe200027fe4ff */
[----:B------:R-:W-:Y:S03]  /*22640*/  STL [R1+0xbc8], R12 ;  /* 0x000bc80c01007387 */ /* 0x000fe60000100800 */
[----:B-1----:R-:W-:Y:S01]  /*22650*/  MOV R9, R212 ;  /* 0x000000d400097202 */ /* 0x002fe20000000f00 */
        /* <DEDUP_REMOVED lines=12> */
[--C-:B------:R-:W-:Y:S01]  /*22720*/  IMAD.X R214, R214, 0x1, R0.reuse, P3 ;  /* 0x00000001d6d67824 */ /* 0x100fe200018e0600 */
[----:B--2---:R-:W-:Y:S01]  /*22730*/  IADD3 R11, P4, R11, R2, RZ ;  /* 0x000000020b0b7210 */ /* 0x004fe20007f9e0ff */
[----:B------:R-:W-:Y:S04]  /*22740*/  STL [R1+0xbd0], R213 ;  /* 0x000bd0d501007387 */ /* 0x000fe80000100800 */
[----:B------:R-:W-:Y:S01]  /*22750*/  IMAD.X R211, R211, 0x1, R0, P4 ;  /* 0x00000001d3d37824 */ /* 0x000fe200020e0600 */
[----:B------:R1:W-:Y:S01]  /*22760*/  STL [R1+0xbcc], R214 ;  /* 0x000bccd601007387 */ /* 0x0003e20000100800 */
[----:B------:R-:W-:Y:S01]  /*22770*/  MOV R9, R214 ;  /* 0x000000d600097202 */ /* 0x000fe20000000f00 */
[----:B------:R-:W-:Y:S02]  /*22780*/  IMAD.MOV.U32 R8, RZ, RZ, R213 ;  /* 0x000000ffff087224 */ /* 0x000fe400078e00d5 */
[----:B------:R-:W-:Y:S04]  /*22790*/  STL [R1+0xbd8], R11 ;  /* 0x000bd80b01007387 */ /* 0x000fe80000100800 */
[----:B------:R2:W-:Y:S04]  /*227a0*/  STL [R1+0xbd4], R211 ;  /* 0x000bd4d301007387 */ /* 0x0005e80000100800 */
[----:B-1----:R-:W3:Y:S04]  /*227b0*/  LDL.LU R214, [R1+0xbec] ;  /* 0x000bec0001d67983 */ /* 0x002ee80000300800 */
[----:B------:R-:W4:Y:S04]  /*227c0*/  LDL.LU R213, [R1+0xbf0] ;  /* 0x000bf00001d57983 */ /* 0x000f280000300800 */
[----:B------:R1:W-:Y:S01]  /*227d0*/  LDGSTS.E [R6+0x1c000], desc[UR60][R8.64], P2 ;  /* 0x1c00000008067fae */ /* 0x0003e2000912187c */
[----:B------:R-:W-:Y:S01]  /*227e0*/  ISETP.GT.AND P2, PT, R5, 0x7a, PT ;  /* 0x0000007a0500780c */ /* 0x000fe20003f44270 */
[----:B-1----:R-:W-:-:S02]  /*227f0*/  IMAD.MOV.U32 R8, RZ, RZ, R11 ;  /* 0x000000ffff087224 */ /* 0x002fc400078e000b */
[----:B------:R-:W-:Y:S02]  /*22800*/  IMAD.MOV.U32 R9, RZ, RZ, R211 ;  /* 0x000000ffff097224 */ /* 0x000fe400078e00d3 */
[----:B--2---:R-:W2:Y:S04]  /*22810*/  LDL.LU R211, [R1+0xbf8] ;  /* 0x000bf80001d37983 */ /* 0x004ea80000300800 */
[----:B------:R1:W-:Y:S04]  /*22820*/  LDGSTS.E [R6+0x18004], desc[UR60][R8.64], P1 ;  /* 0x1800400008067fae */ /* 0x0003e8000892187c */
[----:B------:R-:W2:Y:S01]  /*22830*/  LDL.LU R11, [R1+0xc00] ;  /* 0x000c0000010b7983 */ /* 0x000ea20000300800 */
[----:B-1----:R-:W-:-:S04]  /*22840*/  SEL R8, RZ, 0x4, !P2 ;  /* 0x00000004ff087807 */ /* 0x002fc80005000000 */
[----:B------:R-:W-:-:S04]  /*22850*/  SEL R8, R8, RZ, !P0 ;  /* 0x000000ff08087207 */ /* 0x000fc80004000000 */
[----:B------:R-:W-:Y:S02]  /*22860*/  ISETP.NE.U32.AND P2, PT, R8, RZ, PT ;  /* 0x000000ff0800720c */ /* 0x000fe40003f45070 */
[----:B------:R-:W-:-:S05]  /*22870*/  IADD3 R12, P3, R12, R2, RZ ;  /* 0x000000020c0c7210 */ /* 0x000fca0007f7e0ff */
[----:B------:R-:W-:Y:S01]  /*22880*/  IMAD.X R212, R212, 0x1, R0, P3 ;  /* 0x00000001d4d47824 */ /* 0x000fe200018e0600 */
[----:B------:R-:W-:Y:S01]  /*22890*/  IADD3 R215, P4, R215, R2, RZ ;  /* 0x00000002d7d77210 */ /* 0x000fe20007f9e0ff */
[----:B------:R-:W-:Y:S02]  /*228a0*/  STL [R1+0xbe0], R12 ;  /* 0x000be00c01007387 */ /* 0x000fe40000100800 */
[----:B------:R-:W-:Y:S01]  /*228b0*/  IMAD.MOV.U32 R9, RZ, RZ, R212 ;  /* 0x000000ffff097224 */ /* 0x000fe200078e00d4 */
[----:B------:R-:W-:Y:S01]  /*228c0*/  IADD3.X R221, R221, R0, RZ, P4, !PT ;  /* 0x00000000dddd7210 */ /* 0x000fe200027fe4ff */
[----:B------:R1:W-:Y:S01]  /*228d0*/  STL [R1+0xbdc], R212 ;  /* 0x000bdcd401007387 */ /* 0x0003e20000100800 */
[----:B------:R-:W-:-:S03]  /*228e0*/  IMAD.MOV.U32 R8, RZ, RZ, R12 ;  /* 0x000000ffff087224 */ /* 0x000fc600078e000c */
[----:B------:R-:W-:Y:S04]  /*228f0*/  STL [R1+0xbe8], R215 ;  /* 0x000be8d701007387 */ /* 0x000fe80000100800 */
[----:B------:R1:W-:Y:S04]  /*22900*/  LDGSTS.E [R6+0x1c004], desc[UR60][R8.64], P1 ;  /* 0x1c00400008067fae */ /* 0x0003e8000892187c */
[----:B-1----:R-:W2:Y:S04]  /*22910*/  LDL.LU R212, [R1+0xbf4] ;  /* 0x000bf40001d47983 */ /* 0x002ea80000300800 */
[----:B------:R-:W-:Y:S04]  /*22920*/  STL [R1+0xbe4], R221 ;  /* 0x000be4dd01007387 */ /* 0x000fe80000100800 */
[----:B------:R-:W2:Y:S01]  /*22930*/  LDL.LU R12, [R1+0xbfc] ;  /* 0x000bfc00010c7983 */ /* 0x000ea20000300800 */
[----:B------:R-:W-:Y:S01]  /*22940*/  IMAD.MOV.U32 R8, RZ, RZ, R215 ;  /* 0x000000ffff087224 */ /* 0x000fe200078e00d7 */
[----:B------:R-:W-:-:S02]  /*22950*/  MOV R9, R221 ;  /* 0x000000dd00097202 */ /* 0x000fc40000000f00 */
        /* <DEDUP_REMOVED lines=10> */
[----:B------:R1:W-:Y:S04]  /*22a00*/  STL [R1+0xbec], R214 ;  /* 0x000becd601007387 */ /* 0x0003e80000100800 */
[----:B------:R3:W-:Y:S04]  /*22a10*/  LDGSTS.E [R6+0x1c008], desc[UR60][R8.64], P2 ;  /* 0x1c00800008067fae */ /* 0x0007e8000912187c */
[----:B-1----:R-:W4:Y:S04]  /*22a20*/  LDL.LU R214, [R1+0x604] ;  /* 0x0006040001d67983 */ /* 0x002f280000300800 */
[----:B------:R-:W4:Y:S01]  /*22a30*/  LDL.LU R213, [R1+0x608] ;  /* 0x0006080001d57983 */ /* 0x000f220000300800 */
[----:B--2---:R-:W-:-:S02]  /*22a40*/  IADD3 R211, P2, R211, R2, RZ ;  /* 0x00000002d3d37210 */ /* 0x004fc40007f5e0ff */
[----:B------:R-:W-:-:S03]  /*22a50*/  IADD3 R11, P3, R11, R2, RZ ;  /* 0x000000020b0b7210 */ /* 0x000fc60007f7e0ff */
[----:B------:R-:W-:Y:S01]  /*22a60*/  STL [R1+0xbf8], R211 ;  /* 0x000bf8d301007387 */ /* 0x000fe20000100800 */
[----:B---3--:R-:W-:Y:S01]  /*22a70*/  IMAD.MOV.U32 R8, RZ, RZ, R211 ;  /* 0x000000ffff087224 */ /* 0x008fe200078e00d3 */
[----:B------:R-:W-:-:S05]  /*22a80*/  IADD3.X R212, R212, R0, RZ, P2, !PT ;  /* 0x00000000d4d47210 */ /* 0x000fca00017fe4ff */
        /* <DEDUP_REMOVED lines=13> */
[----:B------:R-:W-:Y:S02]  /*22b60*/  ISETP.GT.AND P1, PT, R5, 0x1c, PT ;  /* 0x0000001c0500780c */ /* 0x000fe40003f24270 */
[----:B------:R-:W-:-:S02]  /*22b70*/  LOP3.LUT R215, R10, 0x70, RZ, 0x3c, !PT ;  /* 0x000000700ad77812 */ /* 0x000fc400078e3cff */
[----:B-1----:R-:W-:-:S04]  /*22b80*/  SEL R6, RZ, 0x4, !P1 ;  /* 0x00000004ff067807 */ /* 0x002fc80004800000 */
[----:B------:R-:W-:-:S04]  /*22b90*/  SEL R6, R6, RZ, !P0 ;  /* 0x000000ff06067207 */ /* 0x000fc80004000000 */
[----:B------:R-:W-:Y:S01]  /*22ba0*/  ISETP.NE.U32.AND P2, PT, R6, RZ, PT ;  /* 0x000000ff0600720c */ /* 0x000fe20003f45070 */
[----:B------:R-:W-:Y:S01]  /*22bb0*/  VIADD R6, R215, UR5 ;  /* 0x00000005d7067c36 */ /* 0x000fe20008000000 */
[----:B----4-:R-:W-:-:S05]  /*22bc0*/  IADD3 R213, P1, R213, R2, RZ ;  /* 0x00000002d5d57210 */ /* 0x010fca0007f3e0ff */
[----:B------:R-:W-:Y:S01]  /*22bd0*/  IMAD.X R214, R214, 0x1, R0, P1 ;  /* 0x00000001d6d67824 */ /* 0x000fe200008e0600 */
[----:B------:R-:W-:Y:S01]  /*22be0*/  STL [R1+0x608], R213 ;  /* 0x000608d501007387 */ /* 0x000fe20000100800 */
[----:B------:R-:W-:-:S03]  /*22bf0*/  MOV R8, R213 ;  /* 0x000000d500087202 */ /* 0x000fc60000000f00 */
[----:B------:R1:W-:Y:S01]  /*22c00*/  STL [R1+0x604], R214 ;  /* 0x000604d601007387 */ /* 0x0003e20000100800 */
[----:B------:R-:W-:-:S03]  /*22c10*/  IMAD.MOV.U32 R9, RZ, RZ, R214 ;  /* 0x000000ffff097224 */ /* 0x000fc600078e00d6 */
[----:B------:R-:W4:Y:S01]  /*22c20*/  LDL.LU R221, [R1+0x61c] ;  /* 0x00061c0001dd7983 */ /* 0x000f220000300800 */
[----:B------:R-:W-:-:S03]  /*22c30*/  ISETP.GT.AND P1, PT, R5, 0x1d, PT ;  /* 0x0000001d0500780c */ /* 0x000fc60003f24270 */
[----:B------:R-:W4:Y:S04]  /*22c40*/  LDL.LU R215, [R1+0x620] ;  /* 0x0006200001d77983 */ /* 0x000f280000300800 */
[----:B-1----:R-:W4:Y:S04]  /*22c50*/  LDL.LU R214, [R1+0x624] ;  /* 0x0006240001d67983 */ /* 0x002f280000300800 */
[----:B------:R-:W4:Y:S04]  /*22c60*/  LDL.LU R213, [R1+0x628] ;  /* 0x0006280001d57983 */ /* 0x000f280000300800 */
[----:B------:R1:W-:Y:S02]  /*22c70*/  LDGSTS.E [R6], desc[UR60][R8.64], P2 ;  /* 0x0000000008067fae */ /* 0x0003e4000912187c */
[----:B-1----:R-:W-:-:S04]  /*22c80*/  SEL R8, RZ, 0x4, !P1 ;  /* 0x00000004ff087807 */ /* 0x002fc80004800000 */
[----:B------:R-:W-:-:S04]  /*22c90*/  SEL R8, R8, RZ, !P0 ;  /* 0x000000ff08087207 */ /* 0x000fc80004000000 */
[----:B------:R-:W-:Y:S02]  /*22ca0*/  ISETP.NE.U32.AND P1, PT, R8, RZ, PT ;  /* 0x000000ff0800720c */ /* 0x000fe40003f25070 */
[----:B---3--:R-:W-:-:S05]  /*22cb0*/  IADD3 R211, P3, R211, R2, RZ ;  /* 0x00000002d3d37210 */ /* 0x008fca0007f7e0ff */
        /* <DEDUP_REMOVED lines=21> */
[----:B----4-:R-:W-:-:S04]  /*22e10*/  IADD3 R215, P3, R215, R2, RZ ;  /* 0x00000002d7d77210 */ /* 0x010fc80007f7e0ff */
        /* <DEDUP_REMOVED lines=15> */
[----:B----4-:R-:W4:Y:S04]  /*22f10*/  LDL.LU R214, [R1+0x804] ;  /* 0x0008040001d67983 */ /* 0x010f280000300800 */
[----:B------:R-:W4:Y:S04]  /*22f20*/  LDL.LU R213, [R1+0x808] ;  /* 0x0008080001d57983 */ /* 0x000f280000300800 */
        /* <DEDUP_REMOVED lines=8> */
[----:B------:R-:W-:Y:S01]  /*22fb0*/  MOV R8, R211 ;  /* 0x000000d300087202 */ /* 0x000fe20000000f00 */
[----:B------:R-:W-:Y:S02]  /*22fc0*/  IMAD.MOV.U32 R9, RZ, RZ, R212 ;  /* 0x000000ffff097224 */ /* 0x000fe400078e00d4 */
[----:B--2---:R-:W-:Y:S01]  /*22fd0*/  IMAD.X R12, R12, 0x1, R0, P4 ;  /* 0x000000010c0c7824 */ /* 0x004fe200020e0600 */
        /* <DEDUP_REMOVED lines=18> */
[----:B------:R-:W-:Y:S01]  /*23100*/  STL [R1+0x640], R215 ;  /* 0x000640d701007387 */ /* 0x000fe20000100800 */
[----:B----4-:R-:W-:Y:S02]  /*23110*/  IADD3 R213, P4, R213, R2, RZ ;  /* 0x00000002d5d57210 */ /* 0x010fe40007f9e0ff */
[----:B------:R-:W-:Y:S01]  /*23120*/  IMAD.MOV.U32 R9, RZ, RZ, R221 ;  /* 0x000000ffff097224 */ /* 0x000fe200078e00dd */
[----:B------:R1:W-:Y:S02]  /*23130*/  STL [R1+0x63c], R221 ;  /* 0x00063cdd01007387 */ /* 0x0003e40000100800 */
[----:B------:R-:W-:Y:S02]  /*23140*/  IMAD.X R214, R214, 0x1, R0, P4 ;  /* 0x00000001d6d67824 */ /* 0x000fe400020e0600 */
[----:B------:R-:W-:Y:S04]  /*23150*/  STL [R1+0x808], R213 ;  /* 0x000808d501007387 */ /* 0x000fe80000100800 */
[----:B------:R4:W-:Y:S04]  /*23160*/  STL [R1+0x804], R214 ;  /* 0x000804d601007387 */ /* 0x0009e80000100800 */
[----:B------:R4:W-:Y:S04]  /*23170*/  LDGSTS.E [R6+0x400c], desc[UR60][R8.64], P1 ;  /* 0x0400c00008067fae */ /* 0x0009e8000892187c */
[----:B-1----:R-:W2:Y:S01]  /*23180*/  LDL.LU R221, [R1+0x81c] ;  /* 0x00081c0001dd7983 */ /* 0x002ea20000300800 */
[----:B------:R-:W-:-:S03]  /*23190*/  ISETP.GT.AND P1, PT, R5, 0x3d, PT ;  /* 0x0000003d0500780c */ /* 0x000fc60003f24270 */
[----:B------:R-:W2:Y:S01]  /*231a0*/  LDL.LU R215, [R1+0x820] ;  /* 0x0008200001d77983 */ /* 0x000ea20000300800 */
[----:B----4-:R-:W-:Y:S01]  /*231b0*/  IMAD.MOV.U32 R9, RZ, RZ, R214 ;  /* 0x000000ffff097224 */ /* 0x010fe200078e00d6 */
[----:B------:R-:W-:Y:S02]  /*231c0*/  MOV R8, R213 ;  /* 0x000000d500087202 */ /* 0x000fe40000000f00 */
[----:B------:R-:W4:Y:S04]  /*231d0*/  LDL.LU R214, [R1+0x824] ;  /* 0x0008240001d67983 */ /* 0x000f280000300800 */
[----:B------:R-:W4:Y:S04]  /*231e0*/  LDL.LU R213, [R1+0x828] ;  /* 0x0008280001d57983 */ /* 0x000f280000300800 */
[----:B------:R1:W-:Y:S02]  /*231f0*/  LDGSTS.E [R6+0x8000], desc[UR60][R8.64], P2 ;  /* 0x0800000008067fae */ /* 0x0003e4000912187c */
[----:B-1----:R-:W-:-:S04]  /*23200*/  SEL R8, RZ, 0x4, !P1 ;  /* 0x00000004ff087807 */ /* 0x002fc80004800000 */
[----:B------:R-:W-:-:S04]  /*23210*/  SEL R8, R8, RZ, !P0 ;  /* 0x000000ff08087207 */ /* 0x000fc80004000000 */
[----:B------:R-:W-:Y:S02]  /*23220*/  ISETP.NE.U32.AND P1, PT, R8, RZ, PT ;  /* 0x000000ff0800720c */ /* 0x000fe40003f25070 */
[----:B---3--:R-:W-:-:S05]  /*23230*/  IADD3 R211, P3, R211, R2, RZ ;  /* 0x00000002d3d37210 */ /* 0x008fca0007f7e0ff */
[----:B------:R-:W-:Y:S01]  /*23240*/  IMAD.X R212, R212, 0x1, R0, P3 ;  /* 0x00000001d4d47824 */ /* 0x000fe200018e0600 */
        /* <DEDUP_REMOVED lines=121> */
[----:B------:R-:W-:-:S02]  /*239e0*/  ISETP.GT.AND P1, PT, R5, 0x5f, PT ;  /* 0x0000005f0500780c */ /* 0x000fc40003f24270 */
[----:B-1----:R-:W-:Y:S01]  /*239f0*/  MOV R8, R213 ;  /* 0x000000d500087202 */ /* 0x002fe20000000f00 */
[----:B------:R-:W-:Y:S02]  /*23a00*/  IMAD.MOV.U32 R9, RZ, RZ, R214 ;  /* 0x000000ffff097224 */ /* 0x000fe400078e00d6 */
        /* <DEDUP_REMOVED lines=30> */
[----:B------:R-:W-:-:S04]  /*23bf0*/  IMAD.MOV.U32 R8, RZ, RZ, R215 ;  /* 0x000000ffff087224 */ /* 0x000fc800078e00d7 */
[----:B------:R-:W-:-:S05]  /*23c00*/  IMAD.MOV.U32 R9, RZ, RZ, R221 ;  /* 0x000000ffff097224 */ /* 0x000fca00078e00dd */
[----:B------:R1:W-:Y:S01]  /*23c10*/  LDGSTS.E [R6+0x1400c], desc[UR60][R8.64], P1 ;  /* 0x1400c00008067fae */ /* 0x0003e2000892187c */
[----:B----4-:R-:W-:-:S05]  /*23c20*/  IADD3 R213, P4, R213, R2, RZ ;  /* 0x00000002d5d57210 */ /* 0x010fca0007f9e0ff */
[----:B------:R-:W-:Y:S01]  /*23c30*/  IMAD.X R214, R214, 0x1, R0, P4 ;  /* 0x00000001d6d67824 */ /* 0x000fe200020e0600 */
[----:B-1----:R-:W-:-:S03]  /*23c40*/  MOV R8, R213 ;  /* 0x000000d500087202 */ /* 0x002fc60000000f00 */
[----:B------:R-:W-:Y:S01]  /*23c50*/  IMAD.MOV.U32 R9, RZ, RZ, R214 ;  /* 0x000000ffff097224 */ /* 0x000fe200078e00d6 */
[----:B------:R-:W-:-:S04]  /*23c60*/  ISETP.GT.AND P1, PT, R5, 0x7d, PT ;  /* 0x0000007d0500780c */ /* 0x000fc80003f24270 */
[----:B------:R1:W-:Y:S04]  /*23c70*/  LDGSTS.E [R6+0x18000], desc[UR60][R8.64], P2 ;  /* 0x1800000008067fae */ /* 0x0003e8000912187c */
[----:B------:R4:W-:Y:S01]  /*23c80*/  STL [R1+0xa40], R215 ;  /* 0x000a40d701007387 */ /* 0x0009e20000100800 */
[----:B-1----:R-:W-:-:S03]  /*23c90*/  SEL R8, RZ, 0x4, !P1 ;  /* 0x00000004ff087807 */ /* 0x002fc60004800000 */
[----:B------:R1:W-:Y:S01]  /*23ca0*/  STL [R1+0xa3c], R221 ;  /* 0x000a3cdd01007387 */ /* 0x0003e20000100800 */
[----:B------:R-:W-:-:S03]  /*23cb0*/  SEL R8, R8, RZ, !P0 ;  /* 0x000000ff08087207 */ /* 0x000fc60004000000 */
[----:B------:R-:W-:Y:S01]  /*23cc0*/  STL [R1+0xc08], R213 ;  /* 0x000c08d501007387 */ /* 0x000fe20000100800 */
[----:B------:R-:W-:-:S03]  /*23cd0*/  ISETP.NE.U32.AND P1, PT, R8, RZ, PT ;  /* 0x000000ff0800720c */ /* 0x000fc60003f25070 */
[----:B------:R1:W-:Y:S04]  /*23ce0*/  STL [R1+0xc04], R214 ;  /* 0x000c04d601007387 */ /* 0x0003e80000100800 */
[----:B------:R-:W2:Y:S04]  /*23cf0*/  LDL.LU R237, [R1+0xc20] ;  /* 0x000c200001ed7983 */ /* 0x000ea80000300800 */
[----:B----4-:R-:W4:Y:S01]  /*23d00*/  LDL.LU R215, [R1+0xc28] ;  /* 0x000c280001d77983 */ /* 0x010f220000300800 */
[----:B---3--:R-:W-:-:S05]  /*23d10*/  IADD3 R211, P3, R211, R2, RZ ;  /* 0x00000002d3d37210 */ /* 0x008fca0007f7e0ff */
        /* <DEDUP_REMOVED lines=8> */
[----:B------:R-:W-:Y:S01]  /*23da0*/  STL [R1+0xc18], R11 ;  /* 0x000c180b01007387 */ /* 0x000fe20000100800 */
[----:B-1----:R-:W-:-:S03]  /*23db0*/  IMAD.MOV.U32 R8, RZ, RZ, R11 ;  /* 0x000000ffff087224 */ /* 0x002fc600078e000b */
[----:B------:R-:W2:Y:S01]  /*23dc0*/  LDL.LU R221, [R1+0xc24] ;  /* 0x000c240001dd7983 */ /* 0x000ea20000300800 */
[----:B------:R-:W-:-:S03]  /*23dd0*/  IMAD.MOV.U32 R9, RZ, RZ, R12 ;  /* 0x000000ffff097224 */ /* 0x000fc600078e000c */
[----:B------:R1:W-:Y:S04]  /*23de0*/  STL [R1+0xc14], R12 ;  /* 0x000c140c01007387 */ /* 0x0003e80000100800 */
[----:B------:R-:W2:Y:S04]  /*23df0*/  LDL.LU R214, [R1+0xc2c] ;  /* 0x000c2c0001d67983 */ /* 0x000ea80000300800 */
[----:B------:R-:W2:Y:S04]  /*23e00*/  LDL.LU R213, [R1+0xc30] ;  /* 0x000c300001d57983 */ /* 0x000ea80000300800 */
[----:B---3--:R-:W3:Y:S04]  /*23e10*/  LDL.LU R212, [R1+0xc34] ;  /* 0x000c340001d47983 */ /* 0x008ee80000300800 */
[----:B------:R-:W3:Y:S04]  /*23e20*/  LDL.LU R211, [R1+0xc38] ;  /* 0x000c380001d37983 */ /* 0x000ee80000300800 */
[----:B-1----:R-:W3:Y:S04]  /*23e30*/  LDL.LU R12, [R1+0xc3c] ;  /* 0x000c3c00010c7983 */ /* 0x002ee80000300800 */
[----:B------:R-:W3:Y:S04]  /*23e40*/  LDL.LU R11, [R1+0xc40] ;  /* 0x000c4000010b7983 */ /* 0x000ee80000300800 */
[----:B------:R1:W-:Y:S04]  /*23e50*/  LDGSTS.E [R6+0x18004], desc[UR60][R8.64], P1 ;  /* 0x1800400008067fae */ /* 0x0003e8000892187c */
[----:B------:R-:W3:Y:S01]  /*23e60*/  LDL.LU R9, [R1+0xc1c] ;  /* 0x000c1c0001097983 */ /* 0x000ee20000300800 */
[----:B------:R-:W-:-:S04]  /*23e70*/  ISETP.GT.AND P2, PT, R5, 0x7e, PT ;  /* 0x0000007e0500780c */ /* 0x000fc80003f44270 */
[----:B-1----:R-:W-:-:S04]  /*23e80*/  SEL R8, RZ, 0x4, !P2 ;  /* 0x00000004ff087807 */ /* 0x002fc80005000000 */
[----:B------:R-:W-:-:S04]  /*23e90*/  SEL R8, R8, RZ, !P0 ;  /* 0x000000ff08087207 */ /* 0x000fc80004000000 */
[----:B------:R-:W-:Y:S02]  /*23ea0*/  ISETP.NE.U32.AND P2, PT, R8, RZ, PT ;  /* 0x000000ff0800720c */ /* 0x000fe40003f45070 */
[-C--:B------:R-:W-:Y:S02]  /*23eb0*/  IADD3 R237, P3, R237, R2.reuse, RZ ;  /* 0x00000002eded7210 */ /* 0x080fe40007f7e0ff */
[----:B----4-:R-:W-:-:S03]  /*23ec0*/  IADD3 R215, P4, R215, R2, RZ ;  /* 0x00000002d7d77210 */ /* 0x010fc60007f9e0ff */
[----:B------:R-:W-:Y:S01]  /*23ed0*/  IMAD.MOV.U32 R8, RZ, RZ, R237 ;  /* 0x000000ffff087224 */ /* 0x000fe200078e00ed */
[----:B------:R-:W-:Y:S01]  /*23ee0*/  STL [R1+0xc20], R237 ;  /* 0x000c20ed01007387 */ /* 0x000fe20000100800 */
[----:B--2---:R-:W-:Y:S01]  /*23ef0*/  IMAD.X R221, R221, 0x1, R0, P4 ;  /* 0x00000001dddd7824 */ /* 0x004fe200020e0600 */
[----:B---3--:R-:W-:-:S05]  /*23f00*/  IADD3.X R9, R9, R0, RZ, P3, !PT ;  /* 0x0000000009097210 */ /* 0x008fca0001ffe4ff */
[----:B------:R1:W-:Y:S04]  /*23f10*/  STL [R1+0xc1c], R9 ;  /* 0x000c1c0901007387 */ /* 0x0003e80000100800 */
[----:B------:R2:W-:Y:S01]  /*23f20*/  LDGSTS.E [R6+0x1c004], desc[UR60][R8.64], P1 ;  /* 0x1c00400008067fae */ /* 0x0005e2000892187c */
[----:B------:R-:W-:Y:S02]  /*23f30*/  ISETP.GT.AND P1, PT, R5, 0x7f, PT ;  /* 0x0000007f0500780c */ /* 0x000fe40003f24270 */
[----:B------:R-:W-:Y:S01]  /*23f40*/  IADD3 R213, P3, R213, R2, RZ ;  /* 0x00000002d5d57210 */ /* 0x000fe20007f7e0ff */
[----:B--2---:R-:W-:Y:S01]  /*23f50*/  IMAD.MOV.U32 R8, RZ, RZ, R215 ;  /* 0x000000ffff087224 */ /* 0x004fe200078e00d7 */
[----:B-1----:R-:W-:-:S05]  /*23f60*/  MOV R9, R221 ;  /* 0x000000dd00097202 */ /* 0x002fca0000000f00 */
[----:B------:R1:W-:Y:S01]  /*23f70*/  LDGSTS.E [R6+0x18008], desc[UR60][R8.64], P2 ;  /* 0x1800800008067fae */ /* 0x0003e2000912187c */
[----:B------:R-:W-:Y:S01]  /*23f80*/  IMAD.X R214, R214, 0x1, R0, P3 ;  /* 0x00000001d6d67824 */ /* 0x000fe200018e0600 */
[----:B-1----:R-:W-:-:S04]  /*23f90*/  SEL R8, RZ, 0x4, !P1 ;  /* 0x00000004ff087807 */ /* 0x002fc80004800000 */
[----:B------:R-:W-:Y:S01]  /*23fa0*/  SEL R8, R8, RZ, !P0 ;  /* 0x000000ff08087207 */ /* 0x000fe20004000000 */
[----:B------:R-:W-:-:S03]  /*23fb0*/  IMAD.MOV.U32 R9, RZ, RZ, R214 ;  /* 0x000000ffff097224 */ /* 0x000fc600078e00d6 */
[----:B------:R-:W-:Y:S01]  /*23fc0*/  ISETP.NE.U32.AND P1, PT, R8, RZ, PT ;  /* 0x000000ff0800720c */ /* 0x000fe20003f25070 */
[----:B------:R-:W-:-:S05]  /*23fd0*/  IMAD.MOV.U32 R8, RZ, RZ, R213 ;  /* 0x000000ffff087224 */ /* 0x000fca00078e00d5 */
[----:B------:R1:W-:Y:S01]  /*23fe0*/  LDGSTS.E [R6+0x1c008], desc[UR60][R8.64], P2 ;  /* 0x1c00800008067fae */ /* 0x0003e2000912187c */
[----:B------:R-:W-:-:S04]  /*23ff0*/  IADD3 R211, P2, R211, R2, RZ ;  /* 0x00000002d3d37210 */ /* 0x000fc80007f5e0ff */
[----:B------:R-:W-:Y:S01]  /*24000*/  IADD3.X R212, R212, R0, RZ, P2, !PT ;  /* 0x00000000d4d47210 */ /* 0x000fe200017fe4ff */
[----:B------:R-:W-:Y:S01]  /*24010*/  STL [R1+0xc28], R215 ;  /* 0x000c28d701007387 */ /* 0x000fe20000100800 */
[----:B------:R-:W-:-:S03]  /*24020*/  IADD3 R11, P3, R11, R2, RZ ;  /* 0x000000020b0b7210 */ /* 0x000fc60007f7e0ff */
[----:B------:R-:W-:Y:S01]  /*24030*/  STL [R1+0xc24], R221 ;  /* 0x000c24dd01007387 */ /* 0x000fe20000100800 */
[----:B-1----:R-:W-:Y:S02]  /*24040*/  IMAD.MOV.U32 R8, RZ, RZ, R211 ;  /* 0x000000ffff087224 */ /* 0x002fe400078e00d3 */
[----:B------:R-:W-:Y:S01]  /*24050*/  IMAD.MOV.U32 R9, RZ, RZ, R212 ;  /* 0x000000ffff097224 */ /* 0x000fe200078e00d4 */
[----:B------:R-:W-:Y:S04]  /*24060*/  STL [R1+0xc30], R213 ;  /* 0x000c30d501007387 */ /* 0x000fe80000100800 */
[----:B------:R-:W-:Y:S04]  /*24070*/  STL [R1+0xc2c], R214 ;  /* 0x000c2cd601007387 */ /* 0x000fe80000100800 */
[----:B------:R-:W-:Y:S04]  /*24080*/  STL [R1+0xc38], R211 ;  /* 0x000c38d301007387 */ /* 0x000fe80000100800 */
[----:B------:R-:W-:Y:S04]  /*24090*/  STL [R1+0xc34], R212 ;  /* 0x000c34d401007387 */ /* 0x000fe80000100800 */
[----:B------:R1:W-:Y:S04]  /*240a0*/  LDGSTS.E [R6+0x1800c], desc[UR60][R8.64], P1 ;  /* 0x1800c00008067fae */ /* 0x0003e8000892187c */
[----:B------:R2:W-:Y:S01]  /*240b0*/  STL [R1+0xc40], R11 ;  /* 0x000c400b01007387 */ /* 0x0005e20000100800 */
[----:B-1----:R-:W-:-:S02]  /*240c0*/  MOV R8, R11 ;  /* 0x0000000b00087202 */ /* 0x002fc40000000f00 */
[----:B--2---:R-:W1:Y:S01]  /*240d0*/  S2R R11, SR_TID.X ;  /* 0x00000000000b7919 */ /* 0x004e620000002100 */
[----:B------:R-:W-:-:S04]  /*240e0*/  IMAD.X R12, R12, 0x1, R0, P3 ;  /* 0x000000010c0c7824 */ /* 0x000fc800018e0600 */
[----:B------:R-:W-:Y:S01]  /*240f0*/  IMAD.MOV.U32 R9, RZ, RZ, R12 ;  /* 0x000000ffff097224 */ /* 0x000fe200078e000c */
[----:B------:R2:W-:Y:S04]  /*24100*/  STL [R1+0xc3c], R12 ;  /* 0x000c3c0c01007387 */ /* 0x0005e80000100800 */
[----:B------:R-:W3:Y:S04]  /*24110*/  LDL.LU R213, [R1+0x108] ;  /* 0x0001080001d57983 */ /* 0x000ee80000300800 */
[----:B------:R4:W-:Y:S04]  /*24120*/  LDGSTS.E [R6+0x1c00c], desc[UR60][R8.64], P1 ;  /* 0x1c00c00008067fae */ /* 0x0009e8000892187c */
[----:B--2---:R-:W2:Y:S04]  /*24130*/  LDL.LU R12, [R1+0x10c] ;  /* 0x00010c00010c7983 */ /* 0x004ea80000300800 */
[----:B------:R-:W3:Y:S01]  /*24140*/  LDL.LU R211, [R1+0x148] ;  /* 0x0001480001d37983 */ /* 0x000ee20000300800 */
[----:B------:R-:W-:Y:S01]  /*24150*/  ULEA UR5, UR4, UR59, 0x10 ;  /* 0x0000003b04057291 */ /* 0x000fe2000f8e803f */
[----:B------:R-:W-:-:S02]  /*24160*/  IADD3 R224, P2, R224, R4, RZ ;  /* 0x00000004e0e07210 */ /* 0x000fc40007f5e0ff */
[----:B------:R-:W0:Y:S01]  /*24170*/  LDGDEPBAR ;  /* 0x00000000000079af */ /* 0x000e220000000000 */
[----:B-1----:R-:W-:-:S04]  /*24180*/  LOP3.LUT R11, R11, 0x7f, RZ, 0xc0, !PT ;  /* 0x0000007f0b0b7812 */ /* 0x002fc800078ec0ff */
[----:B------:R-:W-:Y:S02]  /*24190*/  ISETP.GE.AND P1, PT, R11, R5, PT ;  /* 0x000000050b00720c */ /* 0x000fe40003f26270 */
[----:B------:R-:W3:Y:S04]  /*241a0*/  LDL.LU R11, [R1+0x14c] ;  /* 0x00014c00010b7983 */ /* 0x000ee80000300800 */
[----:B------:R-:W3:Y:S04]  /*241b0*/  LDL.LU R237, [R1+0x188] ;  /* 0x0001880001ed7983 */ /* 0x000ee80000300800 */
[----:B------:R-:W3:Y:S01]  /*241c0*/  LDL.LU R221, [R1+0x18c] ;  /* 0x00018c0001dd7983 */ /* 0x000ee20000300800 */
[----:B------:R-:W-:Y:S01]  /*241d0*/  SEL R5, RZ, 0x4, P1 ;  /* 0x00000004ff057807 */ /* 0x000fe20000800000 */
[----:B------:R-:W-:-:S02]  /*241e0*/  IMAD.X R223, R223, 0x1, R3, P2 ;  /* 0x00000001dfdf7824 */ /* 0x000fc400010e0603 */
[----:B------:R-:W3:Y:S01]  /*241f0*/  LDL.LU R214, [R1+0x1cc] ;  /* 0x0001cc0001d67983 */ /* 0x000ee20000300800 */
[----:B------:R-:W-:Y:S02]  /*24200*/  SEL R5, R5, RZ, !P0 ;  /* 0x000000ff05057207 */ /* 0x000fe40004000000 */
[----:B------:R-:W-:Y:S01]  /*24210*/  IADD3 R16, P1, R16, R4, RZ ;  /* 0x0000000410107210 */ /* 0x000fe20007f3e0ff */
[----:B------:R-:W3:Y:S01]  /*24220*/  LDL.LU R212, [R1+0x20c] ;  /* 0x00020c0001d47983 */ /* 0x000ee20000300800 */
[----:B------:R-:W-:-:S03]  /*24230*/  ISETP.NE.U32.AND P0, PT, R5, RZ, PT ;  /* 0x000000ff0500720c */ /* 0x000fc60003f05070 */
[----:B------:R-:W-:Y:S01]  /*24240*/  IMAD.X R15, R15, 0x1, R3, P1 ;  /* 0x000000010f0f7824 */ /* 0x000fe200008e0603 */
[----:B------:R-:W-:Y:S01]  /*24250*/  IADD3 R5, R13, UR5, RZ ;  /* 0x000000050d057c10 */ /* 0x000fe2000fffe0ff */
[----:B----4-:R-:W-:Y:S02]  /*24260*/  IMAD.MOV.U32 R8, RZ, RZ, R16 ;  /* 0x000000ffff087224 */ /* 0x010fe400078e0010 */
[----:B------:R-:W-:Y:S01]  /*24270*/  IMAD.MOV.U32 R9, RZ, RZ, R15 ;  /* 0x000000ffff097224 */ /* 0x000fe200078e000f */
[----:B------:R-:W-:-:S05]  /*24280*/  IADD3 R240, P1, R240, R4, RZ ;  /* 0x00000004f0f07210 */ /* 0x000fca0007f3e0ff */
[----:B------:R1:W-:Y:S01]  /*24290*/  LDGSTS.E [R5+0x40000], desc[UR60][R8.64], P0 ;  /* 0x4000000008057fae */ /* 0x0003e2000812187c */
[----:B------:R-:W-:Y:S02]  /*242a0*/  IMAD.X R239, R239, 0x1, R3, P1 ;  /* 0x00000001efef7824 */ /* 0x000fe400008e0603 */
[----:B-1----:R-:W-:Y:S01]  /*242b0*/  IMAD.MOV.U32 R8, RZ, RZ, R224 ;  /* 0x000000ffff087224 */ /* 0x002fe200078e00e0 */
[----:B------:R-:W-:-:S05]  /*242c0*/  MOV R9, R223 ;  /* 0x000000df00097202 */ /* 0x000fca0000000f00 */
[----:B------:R1:W-:Y:S02]  /*242d0*/  LDGSTS.E [R5+0x40400], desc[UR60][R8.64], P0 ;  /* 0x4040000008057fae */ /* 0x0003e4000812187c */
[----:B-1----:R-:W-:Y:S01]  /*242e0*/  IMAD.MOV.U32 R8, RZ, RZ, R240 ;  /* 0x000000ffff087224 */ /* 0x002fe200078e00f0 */
[----:B------:R-:W-:-:S05]  /*242f0*/  MOV R9, R239 ;  /* 0x000000ef00097202 */ /* 0x000fca0000000f00 */
[----:B------:R1:W-:Y:S01]  /*24300*/  LDGSTS.E [R5+0x40800], desc[UR60][R8.64], P0 ;  /* 0x4080000008057fae */ /* 0x0003e2000812187c */
[----:B--2---:R-:W-:-:S05]  /*24310*/  IADD3 R12, P2, R12, R4, RZ ;  /* 0x000000040c0c7210 */ /* 0x004fca0007f5e0ff */
[----:B---3--:R-:W-:Y:S01]  /*24320*/  IMAD.X R213, R213, 0x1, R3, P2 ;  /* 0x00000001d5d57824 */ /* 0x008fe200010e0603 */
[----:B------:R-:W-:Y:S04]  /*24330*/  STL [R1+0x10c], R12 ;  /* 0x00010c0c01007387 */ /* 0x000fe80000100800 */
[----:B------:R2:W-:Y:S04]  /*24340*/  STL [R1+0x108], R213 ;  /* 0x000108d501007387 */ /* 0x0005e80000100800 */
[----:B------:R-:W3:Y:S01]  /*24350*/  LDL.LU R215, [R1+0x1c8] ;  /* 0x0001c80001d77983 */ /* 0x000ee20000300800 */
[----:B-1----:R-:W-:Y:S01]  /*24360*/  IMAD.MOV.U32 R8, RZ, RZ, R12 ;  /* 0x000000ffff087224 */ /* 0x002fe200078e000c */
[----:B------:R-:W-:Y:S01]  /*24370*/  IADD3 R11, P1, R11, R4, RZ ;  /* 0x000000040b0b7210 */ /* 0x000fe20007f3e0ff */
[----:B------:R-:W-:-:S02]  /*24380*/  IMAD.MOV.U32 R9, RZ, RZ, R213 ;  /* 0x000000ffff097224 */ /* 0x000fc400078e00d5 */
[----:B--2---:R-:W2:Y:S02]  /*24390*/  LDL.LU R213, [R1+0x208] ;  /* 0x0002080001d57983 */ /* 0x004ea40000300800 */
[----:B------:R-:W-:Y:S02]  /*243a0*/  IMAD.X R211, R211, 0x1, R3, P1 ;  /* 0x00000001d3d37824 */ /* 0x000fe400008e0603 */
[----:B------:R-:W4:Y:S01]  /*243b0*/  LDL.LU R12, [R1+0x24c] ;  /* 0x00024c00010c7983 */ /* 0x000f220000300800 */
[----:B------:R-:W-:-:S03]  /*243c0*/  IADD3 R221, P2, R221, R4, RZ ;  /* 0x00000004dddd7210 */ /* 0x000fc60007f5e0ff */
[----:B------:R-:W4:Y:S01]  /*243d0*/  LDL.LU R6, [R1+0x28c] ;  /* 0x00028c0001067983 */ /* 0x000f220000300800 */
[----:B------:R-:W-:-:S03]  /*243e0*/  IADD3.X R237, R237, R3, RZ, P2, !PT ;  /* 0x00000003eded7210 */ /* 0x000fc600017fe4ff */
[----:B------:R-:W-:Y:S04]  /*243f0*/  STL [R1+0x14c], R11 ;  /* 0x00014c0b01007387 */ /* 0x000fe80000100800 */
[----:B------:R1:W-:Y:S04]  /*24400*/  LDGSTS.E [R5+0x40c00], desc[UR60][R8.64], P0 ;  /* 0x40c0000008057fae */ /* 0x0003e8000812187c */
[----:B------:R1:W-:Y:S04]  /*24410*/  STL [R1+0x148], R211 ;  /* 0x000148d301007387 */ /* 0x0003e80000100800 */
[----:B------:R-:W-:Y:S01]  /*24420*/  STL [R1+0x18c], R221 ;  /* 0x00018cdd01007387 */ /* 0x000fe20000100800 */
[----:B-1----:R-:W-:-:S03]  /*24430*/  IMAD.MOV.U32 R9, RZ, RZ, R211 ;  /* 0x000000ffff097224 */ /* 0x002fc600078e00d3 */
[----:B------:R-:W4:Y:S01]  /*24440*/  LDL.LU R211, [R1+0x248] ;  /* 0x0002480001d37983 */ /* 0x000f220000300800 */
[----:B------:R-:W-:-:S03]  /*24450*/  IMAD.MOV.U32 R8, RZ, RZ, R11 ;  /* 0x000000ffff087224 */ /* 0x000fc600078e000b */
[----:B------:R1:W-:Y:S04]  /*24460*/  STL [R1+0x188], R237 ;  /* 0x000188ed01007387 */ /* 0x0003e80000100800 */
[----:B------:R-:W4:Y:S01]  /*24470*/  LDL.LU R11, [R1+0x288] ;  /* 0x00028800010b7983 */ /* 0x000f220000300800 */
[----:B------:R-:W-:-:S03]  /*24480*/  IADD3 R214, P1, R214, R4, RZ ;  /* 0x00000004d6d67210 */ /* 0x000fc60007f3e0ff */
[----:B------:R1:W-:Y:S01]  /*24490*/  LDGSTS.E [R5+0x41000], desc[UR60][R8.64], P0 ;  /* 0x4100000008057fae */ /* 0x0003e2000812187c */
[----:B------:R-:W-:Y:S01]  /*244a0*/  IADD3 R212, P2, R212, R4, RZ ;  /* 0x00000004d4d47210 */ /* 0x000fe20007f5e0ff */
[----:B-1----:R-:W-:Y:S01]  /*244b0*/  IMAD.MOV.U32 R8, RZ, RZ, R221 ;  /* 0x000000ffff087224 */ /* 0x002fe200078e00dd */
[----:B------:R-:W-:-:S05]  /*244c0*/  MOV R9, R237 ;  /* 0x000000ed00097202 */ /* 0x000fca0000000f00 */
[----:B------:R1:W-:Y:S04]  /*244d0*/  LDGSTS.E [R5+0x41400], desc[UR60][R8.64], P0 ;  /* 0x4140000008057fae */ /* 0x0003e8000812187c */
[----:B------:R4:W-:Y:S01]  /*244e0*/  STL [R1+0x1cc], R214 ;  /* 0x0001ccd601007387 */ /* 0x0009e20000100800 */
[----:B-1----:R-:W-:Y:S02]  /*244f0*/  IMAD.MOV.U32 R8, RZ, RZ, R214 ;  /* 0x000000ffff087224 */ /* 0x002fe400078e00d6 */
[----:B---3--:R-:W-:-:S05]  /*24500*/  IMAD.X R215, R215, 0x1, R3, P1 ;  /* 0x00000001d7d77824 */ /* 0x008fca00008e0603 */
[----:B------:R-:W-:Y:S01]  /*24510*/  MOV R9, R215 ;  /* 0x000000d700097202 */ /* 0x000fe20000000f00 */
[----:B--2---:R-:W-:-:S04]  /*24520*/  IMAD.X R213, R213, 0x1, R3, P2 ;  /* 0x00000001d5d57824 */ /* 0x004fc800010e0603 */
[----:B------:R1:W-:Y:S01]  /*24530*/  LDGSTS.E [R5+0x41800], desc[UR60][R8.64], P0 ;  /* 0x4180000008057fae */ /* 0x0003e2000812187c */
[----:B----4-:R-:W-:-:S03]  /*24540*/  IADD3 R12, P1, R12, R4, RZ ;  /* 0x000000040c0c7210 */ /* 0x010fc60007f3e0ff */
[----:B------:R-:W-:Y:S01]  /*24550*/  STL [R1+0x1c8], R215 ;  /* 0x0001c8d701007387 */ /* 0x000fe20000100800 */
[----:B------:R-:W-:-:S03]  /*24560*/  IADD3 R6, P2, R6, R4, RZ ;  /* 0x0000000406067210 */ /* 0x000fc60007f5e0ff */
[----:B------:R2:W-:Y:S01]  /*24570*/  STL [R1+0x20c], R212 ;  /* 0x00020cd401007387 */ /* 0x0005e20000100800 */
[----:B-1----:R-:W-:Y:S02]  /*24580*/  IMAD.MOV.U32 R8, RZ, RZ, R212 ;  /* 0x000000ffff087224 */ /* 0x002fe400078e00d4 */
[----:B------:R-:W-:Y:S01]  /*24590*/  IMAD.MOV.U32 R9, RZ, RZ, R213 ;  /* 0x000000ffff097224 */ /* 0x000fe200078e00d5 */
[----:B------:R1:W-:Y:S04]  /*245a0*/  STL [R1+0x208], R213 ;  /* 0x000208d501007387 */ /* 0x0003e80000100800 */
[----:B------:R-:W3:Y:S04]  /*245b0*/  LDL.LU R237, [R1+0x308] ;  /* 0x0003080001ed7983 */ /* 0x000ee80000300800 */
[----:B------:R-:W4:Y:S04]  /*245c0*/  LDL.LU R221, [R1+0x30c] ;  /* 0x00030c0001dd7983 */ /* 0x000f280000300800 */
[----:B------:R2:W-:Y:S01]  /*245d0*/  LDGSTS.E [R5+0x41c00], desc[UR60][R8.64], P0 ;  /* 0x41c0000008057fae */ /* 0x0005e2000812187c */
[----:B------:R-:W-:-:S03]  /*245e0*/  IMAD.X R211, R211, 0x1, R3, P1 ;  /* 0x00000001d3d37824 */ /* 0x000fc600008e0603 */
[----:B------:R-:W-:Y:S04]  /*245f0*/  STL [R1+0x24c], R12 ;  /* 0x00024c0c01007387 */ /* 0x000fe80000100800 */
[----:B------:R1:W-:Y:S01]  /*24600*/  STL [R1+0x248], R211 ;  /* 0x000248d301007387 */ /* 0x0003e20000100800 */
[----:B------:R-:W-:Y:S01]  /*24610*/  IADD3.X R11, R11, R3, RZ, P2, !PT ;  /* 0x000000030b0b7210 */ /* 0x000fe200017fe4ff */
[----:B--2---:R-:W-:Y:S02]  /*24620*/  IMAD.MOV.U32 R8, RZ, RZ, R12 ;  /* 0x000000ffff087224 */ /* 0x004fe400078e000c */
[----:B------:R-:W-:Y:S01]  /*24630*/  IMAD.MOV.U32 R9, RZ, RZ, R211 ;  /* 0x000000ffff097224 */ /* 0x000fe200078e00d3 */
[----:B------:R-:W-:Y:S04]  /*24640*/  STL [R1+0x28c], R6 ;  /* 0x00028c0601007387 */ /* 0x000fe80000100800 */
[----:B------:R-:W2:Y:S04]  /*24650*/  LDL.LU R214, [R1+0x34c] ;  /* 0x00034c0001d67983 */ /* 0x000ea80000300800 */
[----:B------:R1:W-:Y:S04]  /*24660*/  STL [R1+0x288], R11 ;  /* 0x0002880b01007387 */ /* 0x0003e80000100800 */
[----:B------:R-:W2:Y:S04]  /*24670*/  LDL.LU R212, [R1+0x38c] ;  /* 0x00038c0001d47983 */ /* 0x000ea80000300800 */
[----:B------:R1:W-:Y:S04]  /*24680*/  LDGSTS.E [R5+0x42000], desc[UR60][R8.64], P0 ;  /* 0x4200000008057fae */ /* 0x0003e8000812187c */
[----:B------:R-:W2:Y:S04]  /*24690*/  LDL.LU R215, [R1+0x348] ;  /* 0x0003480001d77983 */ /* 0x000ea80000300800 */
[----:B-1----:R-:W2:Y:S01]  /*246a0*/  LDL.LU R213, [R1+0x388] ;  /* 0x0003880001d57983 */ /* 0x002ea20000300800 */
[----:B------:R-:W-:Y:S01]  /*246b0*/  IMAD.MOV.U32 R8, RZ, RZ, R6 ;  /* 0x000000ffff087224 */ /* 0x000fe200078e0006 */
[----:B------:R-:W-:-:S02]  /*246c0*/  MOV R9, R11 ;  /* 0x0000000b00097202 */ /* 0x000fc40000000f00 */
[----:B------:R-:W2:Y:S04]  /*246d0*/  LDL.LU R211, [R1+0x3c8] ;  /* 0x0003c80001d37983 */ /* 0x000ea80000300800 */
[----:B------:R-:W2:Y:S04]  /*246e0*/  LDL.LU R12, [R1+0x3cc] ;  /* 0x0003cc00010c7983 */ /* 0x000ea80000300800 */
[----:B------:R-:W2:Y:S04]  /*246f0*/  LDL.LU R11, [R1+0x408] ;  /* 0x00040800010b7983 */ /* 0x000ea80000300800 */
[----:B------:R-:W2:Y:S04]  /*24700*/  LDL.LU R6, [R1+0x40c] ;  /* 0x00040c0001067983 */ /* 0x000ea80000300800 */
[----:B------:R1:W-:Y:S04]  /*24710*/  LDGSTS.E [R5+0x42400], desc[UR60][R8.64], P0 ;  /* 0x4240000008057fae */ /* 0x0003e8000812187c */
[----:B------:R-:W2:Y:S04]  /*24720*/  LDL.LU R8, [R1+0x2c8] ;  /* 0x0002c80001087983 */ /* 0x000ea80000300800 */
[----:B------:R-:W1:Y:S01]  /*24730*/  LDL.LU R9, [R1+0x2cc] ;  /* 0x0002cc0001097983 */ /* 0x000e620000300800 */
[----:B----4-:R-:W-:-:S05]  /*24740*/  IADD3 R221, P2, R221, R4, RZ ;  /* 0x00000004dddd7210 */ /* 0x010fca0007f5e0ff */
[----:B---3--:R-:W-:Y:S01]  /*24750*/  IMAD.X R237, R237, 0x1, R3, P2 ;  /* 0x00000001eded7824 */ /* 0x008fe200010e0603 */
[----:B--2---:R-:W-:-:S05]  /*24760*/  IADD3 R212, P2, R212, R4, RZ ;  /* 0x00000004d4d47210 */ /* 0x004fca0007f5e0ff */
[----:B------:R-:W-:Y:S01]  /*24770*/  IMAD.X R213, R213, 0x1, R3, P2 ;  /* 0x00000001d5d57824 */ /* 0x000fe200010e0603 */
[----:B-1----:R-:W-:-:S05]  /*24780*/  IADD3 R9, P1, R9, R4, RZ ;  /* 0x0000000409097210 */ /* 0x002fca0007f3e0ff */
[----:B------:R-:W-:Y:S01]  /*24790*/  IMAD.X R8, R8, 0x1, R3, P1 ;  /* 0x0000000108087824 */ /* 0x000fe200008e0603 */
[----:B------:R1:W-:Y:S04]  /*247a0*/  STL [R1+0x2cc], R9 ;  /* 0x0002cc0901007387 */ /* 0x0003e80000100800 */
[----:B------:R2:W-:Y:S01]  /*247b0*/  STL [R1+0x2c8], R8 ;  /* 0x0002c80801007387 */ /* 0x0005e20000100800 */
[----:B-1----:R-:W-:-:S04]  /*247c0*/  LOP3.LUT R9, R9, R8, RZ, 0x3c, !PT ;  /* 0x0000000809097212 */ /* 0x002fc800078e3cff */
[C---:B--2---:R-:W-:Y:S02]  /*247d0*/  LOP3.LUT R8, R9.reuse, R8, RZ, 0x3c, !PT ;  /* 0x0000000809087212 */ /* 0x044fe400078e3cff */
[----:B------:R-:W-:Y:S02]  /*247e0*/  IADD3 R214, P1, R214, R4, RZ ;  /* 0x00000004d6d67210 */ /* 0x000fe40007f3e0ff */
[----:B------:R-:W-:-:S03]  /*247f0*/  LOP3.LUT R9, R9, R8, RZ, 0x3c, !PT ;  /* 0x0000000809097212 */ /* 0x000fc600078e3cff */
[----:B------:R-:W-:Y:S02]  /*24800*/  IMAD.X R215, R215, 0x1, R3, P1 ;  /* 0x00000001d7d77824 */ /* 0x000fe400008e0603 */
[----:B------:R1:W-:Y:S01]  /*24810*/  LDGSTS.E [R5+0x42800], desc[UR60][R8.64], P0 ;  /* 0x4280000008057fae */ /* 0x0003e2000812187c */
[----:B------:R-:W-:Y:S01]  /*24820*/  IADD3 R12, P1, R12, R4, RZ ;  /* 0x000000040c0c7210 */ /* 0x000fe20007f3e0ff */
[----:B-1----:R-:W-:Y:S01]  /*24830*/  IMAD.MOV.U32 R8, RZ, RZ, R221 ;  /* 0x000000ffff087224 */ /* 0x002fe200078e00dd */
[----:B------:R-:W-:-:S05]  /*24840*/  MOV R9, R237 ;  /* 0x000000ed00097202 */ /* 0x000fca0000000f00 */
[----:B------:R1:W-:Y:S01]  /*24850*/  LDGSTS.E [R5+0x42c00], desc[UR60][R8.64], P0 ;  /* 0x42c0000008057fae */ /* 0x0003e2000812187c */
[----:B------:R-:W-:Y:S01]  /*24860*/  IADD3 R6, P2, R6, R4, RZ ;  /* 0x0000000406067210 */ /* 0x000fe20007f5e0ff */
[----:B------:R-:W-:Y:S02]  /*24870*/  IMAD.X R211, R211, 0x1, R3, P1 ;  /* 0x00000001d3d37824 */ /* 0x000fe400008e0603 */
[----:B------:R-:W-:Y:S01]  /*24880*/  STL [R1+0x30c], R221 ;  /* 0x00030cdd01007387 */ /* 0x000fe20000100800 */
[----:B-1----:R-:W-:Y:S01]  /*24890*/  IMAD.MOV.U32 R8, RZ, RZ, R214 ;  /* 0x000000ffff087224 */ /* 0x002fe200078e00d6 */
[----:B------:R-:W-:Y:S02]  /*248a0*/  MOV R9, R215 ;  /* 0x000000d700097202 */ /* 0x000fe40000000f00 */
[----:B------:R-:W-:Y:S04]  /*248b0*/  STL [R1+0x308], R237 ;  /* 0x000308ed01007387 */ /* 0x000fe80000100800 */
[----:B------:R1:W-:Y:S01]  /*248c0*/  LDGSTS.E [R5+0x43000], desc[UR60][R8.64], P0 ;  /* 0x4300000008057fae */ /* 0x0003e2000812187c */
[----:B------:R-:W-:-:S03]  /*248d0*/  IADD3.X R11, R11, R3, RZ, P2, !PT ;  /* 0x000000030b0b7210 */ /* 0x000fc600017fe4ff */
[----:B------:R-:W-:Y:S01]  /*248e0*/  STL [R1+0x34c], R214 ;  /* 0x00034cd601007387 */ /* 0x000fe20000100800 */
[----:B-1----:R-:W-:Y:S02]  /*248f0*/  IMAD.MOV.U32 R8, RZ, RZ, R212 ;  /* 0x000000ffff087224 */ /* 0x002fe400078e00d4 */
[----:B------:R-:W-:Y:S01]  /*24900*/  IMAD.MOV.U32 R9, RZ, RZ, R213 ;  /* 0x000000ffff097224 */ /* 0x000fe200078e00d5 */
[----:B------:R-:W-:Y:S04]  /*24910*/  STL [R1+0x348], R215 ;  /* 0x000348d701007387 */ /* 0x000fe80000100800 */
[----:B------:R1:W-:Y:S04]  /*24920*/  LDGSTS.E [R5+0x43400], desc[UR60][R8.64], P0 ;  /* 0x4340000008057fae */ /* 0x0003e8000812187c */
[----:B------:R-:W-:Y:S04]  /*24930*/  STL [R1+0x38c], R212 ;  /* 0x00038cd401007387 */ /* 0x000fe80000100800 */
[----:B------:R-:W-:Y:S01]  /*24940*/  STL [R1+0x388], R213 ;  /* 0x000388d501007387 */ /* 0x000fe20000100800 */
[----:B-1----:R-:W-:-:S02]  /*24950*/  IMAD.MOV.U32 R8, RZ, RZ, R12 ;  /* 0x000000ffff087224 */ /* 0x002fc400078e000c */
[----:B------:R-:W-:Y:S01]  /*24960*/  IMAD.MOV.U32 R9, RZ, RZ, R211 ;  /* 0x000000ffff097224 */ /* 0x000fe200078e00d3 */
[----:B------:R1:W-:Y:S04]  /*24970*/  STL [R1+0x3cc], R12 ;  /* 0x0003cc0c01007387 */ /* 0x0003e80000100800 */
[----:B------:R-:W-:Y:S04]  /*24980*/  STL [R1+0x3c8], R211 ;  /* 0x0003c8d301007387 */ /* 0x000fe80000100800 */
[----:B------:R2:W-:Y:S04]  /*24990*/  STL [R1+0x40c], R6 ;  /* 0x00040c0601007387 */ /* 0x0005e80000100800 */
[----:B------:R3:W-:Y:S04]  /*249a0*/  LDGSTS.E [R5+0x43800], desc[UR60][R8.64], P0 ;  /* 0x4380000008057fae */ /* 0x0007e8000812187c */
[----:B------:R4:W-:Y:S04]  /*249b0*/  STL [R1+0x408], R11 ;  /* 0x0004080b01007387 */ /* 0x0009e80000100800 */
[----:B-1----:R-:W4:Y:S01]  /*249c0*/  LDL.LU R12, [R1+0x110] ;  /* 0x00011000010c7983 */ /* 0x002f220000300800 */
[----:B---3--:R-:W-:-:S03]  /*249d0*/  IMAD.MOV.U32 R8, RZ, RZ, R6 ;  /* 0x000000ffff087224 */ /* 0x008fc600078e0006 */
[----:B--2---:R-:W2:Y:S01]  /*249e0*/  LDL.LU R6, [R1+0x114] ;  /* 0x0001140001067983 */ /* 0x004ea20000300800 */
[----:B------:R-:W-:Y:S02]  /*249f0*/  MOV R9, R11 ;  /* 0x0000000b00097202 */ /* 0x000fe40000000f00 */
[----:B----4-:R-:W-:Y:S01]  /*24a00*/  LOP3.LUT R11, R13, 0x10, RZ, 0x3c, !PT ;  /* 0x000000100d0b7812 */ /* 0x010fe200078e3cff */
[----:B------:R-:W3:Y:S04]  /*24a10*/  LDL.LU R211, [R1+0x150] ;  /* 0x0001500001d37983 */ /* 0x000ee80000300800 */
[----:B------:R1:W-:Y:S02]  /*24a20*/  LDGSTS.E [R5+0x43c00], desc[UR60][R8.64], P0 ;  /* 0x43c0000008057fae */ /* 0x0003e4000812187c */
[----:B-1----:R-:W-:-:S02]  /*24a30*/  VIADD R5, R11, UR5 ;  /* 0x000000050b057c36 */ /* 0x002fc40008000000 */
[----:B------:R-:W4:Y:S04]  /*24a40*/  LDL.LU R11, [R1+0x154] ;  /* 0x00015400010b7983 */ /* 0x000f280000300800 */
[----:B------:R-:W3:Y:S04]  /*24a50*/  LDL.LU R237, [R1+0x190] ;  /* 0x0001900001ed7983 */ /* 0x000ee80000300800 */
[----:B------:R-:W3:Y:S01]  /*24a60*/  LDL.LU R221, [R1+0x194] ;  /* 0x0001940001dd7983 */ /* 0x000ee20000300800 */
[-C--:B------:R-:W-:Y:S02]  /*24a70*/  IADD3 R18, P1, R18, R4.reuse, RZ ;  /* 0x0000000412127210 */ /* 0x080fe40007f3e0ff */
[----:B------:R-:W-:Y:S01]  /*24a80*/  IADD3 R226, P2, R226, R4, RZ ;  /* 0x00000004e2e27210 */ /* 0x000fe20007f5e0ff */
[----:B------:R-:W3:Y:S02]  /*24a90*/  LDL.LU R214, [R1+0x1d4] ;  /* 0x0001d40001d67983 */ /* 0x000ee40000300800 */
[--C-:B------:R-:W-:Y:S01]  /*24aa0*/  IMAD.X R17, R17, 0x1, R3.reuse, P1 ;  /* 0x0000000111117824 */ /* 0x100fe200008e0603 */
[----:B------:R-:W-:Y:S01]  /*24ab0*/  MOV R8, R18 ;  /* 0x0000001200087202 */ /* 0x000fe20000000f00 */
[----:B------:R-:W-:Y:S01]  /*24ac0*/  IMAD.X R225, R225, 0x1, R3, P2 ;  /* 0x00000001e1e17824 */ /* 0x000fe200010e0603 */
[----:B------:R-:W3:Y:S01]  /*24ad0*/  LDL.LU R212, [R1+0x214] ;  /* 0x0002140001d47983 */ /* 0x000ee20000300800 */
[----:B------:R-:W-:Y:S01]  /*24ae0*/  IMAD.MOV.U32 R9, RZ, RZ, R17 ;  /* 0x000000ffff097224 */ /* 0x000fe200078e0011 */
[----:B------:R-:W-:-:S04]  /*24af0*/  IADD3 R242, P1, R242, R4, RZ ;  /* 0x00000004f2f27210 */ /* 0x000fc80007f3e0ff */
[----:B------:R1:W-:Y:S01]  /*24b00*/  LDGSTS.E [R5+0x40080], desc[UR60][R8.64], P0 ;  /* 0x4008000008057fae */ /* 0x0003e2000812187c */
[----:B------:R-:W-:Y:S01]  /*24b10*/  IADD3.X R241, R241, R3, RZ, P1, !PT ;  /* 0x00000003f1f17210 */ /* 0x000fe20000ffe4ff */
[----:B-1----:R-:W-:Y:S02]  /*24b20*/  IMAD.MOV.U32 R8, RZ, RZ, R226 ;  /* 0x000000ffff087224 */ /* 0x002fe400078e00e2 */
[----:B------:R-:W-:-:S05]  /*24b30*/  IMAD.MOV.U32 R9, RZ, RZ, R225 ;  /* 0x000000ffff097224 */ /* 0x000fca00078e00e1 */
[----:B------:R1:W-:Y:S02]  /*24b40*/  LDGSTS.E [R5+0x40480], desc[UR60][R8.64], P0 ;  /* 0x4048000008057fae */ /* 0x0003e4000812187c */
[----:B-1----:R-:W-:Y:S02]  /*24b50*/  IMAD.MOV.U32 R8, RZ, RZ, R242 ;  /* 0x000000ffff087224 */ /* 0x002fe400078e00f2 */
[----:B------:R-:W-:-:S05]  /*24b60*/  IMAD.MOV.U32 R9, RZ, RZ, R241 ;  /* 0x000000ffff097224 */ /* 0x000fca00078e00f1 */
[----:B------:R1:W-:Y:S01]  /*24b70*/  LDGSTS.E [R5+0x40880], desc[UR60][R8.64], P0 ;  /* 0x4088000008057fae */ /* 0x0003e2000812187c */
[----:B--2---:R-:W-:-:S05]  /*24b80*/  IADD3 R6, P2, R6, R4, RZ ;  /* 0x0000000406067210 */ /* 0x004fca0007f5e0ff */
[----:B------:R-:W-:Y:S01]  /*24b90*/  IMAD.X R12, R12, 0x1, R3, P2 ;  /* 0x000000010c0c7824 */ /* 0x000fe200010e0603 */
[----:B------:R-:W-:Y:S04]  /*24ba0*/  STL [R1+0x114], R6 ;  /* 0x0001140601007387 */ /* 0x000fe80000100800 */
[----:B------:R2:W-:Y:S04]  /*24bb0*/  STL [R1+0x110], R12 ;  /* 0x0001100c01007387 */ /* 0x0005e80000100800 */
[----:B------:R-:W3:Y:S01]  /*24bc0*/  LDL.LU R215, [R1+0x1d0] ;  /* 0x0001d00001d77983 */ /* 0x000ee20000300800 */
[----:B-1----:R-:W-:Y:S01]  /*24bd0*/  MOV R8, R6 ;  /* 0x0000000600087202 */ /* 0x002fe20000000f00 */
[----:B------:R-:W-:-:S02]  /*24be0*/  IMAD.MOV.U32 R9, RZ, RZ, R12 ;  /* 0x000000ffff097224 */ /* 0x000fc400078e000c */
[----:B------:R-:W3:Y:S01]  /*24bf0*/  LDL.LU R213, [R1+0x210] ;  /* 0x0002100001d57983 */ /* 0x000ee20000300800 */
[----:B----4-:R-:W-:-:S03]  /*24c00*/  IADD3 R11, P1, R11, R4, RZ ;  /* 0x000000040b0b7210 */ /* 0x010fc60007f3e0ff */
[----:B--2---:R-:W2:Y:S02]  /*24c10*/  LDL.LU R12, [R1+0x254] ;  /* 0x00025400010c7983 */ /* 0x004ea40000300800 */
[----:B---3--:R-:W-:Y:S02]  /*24c20*/  IMAD.X R211, R211, 0x1, R3, P1 ;  /* 0x00000001d3d37824 */ /* 0x008fe400008e0603 */
[----:B------:R-:W3:Y:S01]  /*24c30*/  LDL.LU R6, [R1+0x294] ;  /* 0x0002940001067983 */ /* 0x000ee20000300800 */
[----:B------:R-:W-:-:S03]  /*24c40*/  IADD3 R221, P2, R221, R4, RZ ;  /* 0x00000004dddd7210 */ /* 0x000fc60007f5e0ff */
[----:B------:R-:W-:Y:S02]  /*24c50*/  STL [R1+0x154], R11 ;  /* 0x0001540b01007387 */ /* 0x000fe40000100800 */
[----:B------:R-:W-:Y:S02]  /*24c60*/  IMAD.X R237, R237, 0x1, R3, P2 ;  /* 0x00000001eded7824 */ /* 0x000fe400010e0603 */
[----:B------:R1:W-:Y:S04]  /*24c70*/  LDGSTS.E [R5+0x40c80], desc[UR60][R8.64], P0 ;  /* 0x40c8000008057fae */ /* 0x0003e8000812187c */
[----:B------:R4:W-:Y:S04]  /*24c80*/  STL [R1+0x150], R211 ;  /* 0x000150d301007387 */ /* 0x0009e80000100800 */
[----:B------:R-:W-:Y:S01]  /*24c90*/  STL [R1+0x194], R221 ;  /* 0x000194dd01007387 */ /* 0x000fe20000100800 */
[----:B-1----:R-:W-:-:S03]  /*24ca0*/  IMAD.MOV.U32 R9, RZ, RZ, R211 ;  /* 0x000000ffff097224 */ /* 0x002fc600078e00d3 */
[----:B----4-:R-:W4:Y:S01]  /*24cb0*/  LDL.LU R211, [R1+0x250] ;  /* 0x0002500001d37983 */ /* 0x010f220000300800 */
[----:B------:R-:W-:-:S03]  /*24cc0*/  MOV R8, R11 ;  /* 0x0000000b00087202 */ /* 0x000fc60000000f00 */
[----:B------:R1:W-:Y:S04]  /*24cd0*/  STL [R1+0x190], R237 ;  /* 0x000190ed01007387 */ /* 0x0003e80000100800 */
[----:B------:R-:W4:Y:S01]  /*24ce0*/  LDL.LU R11, [R1+0x290] ;  /* 0x00029000010b7983 */ /* 0x000f220000300800 */
[----:B------:R-:W-:-:S03]  /*24cf0*/  IADD3 R214, P1, R214, R4, RZ ;  /* 0x00000004d6d67210 */ /* 0x000fc60007f3e0ff */
[----:B------:R1:W-:Y:S01]  /*24d00*/  LDGSTS.E [R5+0x41080], desc[UR60][R8.64], P0 ;  /* 0x4108000008057fae */ /* 0x0003e2000812187c */
[----:B------:R-:W-:Y:S01]  /*24d10*/  IADD3 R212, P2, R212, R4, RZ ;  /* 0x00000004d4d47210 */ /* 0x000fe20007f5e0ff */
[----:B-1----:R-:W-:Y:S02]  /*24d20*/  IMAD.MOV.U32 R8, RZ, RZ, R221 ;  /* 0x000000ffff087224 */ /* 0x002fe400078e00dd */
[----:B------:R-:W-:-:S05]  /*24d30*/  IMAD.MOV.U32 R9, RZ, RZ, R237 ;  /* 0x000000ffff097224 */ /* 0x000fca00078e00ed */
[----:B------:R1:W-:Y:S04]  /*24d40*/  LDGSTS.E [R5+0x41480], desc[UR60][R8.64], P0 ;  /* 0x4148000008057fae */ /* 0x0003e8000812187c */
[----:B------:R4:W-:Y:S01]  /*24d50*/  STL [R1+0x1d4], R214 ;  /* 0x0001d4d601007387 */ /* 0x0009e20000100800 */
[----:B-1----:R-:W-:Y:S01]  /*24d60*/  IMAD.MOV.U32 R8, RZ, RZ, R214 ;  /* 0x000000ffff087224 */ /* 0x002fe200078e00d6 */
[----:B------:R-:W-:-:S05]  /*24d70*/  IADD3.X R215, R215, R3, RZ, P1, !PT ;  /* 0x00000003d7d77210 */ /* 0x000fca0000ffe4ff */
[----:B------:R-:W-:Y:S02]  /*24d80*/  IMAD.MOV.U32 R9, RZ, RZ, R215 ;  /* 0x000000ffff097224 */ /* 0x000fe400078e00d7 */
[----:B------:R-:W-:Y:S01]  /*24d90*/  IMAD.X R213, R213, 0x1, R3, P2 ;  /* 0x00000001d5d57824 */ /* 0x000fe200010e0603 */
[-C--:B--2---:R-:W-:Y:S02]  /*24da0*/  IADD3 R12, P1, R12, R4.reuse, RZ ;  /* 0x000000040c0c7210 */ /* 0x084fe40007f3e0ff */
[----:B------:R1:W-:Y:S01]  /*24db0*/  LDGSTS.E [R5+0x41880], desc[UR60][R8.64], P0 ;  /* 0x4188000008057fae */ /* 0x0003e2000812187c */
[----:B---3--:R-:W-:-:S03]  /*24dc0*/  IADD3 R6, P2, R6, R4, RZ ;  /* 0x0000000406067210 */ /* 0x008fc60007f5e0ff */
[----:B------:R-:W-:Y:S04]  /*24dd0*/  STL [R1+0x1d0], R215 ;  /* 0x0001d0d701007387 */ /* 0x000fe80000100800 */
[----:B------:R2:W-:Y:S01]  /*24de0*/  STL [R1+0x214], R212 ;  /* 0x000214d401007387 */ /* 0x0005e20000100800 */
[----:B-1----:R-:W-:Y:S01]  /*24df0*/  MOV R8, R212 ;  /* 0x000000d400087202 */ /* 0x002fe20000000f00 */
[----:B------:R-:W-:Y:S02]  /*24e00*/  IMAD.MOV.U32 R9, RZ, RZ, R213 ;  /* 0x000000ffff097224 */ /* 0x000fe400078e00d5 */
[----:B------:R1:W-:Y:S04]  /*24e10*/  STL [R1+0x210], R213 ;  /* 0x000210d501007387 */ /* 0x0003e80000100800 */
[----:B------:R-:W3:Y:S04]  /*24e20*/  LDL.LU R237, [R1+0x310] ;  /* 0x0003100001ed7983 */ /* 0x000ee80000300800 */
[----:B------:R-:W3:Y:S01]  /*24e30*/  LDL.LU R221, [R1+0x314] ;  /* 0x0003140001dd7983 */ /* 0x000ee20000300800 */
[----:B----4-:R-:W-:-:S03]  /*24e40*/  IMAD.X R211, R211, 0x1, R3, P1 ;  /* 0x00000001d3d37824 */ /* 0x010fc600008e0603 */
[----:B------:R4:W-:Y:S04]  /*24e50*/  LDGSTS.E [R5+0x41c80], desc[UR60][R8.64], P0 ;  /* 0x41c8000008057fae */ /* 0x0009e8000812187c */
[----:B------:R-:W-:Y:S01]  /*24e60*/  STL [R1+0x254], R12 ;  /* 0x0002540c01007387 */ /* 0x000fe20000100800 */
[----:B------:R-:W-:-:S03]  /*24e70*/  IMAD.X R11, R11, 0x1, R3, P2 ;  /* 0x000000010b0b7824 */ /* 0x000fc600010e0603 */
[----:B------:R1:W-:Y:S01]  /*24e80*/  STL [R1+0x250], R211 ;  /* 0x000250d301007387 */ /* 0x0003e20000100800 */
[----:B----4-:R-:W-:Y:S01]  /*24e90*/  MOV R8, R12 ;  /* 0x0000000c00087202 */ /* 0x010fe20000000f00 */
[----:B------:R-:W-:Y:S02]  /*24ea0*/  IMAD.MOV.U32 R9, RZ, RZ, R211 ;  /* 0x000000ffff097224 */ /* 0x000fe400078e00d3 */
[----:B------:R-:W-:Y:S04]  /*24eb0*/  STL [R1+0x294], R6 ;  /* 0x0002940601007387 */ /* 0x000fe80000100800 */
[----:B------:R-:W4:Y:S04]  /*24ec0*/  LDL.LU R214, [R1+0x354] ;  /* 0x0003540001d67983 */ /* 0x000f280000300800 */
[----:B------:R1:W-:Y:S04]  /*24ed0*/  STL [R1+0x290], R11 ;  /* 0x0002900b01007387 */ /* 0x0003e80000100800 */
[----:B--2---:R-:W2:Y:S04]  /*24ee0*/  LDL.LU R212, [R1+0x394] ;  /* 0x0003940001d47983 */ /* 0x004ea80000300800 */
[----:B------:R1:W-:Y:S04]  /*24ef0*/  LDGSTS.E [R5+0x42080], desc[UR60][R8.64], P0 ;  /* 0x4208000008057fae */ /* 0x0003e8000812187c */
[----:B------:R-:W4:Y:S04]  /*24f00*/  LDL.LU R215, [R1+0x350] ;  /* 0x0003500001d77983 */ /* 0x000f280000300800 */
[----:B-1----:R-:W4:Y:S01]  /*24f10*/  LDL.LU R213, [R1+0x390] ;  /* 0x0003900001d57983 */ /* 0x002f220000300800 */
[----:B------:R-:W-:-:S03]  /*24f20*/  IMAD.MOV.U32 R8, RZ, RZ, R6 ;  /* 0x000000ffff087224 */ /* 0x000fc600078e0006 */
[----:B------:R-:W4:Y:S01]  /*24f30*/  LDL.LU R211, [R1+0x3d0] ;  /* 0x0003d00001d37983 */ /* 0x000f220000300800 */
[----:B------:R-:W-:-:S03]  /*24f40*/  IMAD.MOV.U32 R9, RZ, RZ, R11 ;  /* 0x000000ffff097224 */ /* 0x000fc600078e000b */
[----:B------:R-:W4:Y:S04]  /*24f50*/  LDL.LU R12, [R1+0x3d4] ;  /* 0x0003d400010c7983 */ /* 0x000f280000300800 */
[----:B------:R-:W4:Y:S04]  /*24f60*/  LDL.LU R11, [R1+0x410] ;  /* 0x00041000010b7983 */ /* 0x000f280000300800 */
[----:B------:R-:W4:Y:S04]  /*24f70*/  LDL.LU R6, [R1+0x414] ;  /* 0x0004140001067983 */ /* 0x000f280000300800 */
[----:B------:R1:W-:Y:S04]  /*24f80*/  LDGSTS.E [R5+0x42480], desc[UR60][R8.64], P0 ;  /* 0x4248000008057fae */ /* 0x0003e8000812187c */
[----:B------:R-:W4:Y:S04]  /*24f90*/  LDL.LU R8, [R1+0x2d0] ;  /* 0x0002d00001087983 */ /* 0x000f280000300800 */
[----:B------:R-:W1:Y:S01]  /*24fa0*/  LDL.LU R9, [R1+0x2d4] ;  /* 0x0002d40001097983 */ /* 0x000e620000300800 */
[----:B---3--:R-:W-:-:S05]  /*24fb0*/  IADD3 R221, P2, R221, R4, RZ ;  /* 0x00000004dddd7210 */ /* 0x008fca0007f5e0ff */
[----:B------:R-:W-:Y:S01]  /*24fc0*/  IMAD.X R237, R237, 0x1, R3, P2 ;  /* 0x00000001eded7824 */ /* 0x000fe200010e0603 */
[----:B--2---:R-:W-:-:S05]  /*24fd0*/  IADD3 R212, P2, R212, R4, RZ ;  /* 0x00000004d4d47210 */ /* 0x004fca0007f5e0ff */
[----:B----4-:R-:W-:Y:S01]  /*24fe0*/  IMAD.X R213, R213, 0x1, R3, P2 ;  /* 0x00000001d5d57824 */ /* 0x010fe200010e0603 */
[----:B-1----:R-:W-:-:S04]  /*24ff0*/  IADD3 R9, P1, R9, R4, RZ ;  /* 0x0000000409097210 */ /* 0x002fc80007f3e0ff */
[----:B------:R-:W-:Y:S01]  /*25000*/  IADD3.X R8, R8, R3, RZ, P1, !PT ;  /* 0x0000000308087210 */ /* 0x000fe20000ffe4ff */
[----:B------:R1:W-:Y:S04]  /*25010*/  STL [R1+0x2d4], R9 ;  /* 0x0002d40901007387 */ /* 0x0003e80000100800 */
[----:B------:R2:W-:Y:S01]  /*25020*/  STL [R1+0x2d0], R8 ;  /* 0x0002d00801007387 */ /* 0x0005e20000100800 */
[----:B-1----:R-:W-:-:S04]  /*25030*/  LOP3.LUT R9, R9, R8, RZ, 0x3c, !PT ;  /* 0x0000000809097212 */ /* 0x002fc800078e3cff */
[----:B--2---:R-:W-:-:S04]  /*25040*/  LOP3.LUT R8, R9, R8, RZ, 0x3c, !PT ;  /* 0x0000000809087212 */ /* 0x004fc800078e3cff */
[----:B------:R-:W-:Y:S02]  /*25050*/  LOP3.LUT R9, R9, R8, RZ, 0x3c, !PT ;  /* 0x0000000809097212 */ /* 0x000fe400078e3cff */
[----:B------:R-:W-:-:S03]  /*25060*/  IADD3 R214, P1, R214, R4, RZ ;  /* 0x00000004d6d67210 */ /* 0x000fc60007f3e0ff */
[----:B------:R1:W-:Y:S01]  /*25070*/  LDGSTS.E [R5+0x42880], desc[UR60][R8.64], P0 ;  /* 0x4288000008057fae */ /* 0x0003e2000812187c */
[----:B------:R-:W-:Y:S02]  /*25080*/  IADD3.X R215, R215, R3, RZ, P1, !PT ;  /* 0x00000003d7d77210 */ /* 0x000fe40000ffe4ff */
[----:B------:R-:W-:Y:S01]  /*25090*/  IADD3 R12, P1, R12, R4, RZ ;  /* 0x000000040c0c7210 */ /* 0x000fe20007f3e0ff */
[----:B-1----:R-:W-:Y:S02]  /*250a0*/  IMAD.MOV.U32 R8, RZ, RZ, R221 ;  /* 0x000000ffff087224 */ /* 0x002fe400078e00dd */
[----:B------:R-:W-:-:S05]  /*250b0*/  IMAD.MOV.U32 R9, RZ, RZ, R237 ;  /* 0x000000ffff097224 */ /* 0x000fca00078e00ed */
[----:B------:R1:W-:Y:S01]  /*250c0*/  LDGSTS.E [R5+0x42c80], desc[UR60][R8.64], P0 ;  /* 0x42c8000008057fae */ /* 0x0003e2000812187c */
[----:B------:R-:W-:Y:S01]  /*250d0*/  IADD3 R6, P2, R6, R4, RZ ;  /* 0x0000000406067210 */ /* 0x000fe20007f5e0ff */
[----:B------:R-:W-:Y:S02]  /*250e0*/  IMAD.X R211, R211, 0x1, R3, P1 ;  /* 0x00000001d3d37824 */ /* 0x000fe400008e0603 */
[----:B------:R-:W-:Y:S01]  /*250f0*/  STL [R1+0x314], R221 ;  /* 0x000314dd01007387 */ /* 0x000fe20000100800 */
[----:B-1----:R-:W-:Y:S02]  /*25100*/  IMAD.MOV.U32 R8, RZ, RZ, R214 ;  /* 0x000000ffff087224 */ /* 0x002fe400078e00d6 */
[----:B------:R-:W-:Y:S01]  /*25110*/  IMAD.MOV.U32 R9, RZ, RZ, R215 ;  /* 0x000000ffff097224 */ /* 0x000fe200078e00d7 */
[----:B------:R-:W-:Y:S04]  /*25120*/  STL [R1+0x310], R237 ;  /* 0x000310ed01007387 */ /* 0x000fe80000100800 */
[----:B------:R1:W-:Y:S01]  /*25130*/  LDGSTS.E [R5+0x43080], desc[UR60][R8.64], P0 ;  /* 0x4308000008057fae */ /* 0x0003e2000812187c */
[----:B------:R-:W-:-:S03]  /*25140*/  IMAD.X R11, R11, 0x1, R3, P2 ;  /* 0x000000010b0b7824 */ /* 0x000fc600010e0603 */
[----:B------:R-:W-:Y:S01]  /*25150*/  STL [R1+0x354], R214 ;  /* 0x000354d601007387 */ /* 0x000fe20000100800 */
[----:B-1----:R-:W-:Y:S01]  /*25160*/  MOV R8, R212 ;  /* 0x000000d400087202 */ /* 0x002fe20000000f00 */
[----:B------:R-:W-:Y:S02]  /*25170*/  IMAD.MOV.U32 R9, RZ, RZ, R213 ;  /* 0x000000ffff097224 */ /* 0x000fe400078e00d5 */
[----:B------:R-:W-:Y:S04]  /*25180*/  STL [R1+0x350], R215 ;  /* 0x000350d701007387 */ /* 0x000fe80000100800 */
[----:B------:R1:W-:Y:S04]  /*25190*/  LDGSTS.E [R5+0x43480], desc[UR60][R8.64], P0 ;  /* 0x4348000008057fae */ /* 0x0003e8000812187c */
[----:B------:R-:W-:Y:S04]  /*251a0*/  STL [R1+0x394], R212 ;  /* 0x000394d401007387 */ /* 0x000fe80000100800 */
[----:B------:R-:W-:Y:S01]  /*251b0*/  STL [R1+0x390], R213 ;  /* 0x000390d501007387 */ /* 0x000fe20000100800 */
[----:B-1----:R-:W-:Y:S01]  /*251c0*/  MOV R8, R12 ;  /* 0x0000000c00087202 */ /* 0x002fe20000000f00 */
[----:B------:R-:W-:-:S02]  /*251d0*/  IMAD.MOV.U32 R9, RZ, RZ, R211 ;  /* 0x000000ffff097224 */ /* 0x000fc400078e00d3 */
        /* <DEDUP_REMOVED lines=8> */
[----:B------:R-:W-:Y:S01]  /*25260*/  IMAD.MOV.U32 R9, RZ, RZ, R11 ;  /* 0x000000ffff097224 */ /* 0x000fe200078e000b */
[----:B----4-:R-:W-:Y:S02]  /*25270*/  LOP3.LUT R11, R13, 0x20, RZ, 0x3c, !PT ;  /* 0x000000200d0b7812 */ /* 0x010fe400078e3cff */
        /* <DEDUP_REMOVED lines=8> */
[----:B------:R-:W3:Y:S01]  /*25300*/  LDL.LU R214, [R1+0x1dc] ;  /* 0x0001dc0001d67983 */ /* 0x000ee20000300800 */
[----:B------:R-:W-:Y:S01]  /*25310*/  IADD3.X R19, R19, R3, RZ, P1, !PT ;  /* 0x0000000313137210 */ /* 0x000fe20000ffe4ff */
[----:B------:R-:W-:-:S02]  /*25320*/  IMAD.MOV.U32 R8, RZ, RZ, R20 ;  /* 0x000000ffff087224 */ /* 0x000fc400078e0014 */
[----:B------:R-:W-:Y:S01]  /*25330*/  IMAD.X R227, R227, 0x1, R3, P2 ;  /* 0x00000001e3e37824 */ /* 0x000fe200010e0603 */
[----:B------:R-:W-:Y:S01]  /*25340*/  MOV R9, R19 ;  /* 0x0000001300097202 */ /* 0x000fe20000000f00 */
[----:B------:R-:W3:Y:S01]  /*25350*/  LDL.LU R212, [R1+0x21c] ;  /* 0x00021c0001d47983 */ /* 0x000ee20000300800 */
[----:B------:R-:W-:-:S03]  /*25360*/  IADD3 R244, P1, R244, R4, RZ ;  /* 0x00000004f4f47210 */ /* 0x000fc60007f3e0ff */
[----:B------:R1:W-:Y:S02]  /*25370*/  LDGSTS.E [R5+0x40100], desc[UR60][R8.64], P0 ;  /* 0x4010000008057fae */ /* 0x0003e4000812187c */
[----:B------:R-:W-:Y:S02]  /*25380*/  IMAD.X R243, R243, 0x1, R3, P1 ;  /* 0x00000001f3f37824 */ /* 0x000fe400008e0603 */
[----:B-1----:R-:W-:Y:S02]  /*25390*/  IMAD.MOV.U32 R8, RZ, RZ, R228 ;  /* 0x000000ffff087224 */ /* 0x002fe400078e00e4 */
[----:B------:R-:W-:-:S05]  /*253a0*/  IMAD.MOV.U32 R9, RZ, RZ, R227 ;  /* 0x000000ffff097224 */ /* 0x000fca00078e00e3 */
[----:B------:R1:W-:Y:S02]  /*253b0*/  LDGSTS.E [R5+0x40500], desc[UR60][R8.64], P0 ;  /* 0x4050000008057fae */ /* 0x0003e4000812187c */
[----:B-1----:R-:W-:Y:S02]  /*253c0*/  IMAD.MOV.U32 R8, RZ, RZ, R244 ;  /* 0x000000ffff087224 */ /* 0x002fe400078e00f4 */
[----:B------:R-:W-:-:S05]  /*253d0*/  IMAD.MOV.U32 R9, RZ, RZ, R243 ;  /* 0x000000ffff097224 */ /* 0x000fca00078e00f3 */
[----:B------:R1:W-:Y:S01]  /*253e0*/  LDGSTS.E [R5+0x40900], desc[UR60][R8.64], P0 ;  /* 0x4090000008057fae */ /* 0x0003e2000812187c */
[----:B--2---:R-:W-:-:S04]  /*253f0*/  IADD3 R6, P2, R6, R4, RZ ;  /* 0x0000000406067210 */ /* 0x004fc80007f5e0ff */
[----:B------:R-:W-:Y:S01]  /*25400*/  IADD3.X R12, R12, R3, RZ, P2, !PT ;  /* 0x000000030c0c7210 */ /* 0x000fe200017fe4ff */
[----:B------:R-:W-:Y:S04]  /*25410*/  STL [R1+0x11c], R6 ;  /* 0x00011c0601007387 */ /* 0x000fe80000100800 */
[----:B------:R2:W-:Y:S04]  /*25420*/  STL [R1+0x118], R12 ;  /* 0x0001180c01007387 */ /* 0x0005e80000100800 */
[----:B------:R-:W3:Y:S01]  /*25430*/  LDL.LU R215, [R1+0x1d8] ;  /* 0x0001d80001d77983 */ /* 0x000ee20000300800 */
[----:B-1----:R-:W-:Y:S01]  /*25440*/  IMAD.MOV.U32 R8, RZ, RZ, R6 ;  /* 0x000000ffff087224 */ /* 0x002fe200078e0006 */
[----:B------:R-:W-:-:S02]  /*25450*/  MOV R9, R12 ;  /* 0x0000000c00097202 */ /* 0x000fc40000000f00 */
[----:B------:R-:W3:Y:S04]  /*25460*/  LDL.LU R213, [R1+0x218] ;  /* 0x0002180001d57983 */ /* 0x000ee80000300800 */
[----:B--2---:R-:W2:Y:S01]  /*25470*/  LDL.LU R12, [R1+0x25c] ;  /* 0x00025c00010c7983 */ /* 0x004ea20000300800 */
[----:B----4-:R-:W-:-:S03]  /*25480*/  IADD3 R11, P1, R11, R4, RZ ;  /* 0x000000040b0b7210 */ /* 0x010fc60007f3e0ff */
[----:B------:R-:W4:Y:S02]  /*25490*/  LDL.LU R6, [R1+0x29c] ;  /* 0x00029c0001067983 */ /* 0x000f240000300800 */
[--C-:B---3--:R-:W-:Y:S01]  /*254a0*/  IMAD.X R211, R211, 0x1, R3.reuse, P1 ;  /* 0x00000001d3d37824 */ /* 0x108fe200008e0603 */
[----:B------:R-:W-:Y:S01]  /*254b0*/  IADD3 R221, P2, R221, R4, RZ ;  /* 0x00000004dddd7210 */ /* 0x000fe20007f5e0ff */
[----:B------:R-:W-:Y:S04]  /*254c0*/  STL [R1+0x15c], R11 ;  /* 0x00015c0b01007387 */ /* 0x000fe80000100800 */
[----:B------:R1:W-:Y:S01]  /*254d0*/  LDGSTS.E [R5+0x40d00], desc[UR60][R8.64], P0 ;  /* 0x40d0000008057fae */ /* 0x0003e2000812187c */
[----:B------:R-:W-:-:S03]  /*254e0*/  IMAD.X R237, R237, 0x1, R3, P2 ;  /* 0x00000001eded7824 */ /* 0x000fc600010e0603 */
[----:B------:R3:W-:Y:S04]  /*254f0*/  STL [R1+0x158], R211 ;  /* 0x000158d301007387 */ /* 0x0007e80000100800 */
[----:B------:R-:W-:Y:S01]  /*25500*/  STL [R1+0x19c], R221 ;  /* 0x00019cdd01007387 */ /* 0x000fe20000100800 */
[----:B-1----:R-:W-:-:S03]  /*25510*/  MOV R9, R211 ;  /* 0x000000d300097202 */ /* 0x002fc60000000f00 */
[----:B---3--:R-:W3:Y:S01]  /*25520*/  LDL.LU R211, [R1+0x258] ;  /* 0x0002580001d37983 */ /* 0x008ee20000300800 */
[----:B------:R-:W-:-:S03]  /*25530*/  IMAD.MOV.U32 R8, RZ, RZ, R11 ;  /* 0x000000ffff087224 */ /* 0x000fc600078e000b */
[----:B------:R1:W-:Y:S04]  /*25540*/  STL [R1+0x198], R237 ;  /* 0x000198ed01007387 */ /* 0x0003e80000100800 */
[----:B------:R-:W3:Y:S01]  /*25550*/  LDL.LU R11, [R1+0x298] ;  /* 0x00029800010b7983 */ /* 0x000ee20000300800 */
[----:B------:R-:W-:-:S03]  /*25560*/  IADD3 R214, P1, R214, R4, RZ ;  /* 0x00000004d6d67210 */ /* 0x000fc60007f3e0ff */
[----:B------:R1:W-:Y:S01]  /*25570*/  LDGSTS.E [R5+0x41100], desc[UR60][R8.64], P0 ;  /* 0x4110000008057fae */ /* 0x0003e2000812187c */
[----:B------:R-:W-:Y:S01]  /*25580*/  IADD3 R212, P2, R212, R4, RZ ;  /* 0x00000004d4d47210 */ /* 0x000fe20007f5e0ff */
[----:B-1----:R-:W-:Y:S02]  /*25590*/  IMAD.MOV.U32 R8, RZ, RZ, R221 ;  /* 0x000000ffff087224 */ /* 0x002fe400078e00dd */
[----:B------:R-:W-:-:S05]  /*255a0*/  IMAD.MOV.U32 R9, RZ, RZ, R237 ;  /* 0x000000ffff097224 */ /* 0x000fca00078e00ed */
[----:B------:R1:W-:Y:S04]  /*255b0*/  LDGSTS.E [R5+0x41500], desc[UR60][R8.64], P0 ;  /* 0x4150000008057fae */ /* 0x0003e8000812187c */
[----:B------:R3:W-:Y:S01]  /*255c0*/  STL [R1+0x1dc], R214 ;  /* 0x0001dcd601007387 */ /* 0x0007e20000100800 */
[----:B-1----:R-:W-:Y:S02]  /*255d0*/  IMAD.MOV.U32 R8, RZ, RZ, R214 ;  /* 0x000000ffff087224 */ /* 0x002fe400078e00d6 */
[----:B------:R-:W-:-:S04]  /*255e0*/  IMAD.X R215, R215, 0x1, R3, P1 ;  /* 0x00000001d7d77824 */ /* 0x000fc800008e0603 */
[----:B------:R-:W-:Y:S01]  /*255f0*/  IMAD.MOV.U32 R9, RZ, RZ, R215 ;  /* 0x000000ffff097224 */ /* 0x000fe200078e00d7 */
[----:B------:R-:W-:Y:S02]  /*25600*/  IADD3.X R213, R213, R3, RZ, P2, !PT ;  /* 0x00000003d5d57210 */ /* 0x000fe400017fe4ff */
[-C--:B--2---:R-:W-:Y:S02]  /*25610*/  IADD3 R12, P1, R12, R4.reuse, RZ ;  /* 0x000000040c0c7210 */ /* 0x084fe40007f3e0ff */
[----:B------:R1:W-:Y:S01]  /*25620*/  LDGSTS.E [R5+0x41900], desc[UR60][R8.64], P0 ;  /* 0x4190000008057fae */ /* 0x0003e2000812187c */
[----:B----4-:R-:W-:-:S03]  /*25630*/  IADD3 R6, P2, R6, R4, RZ ;  /* 0x0000000406067210 */ /* 0x010fc60007f5e0ff */
[----:B------:R-:W-:Y:S04]  /*25640*/  STL [R1+0x1d8], R215 ;  /* 0x0001d8d701007387 */ /* 0x000fe80000100800 */
[----:B------:R2:W-:Y:S01]  /*25650*/  STL [R1+0x21c], R212 ;  /* 0x00021cd401007387 */ /* 0x0005e20000100800 */
[----:B-1----:R-:W-:Y:S01]  /*25660*/  IMAD.MOV.U32 R8, RZ, RZ, R212 ;  /* 0x000000ffff087224 */ /* 0x002fe200078e00d4 */
[----:B------:R-:W-:Y:S02]  /*25670*/  MOV R9, R213 ;  /* 0x000000d500097202 */ /* 0x000fe40000000f00 */
[----:B------:R1:W-:Y:S04]  /*25680*/  STL [R1+0x218], R213 ;  /* 0x000218d501007387 */ /* 0x0003e80000100800 */
[----:B------:R-:W4:Y:S04]  /*25690*/  LDL.LU R237, [R1+0x318] ;  /* 0x0003180001ed7983 */ /* 0x000f280000300800 */
[----:B------:R-:W4:Y:S04]  /*256a0*/  LDL.LU R221, [R1+0x31c] ;  /* 0x00031c0001dd7983 */ /* 0x000f280000300800 */
[----:B------:R2:W-:Y:S01]  /*256b0*/  LDGSTS.E [R5+0x41d00], desc[UR60][R8.64], P0 ;  /* 0x41d0000008057fae */ /* 0x0005e2000812187c */
[----:B---3--:R-:W-:-:S03]  /*256c0*/  IMAD.X R211, R211, 0x1, R3, P1 ;  /* 0x00000001d3d37824 */ /* 0x008fc600008e0603 */
[----:B------:R-:W-:Y:S01]  /*256d0*/  STL [R1+0x25c], R12 ;  /* 0x00025c0c01007387 */ /* 0x000fe20000100800 */
[----:B------:R-:W-:-:S03]  /*256e0*/  IMAD.X R11, R11, 0x1, R3, P2 ;  /* 0x000000010b0b7824 */ /* 0x000fc600010e0603 */
[----:B------:R3:W-:Y:S01]  /*256f0*/  STL [R1+0x258], R211 ;  /* 0x000258d301007387 */ /* 0x0007e20000100800 */
[----:B--2---:R-:W-:Y:S01]  /*25700*/  IMAD.MOV.U32 R8, RZ, RZ, R12 ;  /* 0x000000ffff087224 */ /* 0x004fe200078e000c */
[----:B------:R-:W-:Y:S02]  /*25710*/  MOV R9, R211 ;  /* 0x000000d300097202 */ /* 0x000fe40000000f00 */
[----:B------:R-:W-:Y:S04]  /*25720*/  STL [R1+0x29c], R6 ;  /* 0x00029c0601007387 */ /* 0x000fe80000100800 */
[----:B------:R-:W2:Y:S04]  /*25730*/  LDL.LU R214, [R1+0x35c] ;  /* 0x00035c0001d67983 */ /* 0x000ea80000300800 */
[----:B------:R3:W-:Y:S04]  /*25740*/  STL [R1+0x298], R11 ;  /* 0x0002980b01007387 */ /* 0x0007e80000100800 */
[----:B------:R-:W2:Y:S04]  /*25750*/  LDL.LU R212, [R1+0x39c] ;  /* 0x00039c0001d47983 */ /* 0x000ea80000300800 */
[----:B------:R3:W-:Y:S04]  /*25760*/  LDGSTS.E [R5+0x42100], desc[UR60][R8.64], P0 ;  /* 0x4210000008057fae */ /* 0x0007e8000812187c */
[----:B------:R-:W2:Y:S04]  /*25770*/  LDL.LU R215, [R1+0x358] ;  /* 0x0003580001d77983 */ /* 0x000ea80000300800 */
[----:B-1----:R-:W2:Y:S01]  /*25780*/  LDL.LU R213, [R1+0x398] ;  /* 0x0003980001d57983 */ /* 0x002ea20000300800 */
[----:B---3--:R-:W-:-:S03]  /*25790*/  IMAD.MOV.U32 R8, RZ, RZ, R6 ;  /* 0x000000ffff087224 */ /* 0x008fc600078e0006 */
[----:B------:R-:W3:Y:S01]  /*257a0*/  LDL.LU R211, [R1+0x3d8] ;  /* 0x0003d80001d37983 */ /* 0x000ee20000300800 */
[----:B------:R-:W-:-:S03]  /*257b0*/  IMAD.MOV.U32 R9, RZ, RZ, R11 ;  /* 0x000000ffff097224 */ /* 0x000fc600078e000b */
[----:B------:R-:W3:Y:S04]  /*257c0*/  LDL.LU R12, [R1+0x3dc] ;  /* 0x0003dc00010c7983 */ /* 0x000ee80000300800 */
[----:B------:R-:W3:Y:S04]  /*257d0*/  LDL.LU R11, [R1+0x418] ;  /* 0x00041800010b7983 */ /* 0x000ee80000300800 */
[----:B------:R-:W3:Y:S04]  /*257e0*/  LDL.LU R6, [R1+0x41c] ;  /* 0x00041c0001067983 */ /* 0x000ee80000300800 */
[----:B------:R1:W-:Y:S04]  /*257f0*/  LDGSTS.E [R5+0x42500], desc[UR60][R8.64], P0 ;  /* 0x4250000008057fae */ /* 0x0003e8000812187c */
[----:B------:R-:W3:Y:S04]  /*25800*/  LDL.LU R8, [R1+0x2d8] ;  /* 0x0002d80001087983 */ /* 0x000ee80000300800 */
[----:B------:R-:W1:Y:S01]  /*25810*/  LDL.LU R9, [R1+0x2dc] ;  /* 0x0002dc0001097983 */ /* 0x000e620000300800 */
[----:B----4-:R-:W-:-:S04]  /*25820*/  IADD3 R221, P2, R221, R4, RZ ;  /* 0x00000004dddd7210 */ /* 0x010fc80007f5e0ff */
[----:B------:R-:W-:Y:S02]  /*25830*/  IADD3.X R237, R237, R3, RZ, P2, !PT ;  /* 0x00000003eded7210 */ /* 0x000fe400017fe4ff */
[----:B--2---:R-:W-:-:S04]  /*25840*/  IADD3 R212, P2, R212, R4, RZ ;  /* 0x00000004d4d47210 */ /* 0x004fc80007f5e0ff */
[----:B------:R-:W-:Y:S02]  /*25850*/  IADD3.X R213, R213, R3, RZ, P2, !PT ;  /* 0x00000003d5d57210 */ /* 0x000fe400017fe4ff */
[----:B-1----:R-:W-:-:S05]  /*25860*/  IADD3 R9, P1, R9, R4, RZ ;  /* 0x0000000409097210 */ /* 0x002fca0007f3e0ff */
[----:B---3--:R-:W-:Y:S01]  /*25870*/  IMAD.X R8, R8, 0x1, R3, P1 ;  /* 0x0000000108087824 */ /* 0x008fe200008e0603 */
[----:B------:R1:W-:Y:S04]  /*25880*/  STL [R1+0x2dc], R9 ;  /* 0x0002dc0901007387 */ /* 0x0003e80000100800 */
[----:B------:R2:W-:Y:S01]  /*25890*/  STL [R1+0x2d8], R8 ;  /* 0x0002d80801007387 */ /* 0x0005e20000100800 */
[----:B-1----:R-:W-:-:S04]  /*258a0*/  LOP3.LUT R9, R9, R8, RZ, 0x3c, !PT ;  /* 0x0000000809097212 */ /* 0x002fc800078e3cff */
[----:B--2---:R-:W-:-:S04]  /*258b0*/  LOP3.LUT R8, R9, R8, RZ, 0x3c, !PT ;  /* 0x0000000809087212 */ /* 0x004fc800078e3cff */
[----:B------:R-:W-:Y:S02]  /*258c0*/  LOP3.LUT R9, R9, R8, RZ, 0x3c, !PT ;  /* 0x0000000809097212 */ /* 0x000fe400078e3cff */
[----:B------:R-:W-:-:S03]  /*258d0*/  IADD3 R214, P1, R214, R4, RZ ;  /* 0x00000004d6d67210 */ /* 0x000fc60007f3e0ff */
[----:B------:R1:W-:Y:S02]  /*258e0*/  LDGSTS.E [R5+0x42900], desc[UR60][R8.64], P0 ;  /* 0x4290000008057fae */ /* 0x0003e4000812187c */
[----:B------:R-:W-:Y:S01]  /*258f0*/  IMAD.X R215, R215, 0x1, R3, P1 ;  /* 0x00000001d7d77824 */ /* 0x000fe200008e0603 */
        /* <DEDUP_REMOVED lines=13> */
[----:B-1----:R-:W-:Y:S01]  /*259d0*/  IMAD.MOV.U32 R8, RZ, RZ, R212 ;  /* 0x000000ffff087224 */ /* 0x002fe200078e00d4 */
[----:B------:R-:W-:Y:S02]  /*259e0*/  MOV R9, R213 ;  /* 0x000000d500097202 */ /* 0x000fe40000000f00 */
[----:B------:R-:W-:Y:S04]  /*259f0*/  STL [R1+0x358], R215 ;  /* 0x000358d701007387 */ /* 0x000fe80000100800 */
[----:B------:R1:W-:Y:S04]  /*25a00*/  LDGSTS.E [R5+0x43500], desc[UR60][R8.64], P0 ;  /* 0x4350000008057fae */ /* 0x0003e8000812187c */
[----:B------:R-:W-:Y:S04]  /*25a10*/  STL [R1+0x39c], R212 ;  /* 0x00039cd401007387 */ /* 0x000fe80000100800 */
[----:B------:R-:W-:Y:S01]  /*25a20*/  STL [R1+0x398], R213 ;  /* 0x000398d501007387 */ /* 0x000fe20000100800 */
[----:B-1----:R-:W-:Y:S01]  /*25a30*/  IMAD.MOV.U32 R8, RZ, RZ, R12 ;  /* 0x000000ffff087224 */ /* 0x002fe200078e000c */
[----:B------:R-:W-:-:S02]  /*25a40*/  MOV R9, R211 ;  /* 0x000000d300097202 */ /* 0x000fc40000000f00 */
        /* <DEDUP_REMOVED lines=17> */
[-C--:B------:R-:W-:Y:S01]  /*25b60*/  IADD3 R230, P2, R230, R4.reuse, RZ ;  /* 0x00000004e6e67210 */ /* 0x080fe20007f5e0ff */
[----:B------:R-:W3:Y:S02]  /*25b70*/  LDL.LU R214, [R1+0x1e4] ;  /* 0x0001e40001d67983 */ /* 0x000ee40000300800 */
[----:B------:R-:W-:Y:S01]  /*25b80*/  IMAD.X R21, R21, 0x1, R3, P1 ;  /* 0x0000000115157824 */ /* 0x000fe200008e0603 */
[----:B------:R-:W-:Y:S01]  /*25b90*/  IADD3.X R229, R229, R3, RZ, P2, !PT ;  /* 0x00000003e5e57210 */ /* 0x000fe200017fe4ff */
[----:B------:R-:W-:Y:S01]  /*25ba0*/  IMAD.MOV.U32 R8, RZ, RZ, R22 ;  /* 0x000000ffff087224 */ /* 0x000fe200078e0016 */
[----:B------:R-:W3:Y:S01]  /*25bb0*/  LDL.LU R212, [R1+0x224] ;  /* 0x0002240001d47983 */ /* 0x000ee20000300800 */
[----:B------:R-:W-:Y:S01]  /*25bc0*/  IMAD.MOV.U32 R9, RZ, RZ, R21 ;  /* 0x000000ffff097224 */ /* 0x000fe200078e0015 */
[----:B------:R-:W-:-:S04]  /*25bd0*/  IADD3 R246, P1, R246, R4, RZ ;  /* 0x00000004f6f67210 */ /* 0x000fc80007f3e0ff */
[----:B------:R1:W-:Y:S01]  /*25be0*/  LDGSTS.E [R5+0x40180], desc[UR60][R8.64], P0 ;  /* 0x4018000008057fae */ /* 0x0003e2000812187c */
[----:B------:R-:W-:Y:S01]  /*25bf0*/  IMAD.X R245, R245, 0x1, R3, P1 ;  /* 0x00000001f5f57824 */ /* 0x000fe200008e0603 */
[----:B-1----:R-:W-:Y:S01]  /*25c00*/  MOV R8, R230 ;  /* 0x000000e600087202 */ /* 0x002fe20000000f00 */
[----:B------:R-:W-:-:S05]  /*25c10*/  IMAD.MOV.U32 R9, RZ, RZ, R229 ;  /* 0x000000ffff097224 */ /* 0x000fca00078e00e5 */
[----:B------:R1:W-:Y:S02]  /*25c20*/  LDGSTS.E [R5+0x40580], desc[UR60][R8.64], P0 ;  /* 0x4058000008057fae */ /* 0x0003e4000812187c */
[----:B-1----:R-:W-:Y:S01]  /*25c30*/  MOV R8, R246 ;  /* 0x000000f600087202 */ /* 0x002fe20000000f00 */
[----:B------:R-:W-:-:S05]  /*25c40*/  IMAD.MOV.U32 R9, RZ, RZ, R245 ;  /* 0x000000ffff097224 */ /* 0x000fca00078e00f5 */
[----:B------:R1:W-:Y:S01]  /*25c50*/  LDGSTS.E [R5+0x40980], desc[UR60][R8.64], P0 ;  /* 0x4098000008057fae */ /* 0x0003e2000812187c */
[----:B--2---:R-:W-:-:S05]  /*25c60*/  IADD3 R6, P2, R6, R4, RZ ;  /* 0x0000000406067210 */ /* 0x004fca0007f5e0ff */
[----:B------:R-:W-:Y:S01]  /*25c70*/  IMAD.X R12, R12, 0x1, R3, P2 ;  /* 0x000000010c0c7824 */ /* 0x000fe200010e0603 */
[----:B------:R-:W-:Y:S04]  /*25c80*/  STL [R1+0x124], R6 ;  /* 0x0001240601007387 */ /* 0x000fe80000100800 */
[----:B------:R2:W-:Y:S04]  /*25c90*/  STL [R1+0x120], R12 ;  /* 0x0001200c01007387 */ /* 0x0005e80000100800 */
[----:B------:R-:W3:Y:S01]  /*25ca0*/  LDL.LU R215, [R1+0x1e0] ;  /* 0x0001e00001d77983 */ /* 0x000ee20000300800 */
[----:B-1----:R-:W-:-:S02]  /*25cb0*/  IMAD.MOV.U32 R8, RZ, RZ, R6 ;  /* 0x000000ffff087224 */ /* 0x002fc400078e0006 */
[----:B------:R-:W-:Y:S01]  /*25cc0*/  IMAD.MOV.U32 R9, RZ, RZ, R12 ;  /* 0x000000ffff097224 */ /* 0x000fe200078e000c */
[----:B------:R-:W3:Y:S01]  /*25cd0*/  LDL.LU R213, [R1+0x220] ;  /* 0x0002200001d57983 */ /* 0x000ee20000300800 */
[----:B----4-:R-:W-:-:S03]  /*25ce0*/  IADD3 R11, P1, R11, R4, RZ ;  /* 0x000000040b0b7210 */ /* 0x010fc60007f3e0ff */
[----:B--2---:R-:W2:Y:S01]  /*25cf0*/  LDL.LU R12, [R1+0x264] ;  /* 0x00026400010c7983 */ /* 0x004ea20000300800 */
[----:B---3--:R-:W-:-:S03]  /*25d00*/  IADD3.X R211, R211, R3, RZ, P1, !PT ;  /* 0x00000003d3d37210 */ /* 0x008fc60000ffe4ff */
[----:B------:R-:W3:Y:S01]  /*25d10*/  LDL.LU R6, [R1+0x2a4] ;  /* 0x0002a40001067983 */ /* 0x000ee20000300800 */
[----:B------:R-:W-:-:S03]  /*25d20*/  IADD3 R221, P2, R221, R4, RZ ;  /* 0x00000004dddd7210 */ /* 0x000fc60007f5e0ff */
[----:B------:R-:W-:Y:S04]  /*25d30*/  STL [R1+0x164], R11 ;  /* 0x0001640b01007387 */ /* 0x000fe80000100800 */
[----:B------:R1:W-:Y:S01]  /*25d40*/  LDGSTS.E [R5+0x40d80], desc[UR60][R8.64], P0 ;  /* 0x40d8000008057fae */ /* 0x0003e2000812187c */
[----:B------:R-:W-:-:S03]  /*25d50*/  IMAD.X R237, R237, 0x1, R3, P2 ;  /* 0x00000001eded7824 */ /* 0x000fc600010e0603 */
[----:B------:R4:W-:Y:S04]  /*25d60*/  STL [R1+0x160], R211 ;  /* 0x000160d301007387 */ /* 0x0009e80000100800 */
[----:B------:R-:W-:Y:S01]  /*25d70*/  STL [R1+0x1a4], R221 ;  /* 0x0001a4dd01007387 */ /* 0x000fe20000100800 */
[----:B-1----:R-:W-:-:S03]  /*25d80*/  IMAD.MOV.U32 R9, RZ, RZ, R211 ;  /* 0x000000ffff097224 */ /* 0x002fc600078e00d3 */
[----:B----4-:R-:W4:Y:S01]  /*25d90*/  LDL.LU R211, [R1+0x260] ;  /* 0x0002600001d37983 */ /* 0x010f220000300800 */
[----:B------:R-:W-:-:S03]  /*25da0*/  IMAD.MOV.U32 R8, RZ, RZ, R11 ;  /* 0x000000ffff087224 */ /* 0x000fc600078e000b */
[----:B------:R1:W-:Y:S04]  /*25db0*/  STL [R1+0x1a0], R237 ;  /* 0x0001a0ed01007387 */ /* 0x0003e80000100800 */
[----:B------:R-:W4:Y:S01]  /*25dc0*/  LDL.LU R11, [R1+0x2a0] ;  /* 0x0002a000010b7983 */ /* 0x000f220000300800 */
[----:B------:R-:W-:-:S03]  /*25dd0*/  IADD3 R214, P1, R214, R4, RZ ;  /* 0x00000004d6d67210 */ /* 0x000fc60007f3e0ff */
[----:B------:R1:W-:Y:S01]  /*25de0*/  LDGSTS.E [R5+0x41180], desc[UR60][R8.64], P0 ;  /* 0x4118000008057fae */ /* 0x0003e2000812187c */
[----:B------:R-:W-:Y:S02]  /*25df0*/  IADD3 R212, P2, R212, R4, RZ ;  /* 0x00000004d4d47210 */ /* 0x000fe40007f5e0ff */
[----:B-1----:R-:W-:Y:S01]  /*25e00*/  MOV R8, R221 ;  /* 0x000000dd00087202 */ /* 0x002fe20000000f00 */
[----:B------:R-:W-:-:S05]  /*25e10*/  IMAD.MOV.U32 R9, RZ, RZ, R237 ;  /* 0x000000ffff097224 */ /* 0x000fca00078e00ed */
[----:B------:R1:W-:Y:S04]  /*25e20*/  LDGSTS.E [R5+0x41580], desc[UR60][R8.64], P0 ;  /* 0x4158000008057fae */ /* 0x0003e8000812187c */
[----:B------:R4:W-:Y:S01]  /*25e30*/  STL [R1+0x1e4], R214 ;  /* 0x0001e4d601007387 */ /* 0x0009e20000100800 */
[----:B-1----:R-:W-:Y:S01]  /*25e40*/  MOV R8, R214 ;  /* 0x000000d600087202 */ /* 0x002fe20000000f00 */
[----:B------:R-:W-:-:S04]  /*25e50*/  IMAD.X R215, R215, 0x1, R3, P1 ;  /* 0x00000001d7d77824 */ /* 0x000fc800008e0603 */
[----:B------:R-:W-:Y:S02]  /*25e60*/  IMAD.MOV.U32 R9, RZ, RZ, R215 ;  /* 0x000000ffff097224 */ /* 0x000fe400078e00d7 */
[----:B------:R-:W-:Y:S01]  /*25e70*/  IMAD.X R213, R213, 0x1, R3, P2 ;  /* 0x00000001d5d57824 */ /* 0x000fe200010e0603 */
[-C--:B--2---:R-:W-:Y:S02]  /*25e80*/  IADD3 R12, P1, R12, R4.reuse, RZ ;  /* 0x000000040c0c7210 */ /* 0x084fe40007f3e0ff */
[----:B------:R1:W-:Y:S01]  /*25e90*/  LDGSTS.E [R5+0x41980], desc[UR60][R8.64], P0 ;  /* 0x4198000008057fae */ /* 0x0003e2000812187c */
[----:B---3--:R-:W-:-:S03]  /*25ea0*/  IADD3 R6, P2, R6, R4, RZ ;  /* 0x0000000406067210 */ /* 0x008fc60007f5e0ff */
[----:B------:R-:W-:Y:S04]  /*25eb0*/  STL [R1+0x1e0], R215 ;  /* 0x0001e0d701007387 */ /* 0x000fe80000100800 */
[----:B------:R2:W-:Y:S01]  /*25ec0*/  STL [R1+0x224], R212 ;  /* 0x000224d401007387 */ /* 0x0005e20000100800 */
[----:B-1----:R-:W-:Y:S02]  /*25ed0*/  IMAD.MOV.U32 R8, RZ, RZ, R212 ;  /* 0x000000ffff087224 */ /* 0x002fe400078e00d4 */
[----:B------:R-:W-:Y:S01]  /*25ee0*/  IMAD.MOV.U32 R9, RZ, RZ, R213 ;  /* 0x000000ffff097224 */ /* 0x000fe200078e00d5 */
[----:B------:R1:W-:Y:S04]  /*25ef0*/  STL [R1+0x220], R213 ;  /* 0x000220d501007387 */ /* 0x0003e80000100800 */
[----:B------:R-:W3:Y:S04]  /*25f00*/  LDL.LU R237, [R1+0x320] ;  /* 0x0003200001ed7983 */ /* 0x000ee80000300800 */
[----:B------:R-:W3:Y:S01]  /*25f10*/  LDL.LU R221, [R1+0x324] ;  /* 0x0003240001dd7983 */ /* 0x000ee20000300800 */
[----:B----4-:R-:W-:-:S03]  /*25f20*/  IADD3.X R211, R211, R3, RZ, P1, !PT ;  /* 0x00000003d3d37210 */ /* 0x010fc60000ffe4ff */
[----:B------:R4:W-:Y:S04]  /*25f30*/  LDGSTS.E [R5+0x41d80], desc[UR60][R8.64], P0 ;  /* 0x41d8000008057fae */ /* 0x0009e8000812187c */
[----:B------:R-:W-:Y:S01]  /*25f40*/  STL [R1+0x264], R12 ;  /* 0x0002640c01007387 */ /* 0x000fe20000100800 */
[----:B------:R-:W-:-:S03]  /*25f50*/  IMAD.X R11, R11, 0x1, R3, P2 ;  /* 0x000000010b0b7824 */ /* 0x000fc600010e0603 */
[----:B------:R1:W-:Y:S01]  /*25f60*/  STL [R1+0x260], R211 ;  /* 0x000260d301007387 */ /* 0x0003e20000100800 */
[----:B----4-:R-:W-:Y:S02]  /*25f70*/  IMAD.MOV.U32 R8, RZ, RZ, R12 ;  /* 0x000000ffff087224 */ /* 0x010fe400078e000c */
[----:B------:R-:W-:Y:S01]  /*25f80*/  IMAD.MOV.U32 R9, RZ, RZ, R211 ;  /* 0x000000ffff097224 */ /* 0x000fe200078e00d3 */
[----:B------:R-:W-:Y:S04]  /*25f90*/  STL [R1+0x2a4], R6 ;  /* 0x0002a40601007387 */ /* 0x000fe80000100800 */
[----:B------:R-:W4:Y:S04]  /*25fa0*/  LDL.LU R214, [R1+0x364] ;  /* 0x0003640001d67983 */ /* 0x000f280000300800 */
[----:B------:R1:W-:Y:S04]  /*25fb0*/  STL [R1+0x2a0], R11 ;  /* 0x0002a00b01007387 */ /* 0x0003e80000100800 */
[----:B--2---:R-:W2:Y:S04]  /*25fc0*/  LDL.LU R212, [R1+0x3a4] ;  /* 0x0003a40001d47983 */ /* 0x004ea80000300800 */
[----:B------:R1:W-:Y:S04]  /*25fd0*/  LDGSTS.E [R5+0x42180], desc[UR60][R8.64], P0 ;  /* 0x4218000008057fae */ /* 0x0003e8000812187c */
[----:B------:R-:W4:Y:S04]  /*25fe0*/  LDL.LU R215, [R1+0x360] ;  /* 0x0003600001d77983 */ /* 0x000f280000300800 */
[----:B-1----:R-:W4:Y:S01]  /*25ff0*/  LDL.LU R213, [R1+0x3a0] ;  /* 0x0003a00001d57983 */ /* 0x002f220000300800 */
[----:B------:R-:W-:Y:S01]  /*26000*/  MOV R8, R6 ;  /* 0x0000000600087202 */ /* 0x000fe20000000f00 */
[----:B------:R-:W-:-:S02]  /*26010*/  IMAD.MOV.U32 R9, RZ, RZ, R11 ;  /* 0x000000ffff097224 */ /* 0x000fc400078e000b */
[----:B------:R-:W4:Y:S04]  /*26020*/  LDL.LU R211, [R1+0x3e0] ;  /* 0x0003e00001d37983 */ /* 0x000f280000300800 */
        /* <DEDUP_REMOVED lines=10> */
[----:B-1----:R-:W-:-:S05]  /*260d0*/  IADD3 R9, P1, R9, R4, RZ ;  /* 0x0000000409097210 */ /* 0x002fca0007f3e0ff */
[----:B------:R-:W-:Y:S01]  /*260e0*/  IMAD.X R8, R8, 0x1, R3, P1 ;  /* 0x0000000108087824 */ /* 0x000fe200008e0603 */
        /* <DEDUP_REMOVED lines=8> */
[----:B------:R-:W-:Y:S02]  /*26170*/  IADD3 R12, P1, R12, R4, RZ ;  /* 0x000000040c0c7210 */ /* 0x000fe40007f3e0ff */
[----:B-1----:R-:W-:Y:S01]  /*26180*/  MOV R8, R221 ;  /* 0x000000dd00087202 */ /* 0x002fe20000000f00 */
[----:B------:R-:W-:-:S05]  /*26190*/  IMAD.MOV.U32 R9, RZ, RZ, R237 ;  /* 0x000000ffff097224 */ /* 0x000fca00078e00ed */
[----:B------:R1:W-:Y:S01]  /*261a0*/  LDGSTS.E [R5+0x42d80], desc[UR60][R8.64], P0 ;  /* 0x42d8000008057fae */ /* 0x0003e2000812187c */
[----:B------:R-:W-:Y:S02]  /*261b0*/  IADD3 R6, P2, R6, R4, RZ ;  /* 0x0000000406067210 */ /* 0x000fe40007f5e0ff */
[----:B------:R-:W-:Y:S01]  /*261c0*/  IADD3.X R211, R211, R3, RZ, P1, !PT ;  /* 0x00000003d3d37210 */ /* 0x000fe20000ffe4ff */
[----:B------:R-:W-:Y:S01]  /*261d0*/  STL [R1+0x324], R221 ;  /* 0x000324dd01007387 */ /* 0x000fe20000100800 */
[----:B-1----:R-:W-:Y:S01]  /*261e0*/  MOV R8, R214 ;  /* 0x000000d600087202 */ /* 0x002fe20000000f00 */
[----:B------:R-:W-:Y:S02]  /*261f0*/  IMAD.MOV.U32 R9, RZ, RZ, R215 ;  /* 0x000000ffff097224 */ /* 0x000fe400078e00d7 */
[----:B------:R-:W-:Y:S04]  /*26200*/  STL [R1+0x320], R237 ;  /* 0x000320ed01007387 */ /* 0x000fe80000100800 */
[----:B------:R1:W-:Y:S01]  /*26210*/  LDGSTS.E [R5+0x43180], desc[UR60][R8.64], P0 ;  /* 0x4318000008057fae */ /* 0x0003e2000812187c */
[----:B------:R-:W-:-:S03]  /*26220*/  IMAD.X R11, R11, 0x1, R3, P2 ;  /* 0x000000010b0b7824 */ /* 0x000fc600010e0603 */
        /* <DEDUP_REMOVED lines=15> */
[----:B---3--:R-:W-:-:S03]  /*26320*/  MOV R8, R6 ;  /* 0x0000000600087202 */ /* 0x008fc60000000f00 */
[----:B--2---:R-:W2:Y:S01]  /*26330*/  LDL.LU R6, [R1+0x12c] ;  /* 0x00012c0001067983 */ /* 0x004ea20000300800 */
[----:B------:R-:W-:Y:S01]  /*26340*/  IMAD.MOV.U32 R9, RZ, RZ, R11 ;  /* 0x000000ffff097224 */ /* 0x000fe200078e000b */
[----:B----4-:R-:W-:Y:S02]  /*26350*/  LOP3.LUT R11, R13, 0x40, RZ, 0x3c, !PT ;  /* 0x000000400d0b7812 */ /* 0x010fe400078e3cff */
[----:B------:R-:W3:Y:S04]  /*26360*/  LDL.LU R211, [R1+0x168] ;  /* 0x0001680001d37983 */ /* 0x000ee80000300800 */
[----:B------:R1:W-:Y:S02]  /*26370*/  LDGSTS.E [R5+0x43d80], desc[UR60][R8.64], P0 ;  /* 0x43d8000008057fae */ /* 0x0003e4000812187c */
[----:B-1----:R-:W-:-:S02]  /*26380*/  IADD3 R5, R11, UR5, RZ ;  /* 0x000000050b057c10 */ /* 0x002fc4000fffe0ff */
[----:B------:R-:W4:Y:S04]  /*26390*/  LDL.LU R11, [R1+0x16c] ;  /* 0x00016c00010b7983 */ /* 0x000f280000300800 */
[----:B------:R-:W3:Y:S04]  /*263a0*/  LDL.LU R237, [R1+0x1a8] ;  /* 0x0001a80001ed7983 */ /* 0x000ee80000300800 */
[----:B------:R-:W3:Y:S01]  /*263b0*/  LDL.LU R221, [R1+0x1ac] ;  /* 0x0001ac0001dd7983 */ /* 0x000ee20000300800 */
[-C--:B------:R-:W-:Y:S02]  /*263c0*/  IADD3 R216, P1, R216, R4.reuse, RZ ;  /* 0x00000004d8d87210 */ /* 0x080fe40007f3e0ff */
[----:B------:R-:W-:Y:S01]  /*263d0*/  IADD3 R232, P2, R232, R4, RZ ;  /* 0x00000004e8e87210 */ /* 0x000fe20007f5e0ff */
[----:B------:R-:W3:Y:S02]  /*263e0*/  LDL.LU R214, [R1+0x1ec] ;  /* 0x0001ec0001d67983 */ /* 0x000ee40000300800 */
[----:B------:R-:W-:-:S02]  /*263f0*/  IMAD.X R23, R23, 0x1, R3, P1 ;  /* 0x0000000117177824 */ /* 0x000fc400008e0603 */
[----:B------:R-:W-:Y:S01]  /*26400*/  IMAD.X R231, R231, 0x1, R3, P2 ;  /* 0x00000001e7e77824 */ /* 0x000fe200010e0603 */
[----:B------:R-:W3:Y:S01]  /*26410*/  LDL.LU R212, [R1+0x22c] ;  /* 0x00022c0001d47983 */ /* 0x000ee20000300800 */
[----:B------:R-:W-:Y:S02]  /*26420*/  IMAD.MOV.U32 R8, RZ, RZ, R216 ;  /* 0x000000ffff087224 */ /* 0x000fe400078e00d8 */
[----:B------:R-:W-:Y:S01]  /*26430*/  IMAD.MOV.U32 R9, RZ, RZ, R23 ;  /* 0x000000ffff097224 */ /* 0x000fe200078e0017 */
[----:B------:R-:W-:-:S04]  /*26440*/  IADD3 R248, P1, R248, R4, RZ ;  /* 0x00000004f8f87210 */ /* 0x000fc80007f3e0ff */
        /* <DEDUP_REMOVED lines=17> */
[----:B--2---:R-:W2:Y:S02]  /*26560*/  LDL.LU R12, [R1+0x26c] ;  /* 0x00026c00010c7983 */ /* 0x004ea40000300800 */
[----:B---3--:R-:W-:Y:S02]  /*26570*/  IMAD.X R211, R211, 0x1, R3, P1 ;  /* 0x00000001d3d37824 */ /* 0x008fe400008e0603 */
[----:B------:R-:W3:Y:S01]  /*26580*/  LDL.LU R6, [R1+0x2ac] ;  /* 0x0002ac0001067983 */ /* 0x000ee20000300800 */
[----:B------:R-:W-:-:S03]  /*26590*/  IADD3 R221, P2, R221, R4, RZ ;  /* 0x00000004dddd7210 */ /* 0x000fc60007f5e0ff */
[----:B------:R-:W-:Y:S01]  /*265a0*/  STL [R1+0x16c], R11 ;  /* 0x00016c0b01007387 */ /* 0x000fe20000100800 */
[----:B------:R-:W-:-:S03]  /*265b0*/  IADD3.X R237, R237, R3, RZ, P2, !PT ;  /* 0x00000003eded7210 */ /* 0x000fc600017fe4ff */
[----:B------:R1:W-:Y:S04]  /*265c0*/  LDGSTS.E [R5+0x40e00], desc[UR60][R8.64], P0 ;  /* 0x40e0000008057fae */ /* 0x0003e8000812187c */
        /* <DEDUP_REMOVED lines=15> */
[----:B------:R-:W-:-:S05]  /*266c0*/  IMAD.X R215, R215, 0x1, R3, P1 ;  /* 0x00000001d7d77824 */ /* 0x000fca00008e0603 */
[----:B------:R-:W-:Y:S01]  /*266d0*/  MOV R9, R215 ;  /* 0x000000d700097202 */ /* 0x000fe20000000f00 */
[----:B------:R-:W-:Y:S01]  /*266e0*/  IMAD.X R213, R213, 0x1, R3, P2 ;  /* 0x00000001d5d57824 */ /* 0x000fe200010e0603 */
[----:B--2---:R-:W-:-:S03]  /*266f0*/  IADD3 R12, P1, R12, R4, RZ ;  /* 0x000000040c0c7210 */ /* 0x004fc60007f3e0ff */
[----:B------:R1:W-:Y:S04]  /*26700*/  LDGSTS.E [R5+0x41a00], desc[UR60][R8.64], P0 ;  /* 0x41a0000008057fae */ /* 0x0003e8000812187c */
[----:B------:R-:W-:Y:S01]  /*26710*/  STL [R1+0x1e8], R215 ;  /* 0x0001e8d701007387 */ /* 0x000fe20000100800 */
[----:B---3--:R-:W-:-:S03]  /*26720*/  IADD3 R6, P2, R6, R4, RZ ;  /* 0x0000000406067210 */ /* 0x008fc60007f5e0ff */
[----:B------:R2:W-:Y:S01]  /*26730*/  STL [R1+0x22c], R212 ;  /* 0x00022cd401007387 */ /* 0x0005e20000100800 */
[----:B-1----:R-:W-:Y:S02]  /*26740*/  IMAD.MOV.U32 R8, RZ, RZ, R212 ;  /* 0x000000ffff087224 */ /* 0x002fe400078e00d4 */
[----:B------:R-:W-:Y:S01]  /*26750*/  IMAD.MOV.U32 R9, RZ, RZ, R213 ;  /* 0x000000ffff097224 */ /* 0x000fe200078e00d5 */
[----:B------:R1:W-:Y:S04]  /*26760*/  STL [R1+0x228], R213 ;  /* 0x000228d501007387 */ /* 0x0003e80000100800 */
[----:B------:R-:W3:Y:S04]  /*26770*/  LDL.LU R237, [R1+0x328] ;  /* 0x0003280001ed7983 */ /* 0x000ee80000300800 */
[----:B------:R-:W3:Y:S01]  /*26780*/  LDL.LU R221, [R1+0x32c] ;  /* 0x00032c0001dd7983 */ /* 0x000ee20000300800 */
[----:B----4-:R-:W-:-:S03]  /*26790*/  IMAD.X R211, R211, 0x1, R3, P1 ;  /* 0x00000001d3d37824 */ /* 0x010fc600008e0603 */
[----:B------:R4:W-:Y:S04]  /*267a0*/  LDGSTS.E [R5+0x41e00], desc[UR60][R8.64], P0 ;  /* 0x41e0000008057fae */ /* 0x0009e8000812187c */
[----:B------:R-:W-:Y:S01]  /*267b0*/  STL [R1+0x26c], R12 ;  /* 0x00026c0c01007387 */ /* 0x000fe20000100800 */
[----:B------:R-:W-:-:S03]  /*267c0*/  IADD3.X R11, R11, R3, RZ, P2, !PT ;  /* 0x000000030b0b7210 */ /* 0x000fc600017fe4ff */
        /* <DEDUP_REMOVED lines=10> */
[----:B------:R-:W-:Y:S01]  /*26870*/  IMAD.MOV.U32 R8, RZ, RZ, R6 ;  /* 0x000000ffff087224 */ /* 0x000fe200078e0006 */
[----:B------:R-:W-:-:S02]  /*26880*/  MOV R9, R11 ;  /* 0x0000000b00097202 */ /* 0x000fc40000000f00 */
        /* <DEDUP_REMOVED lines=227> */
[----:B------:R4:W-:Y:S01]  /*276c0*/  STL [R1+0x1bc], R221 ;  /* 0x0001bcdd01007387 */ /* 0x0009e20000100800 */
        /* <DEDUP_REMOVED lines=72> */
[----:B------:R1:W-:Y:S04]  /*27b50*/  STL [R1+0x338], R221 ;  /* 0x000338dd01007387 */ /* 0x0003e80000100800 */
[----:B------:R2:W-:Y:S01]  /*27b60*/  LDGSTS.E [R5+0x43300], desc[UR60][R8.64], P0 ;  /* 0x4330000008057fae */ /* 0x0005e2000812187c */
[----:B------:R-:W-:-:S03]  /*27b70*/  IMAD.X R11, R11, 0x1, R3, P2 ;  /* 0x000000010b0b7824 */ /* 0x000fc600010e0603 */
[----:B-1----:R-:W3:Y:S04]  /*27b80*/  LDL.LU R221, [R1+0x1000] ;  /* 0x0010000001dd7983 */ /* 0x002ee80000300800 */
[----:B------:R-:W4:Y:S01]  /*27b90*/  LDL.LU R237, [R1+0xffc] ;  /* 0x000ffc0001ed7983 */ /* 0x000f220000300800 */
[----:B--2---:R-:W-:Y:S01]  /*27ba0*/  IMAD.MOV.U32 R8, RZ, RZ, R212 ;  /* 0x000000ffff087224 */ /* 0x004fe200078e00d4 */
[----:B------:R-:W-:Y:S02]  /*27bb0*/  MOV R9, R213 ;  /* 0x000000d500097202 */ /* 0x000fe40000000f00 */
[----:B------:R-:W-:Y:S04]  /*27bc0*/  STL [R1+0x37c], R214 ;  /* 0x00037cd601007387 */ /* 0x000fe80000100800 */
[----:B------:R-:W-:Y:S04]  /*27bd0*/  STL [R1+0x378], R215 ;  /* 0x000378d701007387 */ /* 0x000fe80000100800 */
[----:B------:R1:W-:Y:S04]  /*27be0*/  LDGSTS.E [R5+0x43700], desc[UR60][R8.64], P0 ;  /* 0x4370000008057fae */ /* 0x0003e8000812187c */
[----:B------:R-:W-:Y:S04]  /*27bf0*/  STL [R1+0x3bc], R212 ;  /* 0x0003bcd401007387 */ /* 0x000fe80000100800 */
[----:B------:R2:W-:Y:S01]  /*27c00*/  STL [R1+0x3b8], R213 ;  /* 0x0003b8d501007387 */ /* 0x0005e20000100800 */
[----:B-1----:R-:W-:Y:S01]  /*27c10*/  IMAD.MOV.U32 R8, RZ, RZ, R12 ;  /* 0x000000ffff087224 */ /* 0x002fe200078e000c */
[----:B------:R-:W-:-:S02]  /*27c20*/  MOV R9, R211 ;  /* 0x000000d300097202 */ /* 0x000fc40000000f00 */
[----:B------:R-:W-:Y:S04]  /*27c30*/  STL [R1+0x3fc], R12 ;  /* 0x0003fc0c01007387 */ /* 0x000fe80000100800 */
[----:B------:R-:W-:Y:S04]  /*27c40*/  STL [R1+0x3f8], R211 ;  /* 0x0003f8d301007387 */ /* 0x000fe80000100800 */
[----:B------:R1:W-:Y:S04]  /*27c50*/  STL [R1+0x43c], R6 ;  /* 0x00043c0601007387 */ /* 0x0003e80000100800 */
[----:B------:R1:W-:Y:S04]  /*27c60*/  LDGSTS.E [R5+0x43b00], desc[UR60][R8.64], P0 ;  /* 0x43b0000008057fae */ /* 0x0003e8000812187c */
[----:B------:R1:W-:Y:S04]  /*27c70*/  STL [R1+0x438], R11 ;  /* 0x0004380b01007387 */ /* 0x0003e80000100800 */
[----:B--2---:R-:W2:Y:S01]  /*27c80*/  LDL.LU R213, [R1+0x100] ;  /* 0x0001000001d57983 */ /* 0x004ea20000300800 */
[----:B-1----:R-:W-:-:S03]  /*27c90*/  IMAD.MOV.U32 R8, RZ, RZ, R6 ;  /* 0x000000ffff087224 */ /* 0x002fc600078e0006 */
[----:B------:R-:W2:Y:S04]  /*27ca0*/  LDL.LU R6, [R1+0x104] ;  /* 0x0001040001067983 */ /* 0x000ea80000300800 */
[----:B------:R-:W2:Y:S04]  /*27cb0*/  LDL.LU R212, [R1+0x140] ;  /* 0x0001400001d47983 */ /* 0x000ea80000300800 */
[----:B------:R-:W2:Y:S01]  /*27cc0*/  LDL.LU R12, [R1+0x144] ;  /* 0x00014400010c7983 */ /* 0x000ea20000300800 */
[-C--:B------:R-:W-:Y:S01]  /*27cd0*/  IADD3 R222, P1, R222, R4.reuse, RZ ;  /* 0x00000004dede7210 */ /* 0x080fe20007f3e0ff */
[----:B------:R-:W-:Y:S01]  /*27ce0*/  IMAD.MOV.U32 R9, RZ, RZ, R11 ;  /* 0x000000ffff097224 */ /* 0x000fe200078e000b */
[----:B------:R-:W-:Y:S01]  /*27cf0*/  LOP3.LUT R11, R13, 0x70, RZ, 0x3c, !PT ;  /* 0x000000700d0b7812 */ /* 0x000fe200078e3cff */
[----:B------:R-:W2:Y:S01]  /*27d00*/  LDL.LU R215, [R1+0x180] ;  /* 0x0001800001d77983 */ /* 0x000ea20000300800 */
[----:B------:R-:W-:-:S03]  /*27d10*/  IADD3 R238, P2, R238, R4, RZ ;  /* 0x00000004eeee7210 */ /* 0x000fc60007f5e0ff */
[----:B------:R1:W-:Y:S02]  /*27d20*/  LDGSTS.E [R5+0x43f00], desc[UR60][R8.64], P0 ;  /* 0x43f0000008057fae */ /* 0x0003e4000812187c */
[----:B-1----:R-:W-:Y:S02]  /*27d30*/  VIADD R5, R11, UR5 ;  /* 0x000000050b057c36 */ /* 0x002fe40008000000 */
[----:B------:R-:W-:Y:S01]  /*27d40*/  IMAD.MOV.U32 R8, RZ, RZ, R222 ;  /* 0x000000ffff087224 */ /* 0x000fe200078e00de */
[----:B------:R-:W2:Y:S04]  /*27d50*/  LDL.LU R11, [R1+0x184] ;  /* 0x00018400010b7983 */ /* 0x000ea80000300800 */
[----:B------:R-:W2:Y:S04]  /*27d60*/  LDL.LU R211, [R1+0x1c0] ;  /* 0x0001c00001d37983 */ /* 0x000ea80000300800 */
[----:B------:R-:W2:Y:S01]  /*27d70*/  LDL.LU R214, [R1+0x1c4] ;  /* 0x0001c40001d67983 */ /* 0x000ea20000300800 */
[----:B---3--:R-:W-:-:S04]  /*27d80*/  IMAD.X R221, R221, 0x1, R3, P1 ;  /* 0x00000001dddd7824 */ /* 0x008fc800008e0603 */
[----:B------:R-:W-:Y:S01]  /*27d90*/  IMAD.MOV.U32 R9, RZ, RZ, R221 ;  /* 0x000000ffff097224 */ /* 0x000fe200078e00dd */
[----:B----4-:R-:W-:-:S04]  /*27da0*/  IADD3.X R237, R237, R3, RZ, P2, !PT ;  /* 0x00000003eded7210 */ /* 0x010fc800017fe4ff */
[----:B------:R1:W-:Y:S02]  /*27db0*/  LDGSTS.E [R5+0x40380], desc[UR60][R8.64], P0 ;  /* 0x4038000008057fae */ /* 0x0003e4000812187c */
[----:B-1----:R-:W-:Y:S01]  /*27dc0*/  MOV R8, R238 ;  /* 0x000000ee00087202 */ /* 0x002fe20000000f00 */
[----:B------:R-:W-:-:S05]  /*27dd0*/  IMAD.MOV.U32 R9, RZ, RZ, R237 ;  /* 0x000000ffff097224 */ /* 0x000fca00078e00ed */
[----:B------:R1:W-:Y:S01]  /*27de0*/  LDGSTS.E [R5+0x40780], desc[UR60][R8.64], P0 ;  /* 0x4078000008057fae */ /* 0x0003e2000812187c */
[----:B--2---:R-:W-:-:S05]  /*27df0*/  IADD3 R6, P1, R6, R4, RZ ;  /* 0x0000000406067210 */ /* 0x004fca0007f3e0ff */
[----:B------:R-:W-:Y:S01]  /*27e00*/  IMAD.X R213, R213, 0x1, R3, P1 ;  /* 0x00000001d5d57824 */ /* 0x000fe200008e0603 */
[----:B------:R-:W-:Y:S01]  /*27e10*/  IADD3 R12, P2, R12, R4, RZ ;  /* 0x000000040c0c7210 */ /* 0x000fe20007f5e0ff */
[----:B------:R2:W-:Y:S01]  /*27e20*/  STL [R1+0x104], R6 ;  /* 0x0001040601007387 */ /* 0x0005e20000100800 */
[----:B-1----:R-:W-:Y:S01]  /*27e30*/  MOV R8, R6 ;  /* 0x0000000600087202 */ /* 0x002fe20000000f00 */
[----:B------:R-:W-:Y:S02]  /*27e40*/  IMAD.MOV.U32 R9, RZ, RZ, R213 ;  /* 0x000000ffff097224 */ /* 0x000fe400078e00d5 */
[----:B------:R-:W-:Y:S01]  /*27e50*/  IMAD.X R212, R212, 0x1, R3, P2 ;  /* 0x00000001d4d47824 */ /* 0x000fe200010e0603 */
[----:B------:R1:W-:Y:S04]  /*27e60*/  STL [R1+0x100], R213 ;  /* 0x000100d501007387 */ /* 0x0003e80000100800 */
[----:B------:R3:W-:Y:S04]  /*27e70*/  STL [R1+0x144], R12 ;  /* 0x0001440c01007387 */ /* 0x0007e80000100800 */
[----:B--2---:R-:W2:Y:S04]  /*27e80*/  LDL.LU R6, [R1+0x204] ;  /* 0x0002040001067983 */ /* 0x004ea80000300800 */
[----:B------:R4:W-:Y:S04]  /*27e90*/  STL [R1+0x140], R212 ;  /* 0x000140d401007387 */ /* 0x0009e80000100800 */
[----:B------:R3:W-:Y:S04]  /*27ea0*/  LDGSTS.E [R5+0x40b80], desc[UR60][R8.64], P0 ;  /* 0x40b8000008057fae */ /* 0x0007e8000812187c */
[----:B-1----:R-:W2:Y:S01]  /*27eb0*/  LDL.LU R213, [R1+0x244] ;  /* 0x0002440001d57983 */ /* 0x002ea20000300800 */
[----:B---3--:R-:W-:-:S03]  /*27ec0*/  IMAD.MOV.U32 R8, RZ, RZ, R12 ;  /* 0x000000ffff087224 */ /* 0x008fc600078e000c */
[----:B------:R-:W3:Y:S01]  /*27ed0*/  LDL.LU R12, [R1+0x200] ;  /* 0x00020000010c7983 */ /* 0x000ee20000300800 */
[----:B------:R-:W-:-:S03]  /*27ee0*/  IMAD.MOV.U32 R9, RZ, RZ, R212 ;  /* 0x000000ffff097224 */ /* 0x000fc600078e00d4 */
[----:B----4-:R-:W4:Y:S01]  /*27ef0*/  LDL.LU R212, [R1+0x240] ;  /* 0x0002400001d47983 */ /* 0x010f220000300800 */
[-C--:B------:R-:W-:Y:S02]  /*27f00*/  IADD3 R11, P1, R11, R4.reuse, RZ ;  /* 0x000000040b0b7210 */ /* 0x080fe40007f3e0ff */
[----:B------:R-:W-:Y:S01]  /*27f10*/  IADD3 R214, P2, R214, R4, RZ ;  /* 0x00000004d6d67210 */ /* 0x000fe20007f5e0ff */
[----:B------:R1:W-:Y:S01]  /*27f20*/  LDGSTS.E [R5+0x40f80], desc[UR60][R8.64], P0 ;  /* 0x40f8000008057fae */ /* 0x0003e2000812187c */
[----:B------:R-:W-:-:S03]  /*27f30*/  IADD3.X R215, R215, R3, RZ, P1, !PT ;  /* 0x00000003d7d77210 */ /* 0x000fc60000ffe4ff */
[----:B------:R-:W-:Y:S02]  /*27f40*/  IMAD.X R211, R211, 0x1, R3, P2 ;  /* 0x00000001d3d37824 */ /* 0x000fe400010e0603 */
[----:B-1----:R-:W-:Y:S02]  /*27f50*/  IMAD.MOV.U32 R8, RZ, RZ, R11 ;  /* 0x000000ffff087224 */ /* 0x002fe400078e000b */
[----:B------:R-:W-:Y:S01]  /*27f60*/  IMAD.MOV.U32 R9, RZ, RZ, R215 ;  /* 0x000000ffff097224 */ /* 0x000fe200078e00d7 */
[----:B------:R-:W-:Y:S04]  /*27f70*/  STL [R1+0x184], R11 ;  /* 0x0001840b01007387 */ /* 0x000fe80000100800 */
[----:B------:R1:W-:Y:S04]  /*27f80*/  LDGSTS.E [R5+0x41380], desc[UR60][R8.64], P0 ;  /* 0x4138000008057fae */ /* 0x0003e8000812187c */
[----:B------:R1:W-:Y:S04]  /*27f90*/  STL [R1+0x180], R215 ;  /* 0x000180d701007387 */ /* 0x0003e80000100800 */
[----:B------:R-:W-:Y:S01]  /*27fa0*/  STL [R1+0x1c4], R214 ;  /* 0x0001c4d601007387 */ /* 0x000fe20000100800 */
[----:B-1----:R-:W-:Y:S01]  /*27fb0*/  MOV R8, R214 ;  /* 0x000000d600087202 */ /* 0x002fe20000000f00 */
[----:B------:R-:W-:-:S02]  /*27fc0*/  IMAD.MOV.U32 R9, RZ, RZ, R211 ;  /* 0x000000ffff097224 */ /* 0x000fc400078e00d3 */
[----:B------:R-:W4:Y:S04]  /*27fd0*/  LDL.LU R215, [R1+0x284] ;  /* 0x0002840001d77983 */ /* 0x000f280000300800 */
[----:B------:R1:W-:Y:S04]  /*27fe0*/  LDGSTS.E [R5+0x41780], desc[UR60][R8.64], P0 ;  /* 0x4178000008057fae */ /* 0x0003e8000812187c */
[----:B------:R1:W-:Y:S04]  /*27ff0*/  STL [R1+0x1c0], R211 ;  /* 0x0001c0d301007387 */ /* 0x0003e80000100800 */
[----:B------:R-:W4:Y:S04]  /*28000*/  LDL.LU R11, [R1+0x2c4] ;  /* 0x0002c400010b7983 */ /* 0x000f280000300800 */
[----:B-1----:R-:W5:Y:S04]  /*28010*/  LDL.LU R211, [R1+0xff8] ;  /* 0x000ff80001d37983 */ /* 0x002f680000300800 */
[----:B------:R-:W4:Y:S01]  /*28020*/  LDL.LU R214, [R1+0x2c0] ;  /* 0x0002c00001d67983 */ /* 0x000f220000300800 */
[----:B--2---:R-:W-:-:S04]  /*28030*/  IADD3 R6, P1, R6, R4, RZ ;  /* 0x0000000406067210 */ /* 0x004fc80007f3e0ff */
[----:B------:R-:W-:Y:S01]  /*28040*/  MOV R8, R6 ;  /* 0x0000000600087202 */ /* 0x000fe20000000f00 */
[----:B------:R-:W-:Y:S01]  /*28050*/  STL [R1+0x204], R6 ;  /* 0x0002040601007387 */ /* 0x000fe20000100800 */
[----:B------:R-:W-:Y:S01]  /*28060*/  IADD3 R213, P2, R213, R4, RZ ;  /* 0x00000004d5d57210 */ /* 0x000fe20007f5e0ff */
[----:B---3--:R-:W-:-:S04]  /*28070*/  IMAD.X R12, R12, 0x1, R3, P1 ;  /* 0x000000010c0c7824 */ /* 0x008fc800008e0603 */
[----:B------:R-:W-:Y:S02]  /*28080*/  IMAD.MOV.U32 R9, RZ, RZ, R12 ;  /* 0x000000ffff097224 */ /* 0x000fe400078e000c */
[----:B----4-:R-:W-:Y:S01]  /*28090*/  IMAD.X R212, R212, 0x1, R3, P2 ;  /* 0x00000001d4d47824 */ /* 0x010fe200010e0603 */
[----:B------:R1:W-:Y:S04]  /*280a0*/  STL [R1+0x200], R12 ;  /* 0x0002000c01007387 */ /* 0x0003e80000100800 */
[----:B------:R2:W-:Y:S04]  /*280b0*/  LDGSTS.E [R5+0x41b80], desc[UR60][R8.64], P0 ;  /* 0x41b8000008057fae */ /* 0x0005e8000812187c */
[----:B------:R-:W-:Y:S04]  /*280c0*/  STL [R1+0x244], R213 ;  /* 0x000244d501007387 */ /* 0x000fe80000100800 */
[----:B-1----:R-:W3:Y:S01]  /*280d0*/  LDL.LU R12, [R1+0x304] ;  /* 0x00030400010c7983 */ /* 0x002ee20000300800 */
[----:B--2---:R-:W-:-:S02]  /*280e0*/  IMAD.MOV.U32 R8, RZ, RZ, R213 ;  /* 0x000000ffff087224 */ /* 0x004fc400078e00d5 */
[----:B------:R-:W-:Y:S01]  /*280f0*/  IMAD.MOV.U32 R9, RZ, RZ, R212 ;  /* 0x000000ffff097224 */ /* 0x000fe200078e00d4 */
[----:B------:R1:W-:Y:S04]  /*28100*/  STL [R1+0x240], R212 ;  /* 0x000240d401007387 */ /* 0x0003e80000100800 */
[----:B------:R-:W2:Y:S04]  /*28110*/  LDL.LU R6, [R1+0x344] ;  /* 0x0003440001067983 */ /* 0x000ea80000300800 */
[----:B------:R4:W-:Y:S04]  /*28120*/  LDGSTS.E [R5+0x41f80], desc[UR60][R8.64], P0 ;  /* 0x41f8000008057fae */ /* 0x0009e8000812187c */
[----:B-1----:R-:W5:Y:S04]  /*28130*/  LDL.LU R212, [R1+0xff4] ;  /* 0x000ff40001d47983 */ /* 0x002f680000300800 */
[----:B------:R-:W2:Y:S04]  /*28140*/  LDL.LU R213, [R1+0x340] ;  /* 0x0003400001d57983 */ /* 0x000ea80000300800 */
[----:B------:R-:W3:Y:S01]  /*28150*/  LDL.LU R9, [R1+0x280] ;  /* 0x0002800001097983 */ /* 0x000ee20000300800 */
[----:B------:R-:W-:-:S02]  /*28160*/  IADD3 R215, P1, R215, R4, RZ ;  /* 0x00000004d7d77210 */ /* 0x000fc40007f3e0ff */
[----:B------:R-:W-:-:S03]  /*28170*/  IADD3 R11, P2, R11, R4, RZ ;  /* 0x000000040b0b7210 */ /* 0x000fc60007f5e0ff */
[----:B----4-:R-:W-:Y:S01]  /*28180*/  IMAD.MOV.U32 R8, RZ, RZ, R215 ;  /* 0x000000ffff087224 */ /* 0x010fe200078e00d7 */
[----:B------:R1:W-:Y:S01]  /*28190*/  STL [R1+0x284], R215 ;  /* 0x000284d701007387 */ /* 0x0003e20000100800 */
[----:B------:R-:W-:Y:S01]  /*281a0*/  IMAD.X R214, R214, 0x1, R3, P2 ;  /* 0x00000001d6d67824 */ /* 0x000fe200010e0603 */
[----:B---3--:R-:W-:-:S05]  /*281b0*/  IADD3.X R9, R9, R3, RZ, P1, !PT ;  /* 0x0000000309097210 */ /* 0x008fca0000ffe4ff */
[----:B------:R3:W-:Y:S04]  /*281c0*/  STL [R1+0x280], R9 ;  /* 0x0002800901007387 */ /* 0x0007e80000100800 */
[----:B------:R4:W-:Y:S04]  /*281d0*/  LDGSTS.E [R5+0x42380], desc[UR60][R8.64], P0 ;  /* 0x4238000008057fae */ /* 0x0009e8000812187c */
[----:B------:R-:W-:Y:S04]  /*281e0*/  STL [R1+0x2c4], R11 ;  /* 0x0002c40b01007387 */ /* 0x000fe80000100800 */
[----:B-1----:R-:W2:Y:S01]  /*281f0*/  LDL.LU R215, [R1+0x3c4] ;  /* 0x0003c40001d77983 */ /* 0x002ea20000300800 */
[----:B----4-:R-:W-:Y:S01]  /*28200*/  IMAD.MOV.U32 R8, RZ, RZ, R11 ;  /* 0x000000ffff087224 */ /* 0x010fe200078e000b */
[----:B---3--:R-:W-:-:S02]  /*28210*/  MOV R9, R214 ;  /* 0x000000d600097202 */ /* 0x008fc40000000f00 */
[----:B------:R1:W-:Y:S04]  /*28220*/  STL [R1+0x2c0], R214 ;  /* 0x0002c0d601007387 */ /* 0x0003e80000100800 */
[----:B------:R3:W-:Y:S04]  /*28230*/  LDGSTS.E [R5+0x42780], desc[UR60][R8.64], P0 ;  /* 0x4278000008057fae */ /* 0x0007e8000812187c */
[----:B-1----:R-:W4:Y:S04]  /*28240*/  LDL.LU R214, [R1+0x3c0] ;  /* 0x0003c00001d67983 */ /* 0x002f280000300800 */
[----:B------:R-:W4:Y:S04]  /*28250*/  LDL.LU R11, [R1+0x444] ;  /* 0x00044400010b7983 */ /* 0x000f280000300800 */
[----:B------:R-:W4:Y:S01]  /*28260*/  LDL.LU R9, [R1+0x300] ;  /* 0x0003000001097983 */ /* 0x000f220000300800 */
[----:B------:R-:W-:-:S02]  /*28270*/  IADD3 R12, P1, R12, R4, RZ ;  /* 0x000000040c0c7210 */ /* 0x000fc40007f3e0ff */
[----:B--2---:R-:W-:-:S03]  /*28280*/  IADD3 R6, P2, R6, R4, RZ ;  /* 0x0000000406067210 */ /* 0x004fc60007f5e0ff */
[----:B---3--:R-:W-:Y:S02]  /*28290*/  IMAD.MOV.U32 R8, RZ, RZ, R12 ;  /* 0x000000ffff087224 */ /* 0x008fe400078e000c */
[--C-:B------:R-:W-:Y:S01]  /*282a0*/  IMAD.X R213, R213, 0x1, R3.reuse, P2 ;  /* 0x00000001d5d57824 */ /* 0x100fe200010e0603 */
[----:B------:R1:W-:Y:S01]  /*282b0*/  STL [R1+0x304], R12 ;  /* 0x0003040c01007387 */ /* 0x0003e20000100800 */
[----:B----4-:R-:W-:-:S05]  /*282c0*/  IMAD.X R9, R9, 0x1, R3, P1 ;  /* 0x0000000109097824 */ /* 0x010fca00008e0603 */
[----:B------:R2:W-:Y:S04]  /*282d0*/  STL [R1+0x300], R9 ;  /* 0x0003000901007387 */ /* 0x0005e80000100800 */
[----:B------:R3:W-:Y:S04]  /*282e0*/  LDGSTS.E [R5+0x42b80], desc[UR60][R8.64], P0 ;  /* 0x42b8000008057fae */ /* 0x0007e8000812187c */
[----:B------:R-:W-:Y:S04]  /*282f0*/  STL [R1+0x344], R6 ;  /* 0x0003440601007387 */ /* 0x000fe80000100800 */
[----:B-1----:R-:W4:Y:S01]  /*28300*/  LDL.LU R12, [R1+0x440] ;  /* 0x00044000010c7983 */ /* 0x002f220000300800 */
[----:B---3--:R-:W-:Y:S01]  /*28310*/  MOV R8, R6 ;  /* 0x0000000600087202 */ /* 0x008fe20000000f00 */
[----:B--2---:R-:W-:-:S02]  /*28320*/  IMAD.MOV.U32 R9, RZ, RZ, R213 ;  /* 0x000000ffff097224 */ /* 0x004fc400078e00d5 */
[----:B------:R1:W-:Y:S04]  /*28330*/  STL [R1+0x340], R213 ;  /* 0x000340d501007387 */ /* 0x0003e80000100800 */
[----:B------:R2:W-:Y:S04]  /*28340*/  LDGSTS.E [R5+0x42f80], desc[UR60][R8.64], P0 ;  /* 0x42f8000008057fae */ /* 0x0005e8000812187c */
[----:B-1----:R-:W5:Y:S04]  /*28350*/  LDL.LU R213, [R1+0xff0] ;  /* 0x000ff00001d57983 */ /* 0x002f680000300800 */
[----:B------:R-:W3:Y:S04]  /*28360*/  LDL R6, [R1+0xc4c] ;  /* 0x000c4c0001067983 */ /* 0x000ee80000100800 */
[----:B------:R-:W4:Y:S04]  /*28370*/  LDL.LU R8, [R1+0x380] ;  /* 0x0003800001087983 */ /* 0x000f280000300800 */
[----:B------:R-:W2:Y:S01]  /*28380*/  LDL.LU R9, [R1+0x384] ;  /* 0x0003840001097983 */ /* 0x000ea20000300800 */
[----:B------:R-:W-:-:S05]  /*28390*/  IADD3 R215, P2, R215, R4, RZ ;  /* 0x00000004d7d77210 */ /* 0x000fca0007f5e0ff */
[----:B------:R-:W-:Y:S01]  /*283a0*/  IMAD.X R214, R214, 0x1, R3, P2 ;  /* 0x00000001d6d67824 */ /* 0x000fe200010e0603 */
[----:B--2---:R-:W-:-:S05]  /*283b0*/  IADD3 R9, P1, R9, R4, RZ ;  /* 0x0000000409097210 */ /* 0x004fca0007f3e0ff */
[----:B----4-:R-:W-:Y:S01]  /*283c0*/  IMAD.X R8, R8, 0x1, R3, P1 ;  /* 0x0000000108087824 */ /* 0x010fe200008e0603 */
[----:B------:R1:W-:Y:S04]  /*283d0*/  STL [R1+0x384], R9 ;  /* 0x0003840901007387 */ /* 0x0003e80000100800 */
[----:B------:R2:W-:Y:S01]  /*283e0*/  STL [R1+0x380], R8 ;  /* 0x0003800801007387 */ /* 0x0005e20000100800 */
[----:B-1----:R-:W-:-:S04]  /*283f0*/  LOP3.LUT R9, R9, R8, RZ, 0x3c, !PT ;  /* 0x0000000809097212 */ /* 0x002fc800078e3cff */
[----:B--2---:R-:W-:-:S04]  /*28400*/  LOP3.LUT R8, R9, R8, RZ, 0x3c, !PT ;  /* 0x0000000809087212 */ /* 0x004fc800078e3cff */
[----:B------:R-:W-:Y:S01]  /*28410*/  LOP3.LUT R9, R9, R8, RZ, 0x3c, !PT ;  /* 0x0000000809097212 */ /* 0x000fe200078e3cff */
[----:B------:R-:W-:Y:S04]  /*28420*/  STL [R1+0x3c4], R215 ;  /* 0x0003c4d701007387 */ /* 0x000fe80000100800 */
[----:B------:R1:W-:Y:S04]  /*28430*/  LDGSTS.E [R5+0x43380], desc[UR60][R8.64], P0 ;  /* 0x4338000008057fae */ /* 0x0003e8000812187c */
[----:B------:R2:W-:Y:S01]  /*28440*/  STL [R1+0x3c0], R214 ;  /* 0x0003c0d601007387 */ /* 0x0005e20000100800 */
[----:B-1----:R-:W-:Y:S01]  /*28450*/  MOV R8, R215 ;  /* 0x000000d700087202 */ /* 0x002fe20000000f00 */
[----:B------:R-:W-:-:S02]  /*28460*/  IMAD.MOV.U32 R9, RZ, RZ, R214 ;  /* 0x000000ffff097224 */ /* 0x000fc400078e00d6 */
[----:B--2---:R-:W5:Y:S04]  /*28470*/  LDL.LU R214, [R1+0xfec] ;  /* 0x000fec0001d67983 */ /* 0x004f680000300800 */
[----:B------:R-:W5:Y:S04]  /*28480*/  LDL.LU R215, [R1+0xfe8] ;  /* 0x000fe80001d77983 */ /* 0x000f680000300800 */
[----:B------:R1:W-:Y:S04]  /*28490*/  LDGSTS.E [R5+0x43780], desc[UR60][R8.64], P0 ;  /* 0x4378000008057fae */ /* 0x0003e8000812187c */
[----:B------:R-:W2:Y:S04]  /*284a0*/  LDL.LU R8, [R1+0x400] ;  /* 0x0004000001087983 */ /* 0x000ea80000300800 */
[----:B------:R-:W1:Y:S01]  /*284b0*/  LDL.LU R9, [R1+0x404] ;  /* 0x0004040001097983 */ /* 0x000e620000300800 */
[----:B------:R-:W-:-:S05]  /*284c0*/  IADD3 R11, P2, R11, R4, RZ ;  /* 0x000000040b0b7210 */ /* 0x000fca0007f5e0ff */
[----:B------:R-:W-:Y:S01]  /*284d0*/  IMAD.X R12, R12, 0x1, R3, P2 ;  /* 0x000000010c0c7824 */ /* 0x000fe200010e0603 */
[----:B-1----:R-:W-:-:S05]  /*284e0*/  IADD3 R9, P1, R9, R4, RZ ;  /* 0x0000000409097210 */ /* 0x002fca0007f3e0ff */
[----:B--2---:R-:W-:Y:S01]  /*284f0*/  IMAD.X R8, R8, 0x1, R3, P1 ;  /* 0x0000000108087824 */ /* 0x004fe200008e0603 */
        /* <DEDUP_REMOVED lines=11> */
[----:B------:R1:W-:Y:S01]  /*285b0*/  LDGSTS.E [R5+0x43f80], desc[UR60][R8.64], P0 ;  /* 0x43f8000008057fae */ /* 0x0003e2000812187c */
[----:B---3--:R-:W-:-:S03]  /*285c0*/  ISETP.NE.U32.AND P0, PT, R7, R6, PT ;  /* 0x000000060700720c */ /* 0x008fc60003f05070 */
[----:B------:R2:W5:Y:S01]  /*285d0*/  LDL.LU R11, [R1+0xfe0] ;  /* 0x000fe000010b7983 */ /* 0x0005620000300800 */
[----:B-1----:R-:W-:-:S03]  /*285e0*/  IMAD.MOV.U32 R5, RZ, RZ, R7 ;  /* 0x000000ffff057224 */ /* 0x002fc600078e0007 */
[----:B------:R-:W0:Y:S04]  /*285f0*/  LDGDEPBAR ;  /* 0x00000000000079af */ /* 0x000e280000000000 */
[----:B------:R2:W5:Y:S01]  /*28600*/  LDL.LU R7, [R1+0xfdc] ;  /* 0x000fdc0001077983 */ /* 0x0005620000300800 */
[----:B------:R-:W-:Y:S01]  /*28610*/  IMAD.U32 R6, RZ, RZ, UR4 ;  /* 0x00000004ff067e24 */ /* 0x000fe2000f8e00ff */
[----:B------:R-:W-:Y:S06]  /*28620*/  @P0 BRA `(.L_x_1) ;  /* 0xfffffeec00000947 */ /* 0x000fec000383ffff */
.L_x_0:
[----:B------:R-:W3:Y:S01]  /*28630*/  LDL.LU R6, [R1+0xc58] ;  /* 0x000c580001067983 */ /* 0x000ee20000300800 */
[----:B------:R-:W-:-:S04]  /*28640*/  DEPBAR.LE SB0, 0x0 ;  /* 0x000080000000791a */ /* 0x000fc80000000000 */
[----:B------:R-:W4:Y:S01]  /*28650*/  LDL R9, [R1+0xc54] ;  /* 0x000c540001097983 */ /* 0x000f220000100800 */
[----:B-----5:R-:W1:Y:S01]  /*28660*/  S2R R5, SR_TID.X ;  /* 0x0000000000057919 */ /* 0x020e620000002100 */
[C---:B------:R-:W-:Y:S01]  /*28670*/  IADD3 R0, R7.reuse, 0x1, RZ ;  /* 0x0000000107007810 */ /* 0x040fe20007ffe0ff */
[----:B------:R-:W-:Y:S01]  /*28680*/  IMAD.MOV.U32 R18, RZ, RZ, R152 ;  /* 0x000000ffff127224 */ /* 0x000fe200078e0098 */
[----:B------:R-:W-:Y:S01]  /*28690*/  MOV R19, R154 ;  /* 0x0000009a00137202 */ /* 0x000fe20000000f00 */
[----:B------:R-:W2:Y:S01]  /*286a0*/  LDL.LU R8, [R1+0xc50] ;  /* 0x000c500001087983 */ /* 0x000ea20000300800 */
[----:B------:R-:W-:Y:S01]  /*286b0*/  VIADD R2, R7, 0x2 ;  /* 0x0000000207027836 */ /* 0x000fe20000000000 */
[----:B------:R-:W-:Y:S01]  /*286c0*/  MOV R23, R26 ;  /* 0x0000001a00177202 */ /* 0x000fe20000000f00 */
[----:B------:R-:W-:Y:S01]  /*286d0*/  IMAD.MOV.U32 R20, RZ, RZ, R88 ;  /* 0x000000ffff147224 */ /* 0x000fe200078e0058 */
[----:B------:R-:W2:Y:S01]  /*286e0*/  LDL.LU R16, [R1] ;  /* 0x0000000001107983 */ /* 0x000ea20000300800 */
[----:B------:R-:W-:-:S02]  /*286f0*/  IMAD.MOV.U32 R21, RZ, RZ, R90 ;  /* 0x000000ffff157224 */ /* 0x000fc400078e005a */
[----:B------:R-:W-:Y:S01]  /*28700*/  IMAD.MOV.U32 R22, RZ, RZ, R24 ;  /* 0x000000ffff167224 */ /* 0x000fe200078e0018 */
[----:B------:R-:W2:Y:S01]  /*28710*/  LDL.LU R17, [R1+0x8] ;  /* 0x0000080001117983 */ /* 0x000ea20000300800 */
[----:B------:R-:W-:Y:S02]  /*28720*/  IMAD.MOV.U32 R218, RZ, RZ, R193 ;  /* 0x000000ffffda7224 */ /* 0x000fe400078e00c1 */
[----:B------:R-:W-:Y:S02]  /*28730*/  IMAD.MOV.U32 R219, RZ, RZ, R195 ;  /* 0x000000ffffdb7224 */ /* 0x000fe400078e00c3 */
[----:B------:R-:W-:Y:S02]  /*28740*/  IMAD.MOV.U32 R222, RZ, RZ, R197 ;  /* 0x000000ffffde7224 */ /* 0x000fe400078e00c5 */
[----:B------:R-:W-:Y:S02]  /*28750*/  IMAD.MOV.U32 R223, RZ, RZ, R199 ;  /* 0x000000ffffdf7224 */ /* 0x000fe400078e00c7 */
[----:B------:R-:W-:-:S02]  /*28760*/  IMAD.MOV.U32 R226, RZ, RZ, R201 ;  /* 0x000000ffffe27224 */ /* 0x000fc400078e00c9 */
[----:B------:R-:W-:Y:S02]  /*28770*/  IMAD.MOV.U32 R227, RZ, RZ, R203 ;  /* 0x000000ffffe37224 */ /* 0x000fe400078e00cb */
[----:B------:R-:W-:Y:S02]  /*28780*/  IMAD.MOV.U32 R230, RZ, RZ, R205 ;  /* 0x000000ffffe67224 */ /* 0x000fe400078e00cd */
[----:B------:R-:W-:Y:S02]  /*28790*/  IMAD.MOV.U32 R231, RZ, RZ, R207 ;  /* 0x000000ffffe77224 */ /* 0x000fe400078e00cf */
[----:B------:R-:W-:Y:S02]  /*287a0*/  IMAD.MOV.U32 R234, RZ, RZ, R209 ;  /* 0x000000ffffea7224 */ /* 0x000fe400078e00d1 */
[----:B------:R-:W-:Y:S01]  /*287b0*/  IMAD.MOV.U32 R235, RZ, RZ, R211 ;  /* 0x000000ffffeb7224 */ /* 0x000fe200078e00d3 */
[----:B------:R-:W-:Y:S01]  /*287c0*/  MOV R244, R145 ;  /* 0x0000009100f47202 */ /* 0x000fe20000000f00 */
[----:B-1----:R-:W-:-:S02]  /*287d0*/  IMAD.SHL.U32 R4, R5, 0x10, RZ ;  /* 0x0000001005047824 */ /* 0x002fc400078e00ff */
[----:B------:R-:W-:Y:S02]  /*287e0*/  IMAD.MOV.U32 R245, RZ, RZ, R147 ;  /* 0x000000fffff57224 */ /* 0x000fe400078e0093 */
[----:B------:R-:W-:Y:S01]  /*287f0*/  IMAD.MOV.U32 R246, RZ, RZ, R81 ;  /* 0x000000fffff67224 */ /* 0x000fe200078e0051 */
[----:B------:R-:W-:Y:S01]  /*28800*/  LOP3.LUT R4, R4, 0xf0, RZ, 0xc0, !PT ;  /* 0x000000f004047812 */ /* 0x000fe200078ec0ff */
[C---:B------:R-:W-:Y:S01]  /*28810*/  IMAD.SHL.U32 R3, R5.reuse, 0x40, RZ ;  /* 0x0000004005037824 */ /* 0x040fe200078e00ff */
[----:B------:R-:W-:Y:S01]  /*28820*/  LOP3.LUT R5, R5, 0x60, RZ, 0xc0, !PT ;  /* 0x0000006005057812 */ /* 0x000fe200078ec0ff */
[----:B------:R-:W-:Y:S01]  /*28830*/  IMAD.MOV.U32 R247, RZ, RZ, R83 ;  /* 0x000000fffff77224 */ /* 0x000fe200078e0053 */
[----:B------:R-:W-:Y:S01]  /*28840*/  MOV R238, R212 ;  /* 0x000000d400ee7202 */ /* 0x000fe20000000f00 */
[----:B------:R-:W-:Y:S01]  /*28850*/  IMAD.MOV.U32 R239, RZ, RZ, R214 ;  /* 0x000000ffffef7224 */ /* 0x000fe200078e00d6 */
[----:B------:R-:W-:Y:S01]  /*28860*/  LOP3.LUT R3, R3, 0x400, RZ, 0xc0, !PT ;  /* 0x0000040003037812 */ /* 0x000fe200078ec0ff */
[----:B------:R-:W-:Y:S01]  /*28870*/  ULDC.64 UR28, c[0x0][0x228] ;  /* 0x00008a00001c7ab9 */ /* 0x000fe20000000a00 */
[----:B------:R-:W-:Y:S01]  /*28880*/  ULDC UR24, c[0x0][0x248] ;  /* 0x0000920000187ab9 */ /* 0x000fe20000000800 */
[----:B------:R-:W-:Y:S01]  /*28890*/  ULDC.64 UR22, c[0x0][0x228] ;  /* 0x00008a0000167ab9 */ /* 0x000fe20000000a00 */
        /* <DEDUP_REMOVED lines=9> */
[----:B------:R-:W-:Y:S01]  /*28930*/  BAR.SYNC.DEFER_BLOCKING 0x0 ;  /* 0x0000000000007b1d */ /* 0x000fe20000010000 */
[----:B---3--:R-:W-:-:S07]  /*28940*/  R2UR UR4, R6 ;  /* 0x00000000060472ca */ /* 0x008fce00000e0000 */
[----:B------:R-:W1:Y:S01]  /*28950*/  LDC R6, c[0x0][0x244] ;  /* 0x00009100ff067b82 */ /* 0x000e620000000800 */
[-C--:B----4-:R-:W-:Y:S01]  /*28960*/  ISETP.GE.AND P4, PT, R0, R9.reuse, PT ;  /* 0x000000090000720c */ /* 0x090fe20003f86270 */
[C---:B------:R-:W-:Y:S01]  /*28970*/  VIADD R0, R7.reuse, 0x4 ;  /* 0x0000000407007836 */ /* 0x040fe20000000000 */
[-C--:B------:R-:W-:Y:S02]  /*28980*/  ISETP.GE.AND P6, PT, R2, R9.reuse, PT ;  /* 0x000000090200720c */ /* 0x080fe40003fc6270 */
[----:B------:R-:W-:Y:S02]  /*28990*/  IADD3 R2, R7, 0x3, RZ ;  /* 0x0000000307027810 */ /* 0x000fe40007ffe0ff */
[----:B------:R-:W-:Y:S02]  /*289a0*/  ISETP.GE.AND P1, PT, R0, R9, PT ;  /* 0x000000090000720c */ /* 0x000fe40003f26270 */
[----:B------:R-:W-:Y:S02]  /*289b0*/  IADD3 R3, R3, UR4, R4 ;  /* 0x0000000403037c10 */ /* 0x000fe4000fffe004 */
[----:B--2---:R-:W-:-:S02]  /*289c0*/  ISETP.GE.AND P3, PT, R11, R8, PT ;  /* 0x000000080b00720c */ /* 0x004fc40003f66270 */
[----:B------:R-:W-:Y:S01]  /*289d0*/  ISETP.GE.AND P2, PT, R2, R9, PT ;  /* 0x000000090200720c */ /* 0x000fe20003f46270 */
[----:B------:R-:W-:-:S05]  /*289e0*/  IMAD R0, R5, 0x8, R3 ;  /* 0x0000000805007824 */ /* 0x000fca00078e0203 */
[----:B------:R2:W-:Y:S04]  /*289f0*/  STSM.16.M88.4 [R0], R16 ;  /* 0x0000001000007844 */ /* 0x0005e80000000200 */
[----:B--2---:R-:W2:Y:S04]  /*28a00*/  LDL.LU R16, [R1+0x4] ;  /* 0x0000040001107983 */ /* 0x004ea80000300800 */
[----:B------:R-:W2:Y:S01]  /*28a10*/  LDL.LU R17, [R1+0xc] ;  /* 0x00000c0001117983 */ /* 0x000ea20000300800 */
[----:B------:R-:W3:Y:S01]  /*28a20*/  S2R R8, SR_TID.X ;  /* 0x0000000000087919 */ /* 0x000ee20000002100 */
[----:B------:R-:W-:-:S02]  /*28a30*/  IMAD.MOV.U32 R18, RZ, RZ, R153 ;  /* 0x000000ffff127224 */ /* 0x000fc400078e0099 */
[----:B------:R-:W-:Y:S01]  /*28a40*/  IMAD.MOV.U32 R19, RZ, RZ, R155 ;  /* 0x000000ffff137224 */ /* 0x000fe200078e009b */
[----:B------:R-:W-:Y:S01]  /*28a50*/  BAR.SYNC.DEFER_BLOCKING 0x0 ;  /* 0x0000000000007b1d */ /* 0x000fe20000010000 */
[----:B---3--:R-:W-:-:S04]  /*28a60*/  LOP3.LUT R8, R8, 0x7f, RZ, 0xc0, !PT ;  /* 0x0000007f08087812 */ /* 0x008fc800078ec0ff */
[----:B------:R-:W-:Y:S01]  /*28a70*/  LEA R2, R8, UR4, 0x4 ;  /* 0x0000000408027c11 */ /* 0x000fe2000f8e20ff */
[----:B-1----:R-:W-:Y:S01]  /*28a80*/  IMAD R3, R11, R6, RZ ;  /* 0x000000060b037224 */ /* 0x002fe200078e02ff */
[----:B------:R-:W-:-:S03]  /*28a90*/  ULDC.64 UR4, c[0x0][0x220] ;  /* 0x0000880000047ab9 */ /* 0x000fc60000000a00 */
[----:B------:R-:W1:Y:S01]  /*28aa0*/  LDS.128 R152, [R2] ;  /* 0x0000000002987984 */ /* 0x000e620000000c00 */
[----:B------:R-:W-:Y:S06]  /*28ab0*/  BAR.SYNC.DEFER_BLOCKING 0x0 ;  /* 0x0000000000007b1d */ /* 0x000fec0000010000 */
[----:B------:R-:W-:Y:S02]  /*28ac0*/  STSM.16.M88.4 [R0], R20 ;  /* 0x0000001400007844 */ /* 0x000fe40000000200 */
[----:B------:R-:W-:Y:S06]  /*28ad0*/  BAR.SYNC.DEFER_BLOCKING 0x0 ;  /* 0x0000000000007b1d */ /* 0x000fec0000010000 */
[----:B------:R-:W3:Y:S02]  /*28ae0*/  LDS.128 R20, [R2] ;  /* 0x0000000002147984 */ /* 0x000ee40000000c00 */
[----:B------:R-:W-:Y:S06]  /*28af0*/  BAR.SYNC.DEFER_BLOCKING 0x0 ;  /* 0x0000000000007b1d */ /* 0x000fec0000010000 */
[----:B-1----:R-:W-:Y:S04]  /*28b00*/  STL.64 [R1+0x140], R152 ;  /* 0x0001409801007387 */ /* 0x002fe80000100a00 */
[----:B------:R-:W-:Y:S04]  /*28b10*/  STL.64 [R1+0x148], R154 ;  /* 0x0001489a01007387 */ /* 0x000fe80000100a00 */
[----:B---3--:R-:W-:Y:S04]  /*28b20*/  STL.64 [R1+0x130], R20 ;  /* 0x0001301401007387 */ /* 0x008fe80000100a00 */
[----:B------:R-:W-:Y:S04]  /*28b30*/  STL.64 [R1+0x138], R22 ;  /* 0x0001381601007387 */ /* 0x000fe80000100a00 */
[----:B--2---:R1:W-:Y:S04]  /*28b40*/  STSM.16.M88.4 [R0], R16 ;  /* 0x0000001000007844 */ /* 0x0043e80000000200 */
[----:B-1----:R-:W2:Y:S04]  /*28b50*/  LDL.LU R16, [R1+0x10] ;  /* 0x0000100001107983 */ /* 0x002ea80000300800 */
[----:B------:R-:W2:Y:S01]  /*28b60*/  LDL.LU R17, [R1+0x18] ;  /* 0x0000180001117983 */ /* 0x000ea20000300800 */
[----:B------:R-:W-:-:S02]  /*28b70*/  IMAD.MOV.U32 R22, RZ, RZ, R25 ;  /* 0x000000ffff167224 */ /* 0x000fc400078e0019 */
[----:B------:R-:W-:Y:S01]  /*28b80*/  IMAD.MOV.U32 R23, RZ, RZ, R27 ;  /* 0x000000ffff177224 */ /* 0x000fe200078e001b */
[----:B------:R-:W-:Y:S01]  /*28b90*/  BAR.SYNC.DEFER_BLOCKING 0x0 ;  /* 0x0000000000007b1d */ /* 0x000fe20000010000 */
[----:B------:R-:W-:Y:S01]  /*28ba0*/  IMAD.MOV.U32 R20, RZ, RZ, R89 ;  /* 0x000000ffff147224 */ /* 0x000fe200078e0059 */
[----:B------:R-:W-:-:S04]  /*28bb0*/  MOV R21, R91 ;  /* 0x0000005b00157202 */ /* 0x000fc80000000f00 */
[----:B------:R-:W1:Y:S02]  /*28bc0*/  LDS.128 R24, [R2] ;  /* 0x0000000002187984 */ /* 0x000e640000000c00 */
[----:B------:R-:W-:Y:S06]  /*28bd0*/  BAR.SYNC.DEFER_BLOCKING 0x0 ;  /* 0x0000000000007b1d */ /* 0x000fec0000010000 */
[----:B------:R-:W-:Y:S02]  /*28be0*/  STSM.16.M88.4 [R0], R20 ;  /* 0x0000001400007844 */ /* 0x000fe40000000200 */
[----:B------:R-:W-:Y:S06]  /*28bf0*/  BAR.SYNC.DEFER_BLOCKING 0x0 ;  /* 0x0000000000007b1d */ /* 0x000fec0000010000 */
[----:B------:R-:W3:Y:S01]  /*28c00*/  LDS.128 R20, [R2] ;  /* 0x0000000002147984 */ /* 0x000ee20000000c00 */
[----:B------:R-:W-:Y:S01]  /*28c10*/  IMAD.MOV.U32 R18, RZ, RZ, R156 ;  /* 0x000000ffff127224 */ /* 0x000fe200078e009c */
[----:B------:R-:W-:Y:S01]  /*28c20*/  MOV R19, R158 ;  /* 0x0000009e00137202 */ /* 0x000fe20000000f00 */
[----:B------:R-:W-:Y:S06]  /*28c30*/  BAR.SYNC.DEFER_BLOCKING 0x0 ;  /* 0x0000000000007b1d */ /* 0x000fec0000010000 */
[----:B-1----:R-:W-:Y:S04]  /*28c40*/  STL.64 [R1+0x120], R24 ;  /* 0x0001201801007387 */ /* 0x002fe80000100a00 */
[----:B------:R-:W-:Y:S04]  /*28c50*/  STL.64 [R1+0x128], R26 ;  /* 0x0001281a01007387 */ /* 0x000fe80000100a00 */
[----:B---3--:R-:W-:Y:S04]  /*28c60*/  STL.64 [R1+0x110], R20 ;  /* 0x0001101401007387 */ /* 0x008fe80000100a00 */
[----:B------:R-:W-:Y:S04]  /*28c70*/  STL.64 [R1+0x118], R22 ;  /* 0x0001181601007387 */ /* 0x000fe80000100a00 */
[----:B--2---:R1:W-:Y:S01]  /*28c80*/  STSM.16.M88.4 [R0], R16 ;  /* 0x0000001000007844 */ /* 0x0043e20000000200 */
[----:B------:R-:W-:Y:S06]  /*28c90*/  BAR.SYNC.DEFER_BLOCKING 0x0 ;  /* 0x0000000000007b1d */ /* 0x000fec0000010000 */
[----:B-1----:R-:W2:Y:S04]  /*28ca0*/  LDL.LU R16, [R1+0x14] ;  /* 0x0000140001107983 */ /* 0x002ea80000300800 */
[----:B------:R-:W2:Y:S04]  /*28cb0*/  LDL.LU R17, [R1+0x1c] ;  /* 0x00001c0001117983 */ /* 0x000ea80000300800 */
[----:B------:R-:W1:Y:S01]  /*28cc0*/  LDS.128 R24, [R2] ;  /* 0x0000000002187984 */ /* 0x000e620000000c00 */
[----:B------:R-:W-:Y:S01]  /*28cd0*/  IMAD.MOV.U32 R20, RZ, RZ, R92 ;  /* 0x000000ffff147224 */ /* 0x000fe200078e005c */
[----:B------:R-:W-:Y:S01]  /*28ce0*/  MOV R23, R30 ;  /* 0x0000001e00177202 */ /* 0x000fe20000000f00 */
[----:B------:R-:W-:-:S02]  /*28cf0*/  IMAD.MOV.U32 R21, RZ, RZ, R94 ;  /* 0x000000ffff157224 */ /* 0x000fc400078e005e */
[----:B------:R-:W-:Y:S01]  /*28d00*/  IMAD.MOV.U32 R22, RZ, RZ, R28 ;  /* 0x000000ffff167224 */ /* 0x000fe200078e001c */
[----:B------:R-:W-:Y:S06]  /*28d10*/  BAR.SYNC.DEFER_BLOCKING 0x0 ;  /* 0x0000000000007b1d */ /* 0x000fec0000010000 */
[----:B------:R-:W-:Y:S04]  /*28d20*/  STSM.16.M88.4 [R0], R20 ;  /* 0x0000001400007844 */ /* 0x000fe80000000200 */
[----:B-1----:R-:W-:Y:S01]  /*28d30*/  STL [R1+0x100], R24 ;  /* 0x0001001801007387 */ /* 0x002fe20000100800 */
[----:B------:R-:W-:-:S03]  /*28d40*/  IMAD.MOV.U32 R13, RZ, RZ, R25 ;  /* 0x000000ffff0d7224 */ /* 0x000fc600078e0019 */
[----:B------:R-:W-:Y:S01]  /*28d50*/  STL.64 [R1+0x108], R26 ;  /* 0x0001081a01007387 */ /* 0x000fe20000100a00 */
[----:B------:R-:W-:Y:S06]  /*28d60*/  BAR.SYNC.DEFER_BLOCKING 0x0 ;  /* 0x0000000000007b1d */ /* 0x000fec0000010000 */
[----:B------:R-:W1:Y:S01]  /*28d70*/  LDS.128 R24, [R2] ;  /* 0x0000000002187984 */ /* 0x000e620000000c00 */
[----:B------:R-:W-:-:S03]  /*28d80*/  IMAD.MOV.U32 R18, RZ, RZ, R157 ;  /* 0x000000ffff127224 */ /* 0x000fc600078e009d */
[----:B------:R1:W-:Y:S01]  /*28d90*/  STL [R1+0xfe0], R13 ;  /* 0x000fe00d01007387 */ /* 0x0003e20000100800 */
[----:B------:R-:W-:Y:S01]  /*28da0*/  IMAD.MOV.U32 R19, RZ, RZ, R159 ;  /* 0x000000ffff137224 */ /* 0x000fe200078e009f */
[----:B------:R-:W-:Y:S01]  /*28db0*/  BAR.SYNC.DEFER_BLOCKING 0x0 ;  /* 0x0000000000007b1d */ /* 0x000fe20000010000 */
[----:B-1----:R-:W-:Y:S01]  /*28dc0*/  MOV R13, R24 ;  /* 0x00000018000d7202 */ /* 0x002fe20000000f00 */
[----:B------:R-:W-:-:S04]  /*28dd0*/  IMAD.MOV.U32 R252, RZ, RZ, R27 ;  /* 0x000000fffffc7224 */ /* 0x000fc800078e001b */
[----:B------:R-:W-:Y:S04]  /*28de0*/  STL [R1+0x14], R25 ;  /* 0x0000141901007387 */ /* 0x000fe80000100800 */
[----:B------:R-:W-:Y:S04]  /*28df0*/  STL [R1+0x18], R26 ;  /* 0x0000181a01007387 */ /* 0x000fe80000100800 */
[----:B------:R-:W-:Y:S04]  /*28e00*/  STL [R1+0xfe4], R13 ;  /* 0x000fe40d01007387 */ /* 0x000fe80000100800 */
[----:B------:R-:W-:Y:S01]  /*28e10*/  STL [R1+0xfdc], R252 ;  /* 0x000fdcfc01007387 */ /* 0x000fe20000100800 */
[----:B------:R-:W-:Y:S01]  /*28e20*/  IMAD.MOV.U32 R20, RZ, RZ, R93 ;  /* 0x000000ffff147224 */ /* 0x000fe200078e005d */
[----:B------:R-:W-:Y:S01]  /*28e30*/  MOV R22, R29 ;  /* 0x0000001d00167202 */ /* 0x000fe20000000f00 */
[----:B------:R-:W-:-:S02]  /*28e40*/  IMAD.MOV.U32 R21, RZ, RZ, R95 ;  /* 0x000000ffff157224 */ /* 0x000fc400078e005f */
[----:B------:R-:W-:Y:S01]  /*28e50*/  IMAD.MOV.U32 R23, RZ, RZ, R31 ;  /* 0x000000ffff177224 */ /* 0x000fe200078e001f */
[----:B--2---:R1:W-:Y:S01]  /*28e60*/  STSM.16.M88.4 [R0], R16 ;  /* 0x0000001000007844 */ /* 0x0043e20000000200 */
[----:B------:R-:W-:Y:S06]  /*28e70*/  BAR.SYNC.DEFER_BLOCKING 0x0 ;  /* 0x0000000000007b1d */ /* 0x000fec0000010000 */
[----:B-1----:R-:W2:Y:S04]  /*28e80*/  LDL.LU R16, [R1+0x20] ;  /* 0x0000200001107983 */ /* 0x002ea80000300800 */
[----:B------:R-:W2:Y:S04]  /*28e90*/  LDL.LU R17, [R1+0x28] ;  /* 0x0000280001117983 */ /* 0x000ea80000300800 */
[----:B------:R-:W1:Y:S01]  /*28ea0*/  LDS.128 R24, [R2] ;  /* 0x0000000002187984 */ /* 0x000e620000000c00 */
[----:B------:R-:W-:Y:S06]  /*28eb0*/  BAR.SYNC.DEFER_BLOCKING 0x0 ;  /* 0x0000000000007b1d */ /* 0x000fec0000010000 */
[----:B------:R3:W-:Y:S02]  /*28ec0*/  STSM.16.M88.4 [R0], R20 ;  /* 0x0000001400007844 */ /* 0x0007e40000000200 */
[----:B------:R-:W-:Y:S01]  /*28ed0*/  BAR.SYNC.DEFER_BLOCKING 0x0 ;  /* 0x0000000000007b1d */ /* 0x000fe20000010000 */
[----:B-1----:R-:W-:Y:S01]  /*28ee0*/  IMAD.MOV.U32 R10, RZ, RZ, R27 ;  /* 0x000000ffff0a7224 */ /* 0x002fe200078e001b */
[----:B------:R-:W-:-:S04]  /*28ef0*/  MOV R252, R26 ;  /* 0x0000001a00fc7202 */ /* 0x000fc80000000f00 */
[----:B------:R-:W-:Y:S04]  /*28f00*/  STL.64 [R1], R24 ;  /* 0x0000001801007387 */ /* 0x000fe80000100a00 */
[----:B------:R-:W-:Y:S04]  /*28f10*/  STL [R1+0xfec], R10 ;  /* 0x000fec0a01007387 */ /* 0x000fe80000100800 */
[----:B------:R-:W-:Y:S04]  /*28f20*/  STL [R1+0xfe8], R252 ;  /* 0x000fe8fc01007387 */ /* 0x000fe80000100800 */
[----:B---3--:R-:W3:Y:S04]  /*28f30*/  LDL.LU R20, [R1+0x24] ;  /* 0x0000240001147983 */ /* 0x008ee80000300800 */
[----:B------:R-:W3:Y:S04]  /*28f40*/  LDL.LU R21, [R1+0x2c] ;  /* 0x00002c0001157983 */ /* 0x000ee80000300800 */
[----:B------:R-:W1:Y:S01]  /*28f50*/  LDS.128 R248, [R2] ;  /* 0x0000000002f87984 */ /* 0x000e620000000c00 */
[----:B------:R-:W-:-:S02]  /*28f60*/  IMAD.MOV.U32 R18, RZ, RZ, R160 ;  /* 0x000000ffff127224 */ /* 0x000fc400078e00a0 */
[----:B------:R-:W-:Y:S01]  /*28f70*/  IMAD.MOV.U32 R19, RZ, RZ, R162 ;  /* 0x000000ffff137224 */ /* 0x000fe200078e00a2 */
[----:B------:R-:W-:Y:S06]  /*28f80*/  BAR.SYNC.DEFER_BLOCKING 0x0 ;  /* 0x0000000000007b1d */ /* 0x000fec0000010000 */
[----:B------:R-:W4:Y:S04]  /*28f90*/  LDL.LU R28, [R1+0x30] ;  /* 0x00003000011c7983 */ /* 0x000f280000300800 */
[----:B------:R-:W4:Y:S01]  /*28fa0*/  LDL.LU R29, [R1+0x38] ;  /* 0x00003800011d7983 */ /* 0x000f220000300800 */
[----:B------:R-:W-:-:S02]  /*28fb0*/  IMAD.MOV.U32 R22, RZ, RZ, R161 ;  /* 0x000000ffff167224 */ /* 0x000fc400078e00a1 */
[----:B------:R-:W-:Y:S01]  /*28fc0*/  IMAD.MOV.U32 R23, RZ, RZ, R163 ;  /* 0x000000ffff177224 */ /* 0x000fe200078e00a3 */
[----:B--2---:R2:W-:Y:S01]  /*28fd0*/  STSM.16.M88.4 [R0], R16 ;  /* 0x0000001000007844 */ /* 0x0045e20000000200 */
[----:B------:R-:W-:Y:S06]  /*28fe0*/  BAR.SYNC.DEFER_BLOCKING 0x0 ;  /* 0x0000000000007b1d */ /* 0x000fec0000010000 */
[----:B------:R-:W1:Y:S01]  /*28ff0*/  LDS.128 R240, [R2] ;  /* 0x0000000002f07984 */ /* 0x000e620000000c00 */
[----:B--2---:R-:W-:Y:S01]  /*29000*/  IMAD.MOV.U32 R16, RZ, RZ, R96 ;  /* 0x000000ffff107224 */ /* 0x004fe200078e0060 */
[----:B------:R-:W-:Y:S01]  /*29010*/  MOV R18, R32 ;  /* 0x0000002000127202 */ /* 0x000fe20000000f00 */
[----:B------:R-:W-:Y:S01]  /*29020*/  IMAD.MOV.U32 R17, RZ, RZ, R98 ;  /* 0x000000ffff117224 */ /* 0x000fe200078e0062 */
[----:B------:R-:W2:Y:S01]  /*29030*/  LDL.LU R32, [R1+0x34] ;  /* 0x0000340001207983 */ /* 0x000ea20000300800 */
[----:B------:R-:W-:Y:S01]  /*29040*/  IMAD.MOV.U32 R19, RZ, RZ, R34 ;  /* 0x000000ffff137224 */ /* 0x000fe200078e0022 */
[----:B------:R-:W-:Y:S06]  /*29050*/  BAR.SYNC.DEFER_BLOCKING 0x0 ;  /* 0x0000000000007b1d */ /* 0x000fec0000010000 */
[----:B------:R-:W-:Y:S02]  /*29060*/  STSM.16.M88.4 [R0], R16 ;  /* 0x0000001000007844 */ /* 0x000fe40000000200 */
[----:B------:R-:W-:Y:S06]  /*29070*/  BAR.SYNC.DEFER_BLOCKING 0x0 ;  /* 0x0000000000007b1d */ /* 0x000fec0000010000 */
[----:B------:R-:W1:Y:S02]  /*29080*/  LDS.128 R16, [R2] ;  /* 0x0000000002107984 */ /* 0x000e640000000c00 */
[----:B------:R-:W-:Y:S06]  /*29090*/  BAR.SYNC.DEFER_BLOCKING 0x0 ;  /* 0x0000000000007b1d */ /* 0x000fec0000010000 */
[----:B---3--:R3:W-:Y:S02]  /*290a0*/  STSM.16.M88.4 [R0], R20 ;  /* 0x0000001400007844 */ /* 0x0087e40000000200 */
[----:B------:R-:W-:Y:S01]  /*290b0*/  BAR.SYNC.DEFER_BLOCKING 0x0 ;  /* 0x0000000000007b1d */ /* 0x000fe20000010000 */
[----:B---3--:R-:W-:-:S05]  /*290c0*/  IMAD.MOV.U32 R22, RZ, RZ, R33 ;  /* 0x000000ffff167224 */ /* 0x008fca00078e0021 */
[----:B------:R-:W2:Y:S04]  /*290d0*/  LDL.LU R33, [R1+0x3c] ;  /* 0x00003c0001217983 */ /* 0x000ea80000300800 */
[----:B------:R-:W3:Y:S04]  /*290e0*/  LDL.LU R92, [R1+0x40] ;  /* 0x00004000015c7983 */ /* 0x000ee80000300800 */
[----:B------:R-:W3:Y:S04]  /*290f0*/  LDL.LU R93, [R1+0x48] ;  /* 0x00004800015d7983 */ /* 0x000ee80000300800 */
[----:B------:R-:W1:Y:S01]  /*29100*/  LDS.128 R24, [R2] ;  /* 0x0000000002187984 */ /* 0x000e620000000c00 */
[----:B------:R-:W-:Y:S01]  /*29110*/  MOV R20, R97 ;  /* 0x0000006100147202 */ /* 0x000fe20000000f00 */
[----:B------:R-:W-:-:S02]  /*29120*/  IMAD.MOV.U32 R21, RZ, RZ, R99 ;  /* 0x000000ffff157224 */ /* 0x000fc400078e0063 */
[----:B------:R-:W-:Y:S01]  /*29130*/  IMAD.MOV.U32 R23, RZ, RZ, R35 ;  /* 0x000000ffff177224 */ /* 0x000fe200078e0023 */
[----:B------:R-:W-:Y:S01]  /*29140*/  BAR.SYNC.DEFER_BLOCKING 0x0 ;  /* 0x0000000000007b1d */ /* 0x000fe20000010000 */
[----:B------:R-:W-:Y:S01]  /*29150*/  MOV R30, R164 ;  /* 0x000000a4001e7202 */ /* 0x000fe20000000f00 */
[----:B------:R-:W-:-:S04]  /*29160*/  IMAD.MOV.U32 R31, RZ, RZ, R166 ;  /* 0x000000ffff1f7224 */ /* 0x000fc800078e00a6 */
[----:B------:R-:W3:Y:S04]  /*29170*/  LDL.LU R96, [R1+0x44] ;  /* 0x0000440001607983 */ /* 0x000ee80000300800 */
[----:B------:R-:W3:Y:S04]  /*29180*/  LDL.LU R97, [R1+0x4c] ;  /* 0x00004c0001617983 */ /* 0x000ee80000300800 */
[----:B------:R-:W-:Y:S01]  /*29190*/  STSM.16.M88.4 [R0], R20 ;  /* 0x0000001400007844 */ /* 0x000fe20000000200 */
[----:B------:R-:W-:Y:S06]  /*291a0*/  BAR.SYNC.DEFER_BLOCKING 0x0 ;  /* 0x0000000000007b1d */ /* 0x000fec0000010000 */
[----:B------:R-:W1:Y:S02]  /*291b0*/  LDS.128 R20, [R2] ;  /* 0x0000000002147984 */ /* 0x000e640000000c00 */
[----:B------:R-:W-:Y:S06]  /*291c0*/  BAR.SYNC.DEFER_BLOCKING 0x0 ;  /* 0x0000000000007b1d */ /* 0x000fec0000010000 */
[----:B----4-:R4:W-:Y:S02]  /*291d0*/  STSM.16.M88.4 [R0], R28 ;  /* 0x0000001c00007844 */ /* 0x0109e40000000200 */
[----:B------:R-:W-:Y:S06]  /*291e0*/  BAR.SYNC.DEFER_BLOCKING 0x0 ;  /* 0x0000000000007b1d */ /* 0x000fec0000010000 */
[----:B------:R-:W1:Y:S01]  /*291f0*/  LDS.128 R88, [R2] ;  /* 0x0000000002587984 */ /* 0x000e620000000c00 */
[----:B----4-:R-:W-:Y:S01]  /*29200*/  IMAD.MOV.U32 R28, RZ, RZ, R100 ;  /* 0x000000ffff1c7224 */ /* 0x010fe200078e0064 */
[----:B------:R-:W-:Y:S01]  /*29210*/  MOV R30, R36 ;  /* 0x00000024001e7202 */ /* 0x000fe20000000f00 */
[----:B------:R-:W-:-:S02]  /*29220*/  IMAD.MOV.U32 R29, RZ, RZ, R102 ;  /* 0x000000ffff1d7224 */ /* 0x000fc400078e0066 */
[----:B------:R-:W-:Y:S01]  /*29230*/  IMAD.MOV.U32 R31, RZ, RZ, R38 ;  /* 0x000000ffff1f7224 */ /* 0x000fe200078e0026 */
[----:B------:R-:W-:Y:S06]  /*29240*/  BAR.SYNC.DEFER_BLOCKING 0x0 ;  /* 0x0000000000007b1d */ /* 0x000fec0000010000 */
[----:B------:R-:W-:Y:S02]  /*29250*/  STSM.16.M88.4 [R0], R28 ;  /* 0x0000001c00007844 */ /* 0x000fe40000000200 */
[----:B------:R-:W-:Y:S01]  /*29260*/  BAR.SYNC.DEFER_BLOCKING 0x0 ;  /* 0x0000000000007b1d */ /* 0x000fe20000010000 */
[----:B------:R-:W-:-:S02]  /*29270*/  IMAD.MOV.U32 R34, RZ, RZ, R165 ;  /* 0x000000ffff227224 */ /* 0x000fc400078e00a5 */
[----:B------:R-:W-:-:S03]  /*29280*/  IMAD.MOV.U32 R35, RZ, RZ, R167 ;  /* 0x000000ffff237224 */ /* 0x000fc600078e00a7 */
[----:B------:R-:W4:Y:S02]  /*29290*/  LDS.128 R28, [R2] ;  /* 0x00000000021c7984 */ /* 0x000f240000000c00 */
[----:B------:R-:W-:Y:S01]  /*292a0*/  BAR.SYNC.DEFER_BLOCKING 0x0 ;  /* 0x0000000000007b1d */ /* 0x000fe20000010000 */
[----:B------:R-:W-:Y:S01]  /*292b0*/  MOV R94, R168 ;  /* 0x000000a8005e7202 */ /* 0x000fe20000000f00 */
[----:B------:R-:W-:-:S04]  /*292c0*/  IMAD.MOV.U32 R95, RZ, RZ, R170 ;  /* 0x000000ffff5f7224 */ /* 0x000fc800078e00aa */
[----:B--2---:R2:W-:Y:S02]  /*292d0*/  STSM.16.M88.4 [R0], R32 ;  /* 0x0000002000007844 */ /* 0x0045e40000000200 */
[----:B--2---:R-:W-:Y:S02]  /*292e0*/  IMAD.MOV.U32 R34, RZ, RZ, R37 ;  /* 0x000000ffff227224 */ /* 0x004fe400078e0025 */
[----:B------:R-:W-:Y:S01]  /*292f0*/  IMAD.MOV.U32 R35, RZ, RZ, R39 ;  /* 0x000000ffff237224 */ /* 0x000fe200078e0027 */
[----:B------:R-:W-:Y:S01]  /*29300*/  BAR.SYNC.DEFER_BLOCKING 0x0 ;  /* 0x0000000000007b1d */ /* 0x000fe20000010000 */
[----:B------:R-:W-:Y:S01]  /*29310*/  MOV R32, R101 ;  /* 0x0000006500207202 */ /* 0x000fe20000000f00 */
[----:B------:R-:W-:-:S04]  /*29320*/  IMAD.MOV.U32 R33, RZ, RZ, R103 ;  /* 0x000000ffff217224 */ /* 0x000fc800078e0067 */
[----:B------:R-:W2:Y:S02]  /*29330*/  LDS.128 R36, [R2] ;  /* 0x0000000002247984 */ /* 0x000ea40000000c00 */
[----:B------:R-:W-:Y:S06]  /*29340*/  BAR.SYNC.DEFER_BLOCKING 0x0 ;  /* 0x0000000000007b1d */ /* 0x000fec0000010000 */
[----:B------:R-:W-:Y:S02]  /*29350*/  STSM.16.M88.4 [R0], R32 ;  /* 0x0000002000007844 */ /* 0x000fe40000000200 */
[----:B------:R-:W-:Y:S06]  /*29360*/  BAR.SYNC.DEFER_BLOCKING 0x0 ;  /* 0x0000000000007b1d */ /* 0x000fec0000010000 */
[----:B------:R-:W2:Y:S02]  /*29370*/  LDS.128 R32, [R2] ;  /* 0x0000000002207984 */ /* 0x000ea40000000c00 */
[----:B------:R-:W-:Y:S06]  /*29380*/  BAR.SYNC.DEFER_BLOCKING 0x0 ;  /* 0x0000000000007b1d */ /* 0x000fec0000010000 */
[----:B---3--:R3:W-:Y:S02]  /*29390*/  STSM.16.M88.4 [R0], R92 ;  /* 0x0000005c00007844 */ /* 0x0087e40000000200 */
[----:B------:R-:W-:Y:S06]  /*293a0*/  BAR.SYNC.DEFER_BLOCKING 0x0 ;  /* 0x0000000000007b1d */ /* 0x000fec0000010000 */
[----:B------:R-:W2:Y:S01]  /*293b0*/  LDS.128 R100, [R2] ;  /* 0x0000000002647984 */ /* 0x000ea20000000c00 */
[----:B---3--:R-:W-:Y:S01]  /*293c0*/  IMAD.MOV.U32 R92, RZ, RZ, R104 ;  /* 0x000000ffff5c7224 */ /* 0x008fe200078e0068 */
[----:B------:R-:W-:Y:S01]  /*293d0*/  MOV R94, R40 ;  /* 0x00000028005e7202 */ /* 0x000fe20000000f00 */
[----:B------:R-:W-:Y:S01]  /*293e0*/  IMAD.MOV.U32 R93, RZ, RZ, R106 ;  /* 0x000000ffff5d7224 */ /* 0x000fe200078e006a */
[----:B------:R-:W3:Y:S01]  /*293f0*/  LDL.LU R104, [R1+0x50] ;  /* 0x0000500001687983 */ /* 0x000ee20000300800 */
[----:B------:R-:W-:Y:S01]  /*29400*/  IMAD.MOV.U32 R95, RZ, RZ, R42 ;  /* 0x000000ffff5f7224 */ /* 0x000fe200078e002a */
[----:B------:R-:W-:Y:S06]  /*29410*/  BAR.SYNC.DEFER_BLOCKING 0x0 ;  /* 0x0000000000007b1d */ /* 0x000fec0000010000 */
[----:B------:R-:W-:Y:S02]  /*29420*/  STSM.16.M88.4 [R0], R92 ;  /* 0x0000005c00007844 */ /* 0x000fe40000000200 */
[----:B------:R-:W-:Y:S01]  /*29430*/  BAR.SYNC.DEFER_BLOCKING 0x0 ;  /* 0x0000000000007b1d */ /* 0x000fe20000010000 */
[----:B------:R-:W-:-:S02]  /*29440*/  IMAD.MOV.U32 R98, RZ, RZ, R169 ;  /* 0x000000ffff627224 */ /* 0x000fc400078e00a9 */
[----:B------:R-:W-:-:S03]  /*29450*/  IMAD.MOV.U32 R99, RZ, RZ, R171 ;  /* 0x000000ffff637224 */ /* 0x000fc600078e00ab */
[----:B------:R-:W2:Y:S02]  /*29460*/  LDS.128 R92, [R2] ;  /* 0x00000000025c7984 */ /* 0x000ea40000000c00 */
[----:B------:R-:W-:Y:S06]  /*29470*/  BAR.SYNC.DEFER_BLOCKING 0x0 ;  /* 0x0000000000007b1d */ /* 0x000fec0000010000 */
[----:B------:R1:W-:Y:S02]  /*29480*/  STSM.16.M88.4 [R0], R96 ;  /* 0x0000006000007844 */ /* 0x0003e40000000200 */
[----:B-1----:R-:W-:-:S02]  /*29490*/  MOV R96, R105 ;  /* 0x0000006900607202 */ /* 0x002fc40000000f00 */
[----:B------:R-:W3:Y:S04]  /*294a0*/  LDL.LU R105, [R1+0x58] ;  /* 0x0000580001697983 */ /* 0x000ee80000300800 */
[----:B------:R-:W4:Y:S04]  /*294b0*/  LDL.LU R152, [R1+0x54] ;  /* 0x0000540001987983 */ /* 0x000f280000300800 */
[----:B------:R-:W4:Y:S01]  /*294c0*/  LDL.LU R153, [R1+0x5c] ;  /* 0x00005c0001997983 */ /* 0x000f220000300800 */
[----:B------:R-:W-:Y:S02]  /*294d0*/  IMAD.MOV.U32 R98, RZ, RZ, R41 ;  /* 0x000000ffff627224 */ /* 0x000fe400078e0029 */
[----:B------:R-:W-:Y:S01]  /*294e0*/  IMAD.MOV.U32 R99, RZ, RZ, R43 ;  /* 0x000000ffff637224 */ /* 0x000fe200078e002b */
[----:B------:R-:W-:Y:S01]  /*294f0*/  BAR.SYNC.DEFER_BLOCKING 0x0 ;  /* 0x0000000000007b1d */ /* 0x000fe20000010000 */
[----:B------:R-:W-:-:S05]  /*29500*/  IMAD.MOV.U32 R97, RZ, RZ, R107 ;  /* 0x000000ffff617224 */ /* 0x000fca00078e006b */
[----:B------:R-:W1:Y:S02]  /*29510*/  LDS.128 R40, [R2] ;  /* 0x0000000002287984 */ /* 0x000e640000000c00 */
[----:B------:R-:W-:Y:S06]  /*29520*/  BAR.SYNC.DEFER_BLOCKING 0x0 ;  /* 0x0000000000007b1d */ /* 0x000fec0000010000 */
[----:B------:R-:W-:Y:S02]  /*29530*/  STSM.16.M88.4 [R0], R96 ;  /* 0x0000006000007844 */ /* 0x000fe40000000200 */
[----:B------:R-:W-:Y:S01]  /*29540*/  BAR.SYNC.DEFER_BLOCKING 0x0 ;  /* 0x0000000000007b1d */ /* 0x000fe20000010000 */
[----:B------:R-:W-:Y:S01]  /*29550*/  MOV R106, R172 ;  /* 0x000000ac006a7202 */ /* 0x000fe20000000f00 */
[----:B------:R-:W-:-:S04]  /*29560*/  IMAD.MOV.U32 R107, RZ, RZ, R174 ;  /* 0x000000ffff6b7224 */ /* 0x000fc800078e00ae */
[----:B------:R-:W1:Y:S02]  /*29570*/  LDS.128 R96, [R2] ;  /* 0x0000000002607984 */ /* 0x000e640000000c00 */
[----:B------:R-:W-:Y:S01]  /*29580*/  BAR.SYNC.DEFER_BLOCKING 0x0 ;  /* 0x0000000000007b1d */ /* 0x000fe20000010000 */
[----:B------:R-:W-:Y:S02]  /*29590*/  IMAD.MOV.U32 R154, RZ, RZ, R173 ;  /* 0x000000ffff9a7224 */ /* 0x000fe400078e00ad */
[----:B------:R-:W-:-:S03]  /*295a0*/  IMAD.MOV.U32 R155, RZ, RZ, R175 ;  /* 0x000000ffff9b7224 */ /* 0x000fc600078e00af */
[----:B---3--:R3:W-:Y:S02]  /*295b0*/  STSM.16.M88.4 [R0], R104 ;  /* 0x0000006800007844 */ /* 0x0087e40000000200 */
[----:B------:R-:W-:Y:S06]  /*295c0*/  BAR.SYNC.DEFER_BLOCKING 0x0 ;  /* 0x0000000000007b1d */ /* 0x000fec0000010000 */
[----:B------:R-:W1:Y:S01]  /*295d0*/  LDS.128 R156, [R2] ;  /* 0x00000000029c7984 */ /* 0x000e620000000c00 */
[----:B---3--:R-:W-:Y:S01]  /*295e0*/  IMAD.MOV.U32 R104, RZ, RZ, R108 ;  /* 0x000000ffff687224 */ /* 0x008fe200078e006c */
[----:B------:R-:W-:Y:S01]  /*295f0*/  MOV R106, R44 ;  /* 0x0000002c006a7202 */ /* 0x000fe20000000f00 */
[----:B------:R-:W-:-:S02]  /*29600*/  IMAD.MOV.U32 R105, RZ, RZ, R110 ;  /* 0x000000ffff697224 */ /* 0x000fc400078e006e */
[----:B------:R-:W-:Y:S01]  /*29610*/  IMAD.MOV.U32 R107, RZ, RZ, R46 ;  /* 0x000000ffff6b7224 */ /* 0x000fe200078e002e */
[----:B------:R-:W-:Y:S06]  /*29620*/  BAR.SYNC.DEFER_BLOCKING 0x0 ;  /* 0x0000000000007b1d */ /* 0x000fec0000010000 */
[----:B------:R-:W-:Y:S02]  /*29630*/  STSM.16.M88.4 [R0], R104 ;  /* 0x0000006800007844 */ /* 0x000fe40000000200 */
[----:B------:R-:W-:Y:S06]  /*29640*/  BAR.SYNC.DEFER_BLOCKING 0x0 ;  /* 0x0000000000007b1d */ /* 0x000fec0000010000 */
[----:B------:R-:W3:Y:S02]  /*29650*/  LDS.128 R104, [R2] ;  /* 0x0000000002687984 */ /* 0x000ee40000000c00 */
[----:B------:R-:W-:Y:S06]  /*29660*/  BAR.SYNC.DEFER_BLOCKING 0x0 ;  /* 0x0000000000007b1d */ /* 0x000fec0000010000 */
[----:B----4-:R4:W-:Y:S04]  /*29670*/  STSM.16.M88.4 [R0], R152 ;  /* 0x0000009800007844 */ /* 0x0109e80000000200 */
[----:B----4-:R-:W4:Y:S04]  /*29680*/  LDL.LU R152, [R1+0x60] ;  /* 0x0000600001987983 */ /* 0x010f280000300800 */
[----:B------:R-:W4:Y:S04]  /*29690*/  LDL.LU R153, [R1+0x68] ;  /* 0x0000680001997983 */ /* 0x000f280000300800 */
[----:B------:R-:W2:Y:S04]  /*296a0*/  LDL.LU R160, [R1+0x64] ;  /* 0x0000640001a07983 */ /* 0x000ea80000300800 */
[----:B------:R-:W2:Y:S01]  /*296b0*/  LDL.LU R161, [R1+0x6c] ;  /* 0x00006c0001a17983 */ /* 0x000ea20000300800 */
[----:B------:R-:W-:Y:S01]  /*296c0*/  MOV R108, R109 ;  /* 0x0000006d006c7202 */ /* 0x000fe20000000f00 */
[----:B------:R-:W-:-:S02]  /*296d0*/  IMAD.MOV.U32 R109, RZ, RZ, R111 ;  /* 0x000000ffff6d7224 */ /* 0x000fc400078e006f */
[----:B------:R-:W-:Y:S02]  /*296e0*/  IMAD.MOV.U32 R110, RZ, RZ, R45 ;  /* 0x000000ffff6e7224 */ /* 0x000fe400078e002d */
[----:B------:R-:W-:Y:S01]  /*296f0*/  IMAD.MOV.U32 R111, RZ, RZ, R47 ;  /* 0x000000ffff6f7224 */ /* 0x000fe200078e002f */
[----:B------:R-:W-:Y:S06]  /*29700*/  BAR.SYNC.DEFER_BLOCKING 0x0 ;  /* 0x0000000000007b1d */ /* 0x000fec0000010000 */
[----:B------:R-:W3:Y:S02]  /*29710*/  LDS.128 R44, [R2] ;  /* 0x00000000022c7984 */ /* 0x000ee40000000c00 */
[----:B------:R-:W-:Y:S06]  /*29720*/  BAR.SYNC.DEFER_BLOCKING 0x0 ;  /* 0x0000000000007b1d */ /* 0x000fec0000010000 */
[----:B------:R-:W-:Y:S02]  /*29730*/  STSM.16.M88.4 [R0], R108 ;  /* 0x0000006c00007844 */ /* 0x000fe40000000200 */
[----:B------:R-:W-:Y:S01]  /*29740*/  BAR.SYNC.DEFER_BLOCKING 0x0 ;  /* 0x0000000000007b1d */ /* 0x000fe20000010000 */
[----:B------:R-:W-:Y:S01]  /*29750*/  MOV R154, R176 ;  /* 0x000000b0009a7202 */ /* 0x000fe20000000f00 */
[----:B------:R-:W-:-:S04]  /*29760*/  IMAD.MOV.U32 R155, RZ, RZ, R178 ;  /* 0x000000ffff9b7224 */ /* 0x000fc800078e00b2 */
[----:B------:R-:W3:Y:S02]  /*29770*/  LDS.128 R108, [R2] ;  /* 0x00000000026c7984 */ /* 0x000ee40000000c00 */
[----:B------:R-:W-:Y:S01]  /*29780*/  BAR.SYNC.DEFER_BLOCKING 0x0 ;  /* 0x0000000000007b1d */ /* 0x000fe20000010000 */
[----:B------:R-:W-:Y:S02]  /*29790*/  IMAD.MOV.U32 R162, RZ, RZ, R177 ;  /* 0x000000ffffa27224 */ /* 0x000fe400078e00b1 */
[----:B------:R-:W-:-:S03]  /*297a0*/  IMAD.MOV.U32 R163, RZ, RZ, R179 ;  /* 0x000000ffffa37224 */ /* 0x000fc600078e00b3 */
[----:B----4-:R4:W-:Y:S02]  /*297b0*/  STSM.16.M88.4 [R0], R152 ;  /* 0x0000009800007844 */ /* 0x0109e40000000200 */
[----:B------:R-:W-:Y:S06]  /*297c0*/  BAR.SYNC.DEFER_BLOCKING 0x0 ;  /* 0x0000000000007b1d */ /* 0x000fec0000010000 */
[----:B------:R-:W3:Y:S01]  /*297d0*/  LDS.128 R164, [R2] ;  /* 0x0000000002a47984 */ /* 0x000ee20000000c00 */
[----:B----4-:R-:W-:Y:S01]  /*297e0*/  IMAD.MOV.U32 R152, RZ, RZ, R112 ;  /* 0x000000ffff987224 */ /* 0x010fe200078e0070 */
[----:B------:R-:W-:Y:S01]  /*297f0*/  MOV R154, R48 ;  /* 0x00000030009a7202 */ /* 0x000fe20000000f00 */
[----:B------:R-:W-:-:S02]  /*29800*/  IMAD.MOV.U32 R153, RZ, RZ, R114 ;  /* 0x000000ffff997224 */ /* 0x000fc400078e0072 */
[----:B------:R-:W-:Y:S01]  /*29810*/  IMAD.MOV.U32 R155, RZ, RZ, R50 ;  /* 0x000000ffff9b7224 */ /* 0x000fe200078e0032 */
[----:B------:R-:W-:Y:S06]  /*29820*/  BAR.SYNC.DEFER_BLOCKING 0x0 ;  /* 0x0000000000007b1d */ /* 0x000fec0000010000 */
[----:B------:R-:W-:Y:S02]  /*29830*/  STSM.16.M88.4 [R0], R152 ;  /* 0x0000009800007844 */ /* 0x000fe40000000200 */
[----:B------:R-:W-:Y:S06]  /*29840*/  BAR.SYNC.DEFER_BLOCKING 0x0 ;  /* 0x0000000000007b1d */ /* 0x000fec0000010000 */
[----:B------:R-:W4:Y:S02]  /*29850*/  LDS.128 R152, [R2] ;  /* 0x0000000002987984 */ /* 0x000f240000000c00 */
[----:B------:R-:W-:Y:S06]  /*29860*/  BAR.SYNC.DEFER_BLOCKING 0x0 ;  /* 0x0000000000007b1d */ /* 0x000fec0000010000 */
[----:B--2---:R2:W-:Y:S04]  /*29870*/  STSM.16.M88.4 [R0], R160 ;  /* 0x000000a000007844 */ /* 0x0045e80000000200 */
[----:B--2---:R-:W2:Y:S04]  /*29880*/  LDL.LU R160, [R1+0x70] ;  /* 0x0000700001a07983 */ /* 0x004ea80000300800 */
[----:B------:R-:W2:Y:S04]  /*29890*/  LDL.LU R161, [R1+0x78] ;  /* 0x0000780001a17983 */ /* 0x000ea80000300800 */
[----:B------:R-:W3:Y:S04]  /*298a0*/  LDL.LU R168, [R1+0x74] ;  /* 0x0000740001a87983 */ /* 0x000ee80000300800 */
[----:B------:R-:W3:Y:S01]  /*298b0*/  LDL.LU R169, [R1+0x7c] ;  /* 0x00007c0001a97983 */ /* 0x000ee20000300800 */
[----:B------:R-:W-:Y:S01]  /*298c0*/  MOV R112, R113 ;  /* 0x0000007100707202 */ /* 0x000fe20000000f00 */
[----:B------:R-:W-:-:S02]  /*298d0*/  IMAD.MOV.U32 R113, RZ, RZ, R115 ;  /* 0x000000ffff717224 */ /* 0x000fc400078e0073 */
[----:B------:R-:W-:Y:S02]  /*298e0*/  IMAD.MOV.U32 R114, RZ, RZ, R49 ;  /* 0x000000ffff727224 */ /* 0x000fe400078e0031 */
[----:B------:R-:W-:Y:S01]  /*298f0*/  IMAD.MOV.U32 R115, RZ, RZ, R51 ;  /* 0x000000ffff737224 */ /* 0x000fe200078e0033 */
[----:B------:R-:W-:Y:S06]  /*29900*/  BAR.SYNC.DEFER_BLOCKING 0x0 ;  /* 0x0000000000007b1d */ /* 0x000fec0000010000 */
[----:B------:R-:W4:Y:S02]  /*29910*/  LDS.128 R48, [R2] ;  /* 0x0000000002307984 */ /* 0x000f240000000c00 */
[----:B------:R-:W-:Y:S06]  /*29920*/  BAR.SYNC.DEFER_BLOCKING 0x0 ;  /* 0x0000000000007b1d */ /* 0x000fec0000010000 */
[----:B------:R-:W-:Y:S02]  /*29930*/  STSM.16.M88.4 [R0], R112 ;  /* 0x0000007000007844 */ /* 0x000fe40000000200 */
[----:B------:R-:W-:Y:S01]  /*29940*/  BAR.SYNC.DEFER_BLOCKING 0x0 ;  /* 0x0000000000007b1d */ /* 0x000fe20000010000 */
[----:B------:R-:W-:Y:S01]  /*29950*/  MOV R162, R180 ;  /* 0x000000b400a27202 */ /* 0x000fe20000000f00 */
[----:B------:R-:W-:-:S04]  /*29960*/  IMAD.MOV.U32 R163, RZ, RZ, R182 ;  /* 0x000000ffffa37224 */ /* 0x000fc800078e00b6 */
[----:B------:R-:W4:Y:S02]  /*29970*/  LDS.128 R112, [R2] ;  /* 0x0000000002707984 */ /* 0x000f240000000c00 */
[----:B------:R-:W-:Y:S01]  /*29980*/  BAR.SYNC.DEFER_BLOCKING 0x0 ;  /* 0x0000000000007b1d */ /* 0x000fe20000010000 */
[----:B------:R-:W-:Y:S02]  /*29990*/  IMAD.MOV.U32 R170, RZ, RZ, R181 ;  /* 0x000000ffffaa7224 */ /* 0x000fe400078e00b5 */
[----:B------:R-:W-:-:S03]  /*299a0*/  IMAD.MOV.U32 R171, RZ, RZ, R183 ;  /* 0x000000ffffab7224 */ /* 0x000fc600078e00b7 */
[----:B--2---:R2:W-:Y:S02]  /*299b0*/  STSM.16.M88.4 [R0], R160 ;  /* 0x000000a000007844 */ /* 0x0045e40000000200 */
[----:B------:R-:W-:Y:S06]  /*299c0*/  BAR.SYNC.DEFER_BLOCKING 0x0 ;  /* 0x0000000000007b1d */ /* 0x000fec0000010000 */
[----:B------:R-:W4:Y:S01]  /*299d0*/  LDS.128 R172, [R2] ;  /* 0x0000000002ac7984 */ /* 0x000f220000000c00 */
[----:B--2---:R-:W-:Y:S01]  /*299e0*/  IMAD.MOV.U32 R160, RZ, RZ, R116 ;  /* 0x000000ffffa07224 */ /* 0x004fe200078e0074 */
[----:B------:R-:W-:Y:S01]  /*299f0*/  MOV R162, R52 ;  /* 0x0000003400a27202 */ /* 0x000fe20000000f00 */
[----:B------:R-:W-:-:S02]  /*29a00*/  IMAD.MOV.U32 R161, RZ, RZ, R118 ;  /* 0x000000ffffa17224 */ /* 0x000fc400078e0076 */
[----:B------:R-:W-:Y:S01]  /*29a10*/  IMAD.MOV.U32 R163, RZ, RZ, R54 ;  /* 0x000000ffffa37224 */ /* 0x000fe200078e0036 */
[----:B------:R-:W-:Y:S06]  /*29a20*/  BAR.SYNC.DEFER_BLOCKING 0x0 ;  /* 0x0000000000007b1d */ /* 0x000fec0000010000 */
[----:B------:R-:W-:Y:S02]  /*29a30*/  STSM.16.M88.4 [R0], R160 ;  /* 0x000000a000007844 */ /* 0x000fe40000000200 */
[----:B------:R-:W-:Y:S06]  /*29a40*/  BAR.SYNC.DEFER_BLOCKING 0x0 ;  /* 0x0000000000007b1d */ /* 0x000fec0000010000 */
[----:B------:R-:W2:Y:S02]  /*29a50*/  LDS.128 R160, [R2] ;  /* 0x0000000002a07984 */ /* 0x000ea40000000c00 */
[----:B------:R-:W-:Y:S06]  /*29a60*/  BAR.SYNC.DEFER_BLOCKING 0x0 ;  /* 0x0000000000007b1d */ /* 0x000fec0000010000 */
[----:B---3--:R3:W-:Y:S04]  /*29a70*/  STSM.16.M88.4 [R0], R168 ;  /* 0x000000a800007844 */ /* 0x0087e80000000200 */
[----:B---3--:R-:W3:Y:S04]  /*29a80*/  LDL.LU R168, [R1+0x80] ;  /* 0x0000800001a87983 */ /* 0x008ee80000300800 */
[----:B------:R-:W3:Y:S04]  /*29a90*/  LDL.LU R169, [R1+0x88] ;  /* 0x0000880001a97983 */ /* 0x000ee80000300800 */
[----:B------:R-:W4:Y:S04]  /*29aa0*/  LDL.LU R176, [R1+0x84] ;  /* 0x0000840001b07983 */ /* 0x000f280000300800 */
[----:B------:R-:W4:Y:S01]  /*29ab0*/  LDL.LU R177, [R1+0x8c] ;  /* 0x00008c0001b17983 */ /* 0x000f220000300800 */
[----:B------:R-:W-:Y:S01]  /*29ac0*/  MOV R116, R117 ;  /* 0x0000007500747202 */ /* 0x000fe20000000f00 */
[----:B------:R-:W-:-:S02]  /*29ad0*/  IMAD.MOV.U32 R117, RZ, RZ, R119 ;  /* 0x000000ffff757224 */ /* 0x000fc400078e0077 */
[----:B------:R-:W-:Y:S02]  /*29ae0*/  IMAD.MOV.U32 R118, RZ, RZ, R53 ;  /* 0x000000ffff767224 */ /* 0x000fe400078e0035 */
[----:B------:R-:W-:Y:S01]  /*29af0*/  IMAD.MOV.U32 R119, RZ, RZ, R55 ;  /* 0x000000ffff777224 */ /* 0x000fe200078e0037 */
[----:B------:R-:W-:Y:S06]  /*29b00*/  BAR.SYNC.DEFER_BLOCKING 0x0 ;  /* 0x0000000000007b1d */ /* 0x000fec0000010000 */
[----:B------:R-:W2:Y:S02]  /*29b10*/  LDS.128 R52, [R2] ;  /* 0x0000000002347984 */ /* 0x000ea40000000c00 */
[----:B------:R-:W-:Y:S06]  /*29b20*/  BAR.SYNC.DEFER_BLOCKING 0x0 ;  /* 0x0000000000007b1d */ /* 0x000fec0000010000 */
[----:B------:R-:W-:Y:S02]  /*29b30*/  STSM.16.M88.4 [R0], R116 ;  /* 0x0000007400007844 */ /* 0x000fe40000000200 */
[----:B------:R-:W-:Y:S01]  /*29b40*/  BAR.SYNC.DEFER_BLOCKING 0x0 ;  /* 0x0000000000007b1d */ /* 0x000fe20000010000 */
[----:B------:R-:W-:Y:S01]  /*29b50*/  MOV R170, R184 ;  /* 0x000000b800aa7202 */ /* 0x000fe20000000f00 */
[----:B------:R-:W-:-:S04]  /*29b60*/  IMAD.MOV.U32 R171, RZ, RZ, R186 ;  /* 0x000000ffffab7224 */ /* 0x000fc800078e00ba */
[----:B------:R-:W2:Y:S02]  /*29b70*/  LDS.128 R116, [R2] ;  /* 0x0000000002747984 */ /* 0x000ea40000000c00 */
[----:B------:R-:W-:Y:S01]  /*29b80*/  BAR.SYNC.DEFER_BLOCKING 0x0 ;  /* 0x0000000000007b1d */ /* 0x000fe20000010000 */
[----:B------:R-:W-:Y:S02]  /*29b90*/  IMAD.MOV.U32 R178, RZ, RZ, R185 ;  /* 0x000000ffffb27224 */ /* 0x000fe400078e00b9 */
[----:B------:R-:W-:-:S03]  /*29ba0*/  IMAD.MOV.U32 R179, RZ, RZ, R187 ;  /* 0x000000ffffb37224 */ /* 0x000fc600078e00bb */
[----:B---3--:R3:W-:Y:S02]  /*29bb0*/  STSM.16.M88.4 [R0], R168 ;  /* 0x000000a800007844 */ /* 0x0087e40000000200 */
[----:B------:R-:W-:Y:S06]  /*29bc0*/  BAR.SYNC.DEFER_BLOCKING 0x0 ;  /* 0x0000000000007b1d */ /* 0x000fec0000010000 */
[----:B------:R-:W2:Y:S01]  /*29bd0*/  LDS.128 R180, [R2] ;  /* 0x0000000002b47984 */ /* 0x000ea20000000c00 */
        /* <DEDUP_REMOVED lines=46> */
[----:B------:R-:W-:Y:S01]  /*29ec0*/  BAR.SYNC.DEFER_BLOCKING 0x0 ;  /* 0x0000000000007b1d */ /* 0x000fe20000010000 */
[----:B------:R-:W-:Y:S01]  /*29ed0*/  MOV R124, R125 ;  /* 0x0000007d007c7202 */ /* 0x000fe20000000f00 */
[----:B------:R-:W-:-:S02]  /*29ee0*/  IMAD.MOV.U32 R125, RZ, RZ, R127 ;  /* 0x000000ffff7d7224 */ /* 0x000fc400078e007f */
[----:B------:R-:W-:Y:S02]  /*29ef0*/  IMAD.MOV.U32 R126, RZ, RZ, R61 ;  /* 0x000000ffff7e7224 */ /* 0x000fe400078e003d */
[----:B------:R-:W-:Y:S02]  /*29f00*/  IMAD.MOV.U32 R127, RZ, RZ, R63 ;  /* 0x000000ffff7f7224 */ /* 0x000fe400078e003f */
[----:B------:R-:W4:Y:S01]  /*29f10*/  LDS.128 R60, [R2] ;  /* 0x00000000023c7984 */ /* 0x000f220000000c00 */
[----:B------:R-:W-:Y:S06]  /*29f20*/  BAR.SYNC.DEFER_BLOCKING 0x0 ;  /* 0x0000000000007b1d */ /* 0x000fec0000010000 */
[----:B------:R-:W-:Y:S02]  /*29f30*/  STSM.16.M88.4 [R0], R124 ;  /* 0x0000007c00007844 */ /* 0x000fe40000000200 */
[----:B------:R-:W-:Y:S01]  /*29f40*/  BAR.SYNC.DEFER_BLOCKING 0x0 ;  /* 0x0000000000007b1d */ /* 0x000fe20000010000 */
[----:B------:R-:W-:Y:S01]  /*29f50*/  MOV R186, R192 ;  /* 0x000000c000ba7202 */ /* 0x000fe20000000f00 */
[----:B------:R-:W-:-:S04]  /*29f60*/  IMAD.MOV.U32 R187, RZ, RZ, R194 ;  /* 0x000000ffffbb7224 */ /* 0x000fc800078e00c2 */
[----:B------:R-:W4:Y:S02]  /*29f70*/  LDS.128 R124, [R2] ;  /* 0x00000000027c7984 */ /* 0x000f240000000c00 */
[----:B------:R-:W-:Y:S06]  /*29f80*/  BAR.SYNC.DEFER_BLOCKING 0x0 ;  /* 0x0000000000007b1d */ /* 0x000fec0000010000 */
        /* <DEDUP_REMOVED lines=17> */
[----:B------:R-:W-:Y:S01]  /*2a0a0*/  BAR.SYNC.DEFER_BLOCKING 0x0 ;  /* 0x0000000000007b1d */ /* 0x000fe20000010000 */
[----:B------:R-:W-:Y:S01]  /*2a0b0*/  MOV R128, R129 ;  /* 0x0000008100807202 */ /* 0x000fe20000000f00 */
[----:B------:R-:W-:-:S02]  /*2a0c0*/  IMAD.MOV.U32 R129, RZ, RZ, R131 ;  /* 0x000000ffff817224 */ /* 0x000fc400078e0083 */
[----:B------:R-:W-:Y:S02]  /*2a0d0*/  IMAD.MOV.U32 R130, RZ, RZ, R65 ;  /* 0x000000ffff827224 */ /* 0x000fe400078e0041 */
[----:B------:R-:W-:Y:S02]  /*2a0e0*/  IMAD.MOV.U32 R131, RZ, RZ, R67 ;  /* 0x000000ffff837224 */ /* 0x000fe400078e0043 */
[----:B------:R-:W2:Y:S01]  /*2a0f0*/  LDS.128 R64, [R2] ;  /* 0x0000000002407984 */ /* 0x000ea20000000c00 */
[----:B------:R-:W-:Y:S06]  /*2a100*/  BAR.SYNC.DEFER_BLOCKING 0x0 ;  /* 0x0000000000007b1d */ /* 0x000fec0000010000 */
[----:B------:R-:W-:Y:S02]  /*2a110*/  STSM.16.M88.4 [R0], R128 ;  /* 0x0000008000007844 */ /* 0x000fe40000000200 */
[----:B------:R-:W-:Y:S01]  /*2a120*/  BAR.SYNC.DEFER_BLOCKING 0x0 ;  /* 0x0000000000007b1d */ /* 0x000fe20000010000 */
[----:B------:R-:W-:Y:S01]  /*2a130*/  MOV R218, R196 ;  /* 0x000000c400da7202 */ /* 0x000fe20000000f00 */
[----:B------:R-:W-:-:S04]  /*2a140*/  IMAD.MOV.U32 R219, RZ, RZ, R198 ;  /* 0x000000ffffdb7224 */ /* 0x000fc800078e00c6 */
[----:B------:R-:W2:Y:S02]  /*2a150*/  LDS.128 R128, [R2] ;  /* 0x0000000002807984 */ /* 0x000ea40000000c00 */
[----:B------:R-:W-:Y:S06]  /*2a160*/  BAR.SYNC.DEFER_BLOCKING 0x0 ;  /* 0x0000000000007b1d */ /* 0x000fec0000010000 */
        /* <DEDUP_REMOVED lines=17> */
[----:B------:R-:W-:Y:S01]  /*2a280*/  BAR.SYNC.DEFER_BLOCKING 0x0 ;  /* 0x0000000000007b1d */ /* 0x000fe20000010000 */
[----:B------:R-:W-:Y:S01]  /*2a290*/  MOV R132, R133 ;  /* 0x0000008500847202 */ /* 0x000fe20000000f00 */
[----:B------:R-:W-:-:S02]  /*2a2a0*/  IMAD.MOV.U32 R133, RZ, RZ, R135 ;  /* 0x000000ffff857224 */ /* 0x000fc400078e0087 */
[----:B------:R-:W-:Y:S02]  /*2a2b0*/  IMAD.MOV.U32 R134, RZ, RZ, R69 ;  /* 0x000000ffff867224 */ /* 0x000fe400078e0045 */
[----:B------:R-:W-:Y:S02]  /*2a2c0*/  IMAD.MOV.U32 R135, RZ, RZ, R71 ;  /* 0x000000ffff877224 */ /* 0x000fe400078e0047 */
[----:B------:R-:W3:Y:S01]  /*2a2d0*/  LDS.128 R68, [R2] ;  /* 0x0000000002447984 */ /* 0x000ee20000000c00 */
[----:B------:R-:W-:Y:S06]  /*2a2e0*/  BAR.SYNC.DEFER_BLOCKING 0x0 ;  /* 0x0000000000007b1d */ /* 0x000fec0000010000 */
[----:B------:R-:W-:Y:S02]  /*2a2f0*/  STSM.16.M88.4 [R0], R132 ;  /* 0x0000008400007844 */ /* 0x000fe40000000200 */
[----:B------:R-:W-:Y:S01]  /*2a300*/  BAR.SYNC.DEFER_BLOCKING 0x0 ;  /* 0x0000000000007b1d */ /* 0x000fe20000010000 */
[----:B------:R-:W-:Y:S01]  /*2a310*/  MOV R222, R200 ;  /* 0x000000c800de7202 */ /* 0x000fe20000000f00 */
[----:B------:R-:W-:-:S04]  /*2a320*/  IMAD.MOV.U32 R223, RZ, RZ, R202 ;  /* 0x000000ffffdf7224 */ /* 0x000fc800078e00ca */
[----:B------:R-:W3:Y:S02]  /*2a330*/  LDS.128 R132, [R2] ;  /* 0x0000000002847984 */ /* 0x000ee40000000c00 */
[----:B------:R-:W-:Y:S06]  /*2a340*/  BAR.SYNC.DEFER_BLOCKING 0x0 ;  /* 0x0000000000007b1d */ /* 0x000fec0000010000 */
        /* <DEDUP_REMOVED lines=66> */
[----:B------:R-:W-:Y:S01]  /*2a770*/  BAR.SYNC.DEFER_BLOCKING 0x0 ;  /* 0x0000000000007b1d */ /* 0x000fe20000010000 */
[----:B------:R-:W-:-:S05]  /*2a780*/  IMAD.MOV.U32 R231, RZ, RZ, R82 ;  /* 0x000000ffffe77224 */ /* 0x000fca00078e0052 */
[----:B------:R-:W-:Y:S02]  /*2a790*/  STSM.16.M88.4 [R0], R228 ;  /* 0x000000e400007844 */ /* 0x000fe40000000200 */
[----:B------:R-:W-:Y:S06]  /*2a7a0*/  BAR.SYNC.DEFER_BLOCKING 0x0 ;  /* 0x0000000000007b1d */ /* 0x000fec0000010000 */
[----:B------:R-:W3:Y:S02]  /*2a7b0*/  LDS.128 R228, [R2] ;  /* 0x0000000002e47984 */ /* 0x000ee40000000c00 */
[----:B------:R-:W-:Y:S06]  /*2a7c0*/  BAR.SYNC.DEFER_BLOCKING 0x0 ;  /* 0x0000000000007b1d */ /* 0x000fec0000010000 */
[----:B----4-:R-:W-:Y:S02]  /*2a7d0*/  STSM.16.M88.4 [R0], R232 ;  /* 0x000000e800007844 */ /* 0x010fe40000000200 */
[----:B------:R-:W-:Y:S06]  /*2a7e0*/  BAR.SYNC.DEFER_BLOCKING 0x0 ;  /* 0x0000000000007b1d */ /* 0x000fec0000010000 */
[----:B------:R-:W4:Y:S02]  /*2a7f0*/  LDS.128 R144, [R2] ;  /* 0x0000000002907984 */ /* 0x000f240000000c00 */
[----:B------:R-:W-:Y:S06]  /*2a800*/  BAR.SYNC.DEFER_BLOCKING 0x0 ;  /* 0x0000000000007b1d */ /* 0x000fec0000010000 */
[----:B------:R1:W-:Y:S02]  /*2a810*/  STSM.16.M88.4 [R0], R244 ;  /* 0x000000f400007844 */ /* 0x0003e40000000200 */
[----:B------:R-:W-:Y:S06]  /*2a820*/  BAR.SYNC.DEFER_BLOCKING 0x0 ;  /* 0x0000000000007b1d */ /* 0x000fec0000010000 */
[----:B-1----:R-:W2:Y:S04]  /*2a830*/  LDL.LU R246, [R1+0xc54] ;  /* 0x000c540001f67983 */ /* 0x002ea80000300800 */
[----:B------:R-:W3:Y:S04]  /*2a840*/  LDL.LU R236, [R1+0xf0] ;  /* 0x0000f00001ec7983 */ /* 0x000ee80000300800 */
[----:B------:R-:W3:Y:S04]  /*2a850*/  LDL.LU R237, [R1+0xf8] ;  /* 0x0000f80001ed7983 */ /* 0x000ee80000300800 */
[----:B------:R-:W1:Y:S01]  /*2a860*/  LDS.128 R80, [R2] ;  /* 0x0000000002507984 */ /* 0x000e620000000c00 */
[----:B------:R-:W-:Y:S01]  /*2a870*/  BAR.SYNC.DEFER_BLOCKING 0x0 ;  /* 0x0000000000007b1d */ /* 0x000fe20000010000 */
[----:B------:R-:W-:Y:S01]  /*2a880*/  IMAD.MOV.U32 R232, RZ, RZ, R148 ;  /* 0x000000ffffe87224 */ /* 0x000fe200078e0094 */
[----:B------:R-:W-:Y:S01]  /*2a890*/  MOV R234, R84 ;  /* 0x0000005400ea7202 */ /* 0x000fe20000000f00 */
[----:B------:R-:W-:-:S02]  /*2a8a0*/  IMAD.MOV.U32 R233, RZ, RZ, R150 ;  /* 0x000000ffffe97224 */ /* 0x000fc400078e0096 */
[----:B------:R-:W-:Y:S01]  /*2a8b0*/  IMAD.MOV.U32 R235, RZ, RZ, R86 ;  /* 0x000000ffffeb7224 */ /* 0x000fe200078e0056 */
[----:B---3--:R-:W-:Y:S02]  /*2a8c0*/  STSM.16.M88.4 [R0], R236 ;  /* 0x000000ec00007844 */ /* 0x008fe40000000200 */
[----:B------:R-:W-:Y:S06]  /*2a8d0*/  BAR.SYNC.DEFER_BLOCKING 0x0 ;  /* 0x0000000000007b1d */ /* 0x000fec0000010000 */
[----:B------:R-:W3:Y:S02]  /*2a8e0*/  LDS.128 R236, [R2] ;  /* 0x0000000002ec7984 */ /* 0x000ee40000000c00 */
[----:B------:R-:W-:Y:S06]  /*2a8f0*/  BAR.SYNC.DEFER_BLOCKING 0x0 ;  /* 0x0000000000007b1d */ /* 0x000fec0000010000 */
[----:B------:R4:W-:Y:S04]  /*2a900*/  STSM.16.M88.4 [R0], R232 ;  /* 0x000000e800007844 */ /* 0x0009e80000000200 */
[----:B----4-:R-:W4:Y:S04]  /*2a910*/  LDL.LU R232, [R1+0xf4] ;  /* 0x0000f40001e87983 */ /* 0x010f280000300800 */
[----:B------:R-:W4:Y:S04]  /*2a920*/  LDL.LU R233, [R1+0xfc] ;  /* 0x0000fc0001e97983 */ /* 0x000f280000300800 */
[----:B------:R-:W2:Y:S01]  /*2a930*/  LDL.LU R10, [R1+0x140] ;  /* 0x00014000010a7983 */ /* 0x000ea20000300800 */
[----:B------:R-:W-:-:S02]  /*2a940*/  IMAD.MOV.U32 R234, RZ, RZ, R213 ;  /* 0x000000ffffea7224 */ /* 0x000fc400078e00d5 */
[----:B------:R-:W-:Y:S01]  /*2a950*/  IMAD.MOV.U32 R235, RZ, RZ, R215 ;  /* 0x000000ffffeb7224 */ /* 0x000fe200078e00d7 */
[----:B------:R-:W-:Y:S01]  /*2a960*/  BAR.SYNC.DEFER_BLOCKING 0x0 ;  /* 0x0000000000007b1d */ /* 0x000fe20000010000 */
[----:B------:R-:W-:Y:S02]  /*2a970*/  IMAD.MOV.U32 R148, RZ, RZ, R149 ;  /* 0x000000ffff947224 */ /* 0x000fe400078e0095 */
[----:B------:R-:W-:Y:S01]  /*2a980*/  IMAD.MOV.U32 R150, RZ, RZ, R85 ;  /* 0x000000ffff967224 */ /* 0x000fe200078e0055 */
[----:B------:R-:W-:Y:S02]  /*2a990*/  LEA R4, P0, R3, UR4, 0x2 ;  /* 0x0000000403047c11 */ /* 0x000fe4000f8010ff */
[----:B------:R-:W-:Y:S01]  /*2a9a0*/  ISETP.LT.AND P3, PT, R7, UR29, !P3 ;  /* 0x0000001d07007c0c */ /* 0x000fe2000df61270 */
[----:B------:R-:W3:Y:S04]  /*2a9b0*/  LDL.LU R252, [R1+0x130] ;  /* 0x0001300001fc7983 */ /* 0x000ee80000300800 */
[----:B------:R-:W1:Y:S01]  /*2a9c0*/  LDS.128 R212, [R2] ;  /* 0x0000000002d47984 */ /* 0x000e620000000c00 */
[----:B------:R-:W-:Y:S01]  /*2a9d0*/  BAR.SYNC.DEFER_BLOCKING 0x0 ;  /* 0x0000000000007b1d */ /* 0x000fe20000010000 */
[----:B------:R-:W-:Y:S01]  /*2a9e0*/  IMAD.MOV.U32 R149, RZ, RZ, R151 ;  /* 0x000000ffff957224 */ /* 0x000fe200078e0097 */
[----:B------:R-:W-:-:S02]  /*2a9f0*/  MOV R151, R87 ;  /* 0x0000005700977202 */ /* 0x000fc40000000f00 */
[----:B------:R-:W-:Y:S02]  /*2aa00*/  LEA.HI.X.SX32 R5, R3, UR5, 0x2, P0 ;  /* 0x0000000503057c11 */ /* 0x000fe400080f16ff */
[----:B------:R-:W-:Y:S01]  /*2aa10*/  LEA R6, R6, R3, 0x7 ;  /* 0x0000000306067211 */ /* 0x000fe200078e38ff */
[----:B------:R-:W3:Y:S03]  /*2aa20*/  LDL.LU R13, [R1+0x148] ;  /* 0x00014800010d7983 */ /* 0x000ee60000300800 */
[----:B------:R-:W-:Y:S01]  /*2aa30*/  LEA R8, P5, R6, UR4, 0x2 ;  /* 0x0000000406087c11 */ /* 0x000fe2000f8a10ff */
[----:B------:R-:W3:Y:S04]  /*2aa40*/  LDL.LU R244, [R1+0x13c] ;  /* 0x00013c0001f47983 */ /* 0x000ee80000300800 */
[----:B------:R-:W3:Y:S01]  /*2aa50*/  LDL.LU R245, [R1+0x12c] ;  /* 0x00012c0001f57983 */ /* 0x000ee20000300800 */
[----:B------:R-:W-:-:S03]  /*2aa60*/  VIADD R3, R7, 0x5 ;  /* 0x0000000507037836 */ /* 0x000fc60000000000 */
[----:B------:R-:W3:Y:S01]  /*2aa70*/  LDL.LU R247, [R1+0x11c] ;  /* 0x00011c0001f77983 */ /* 0x000ee20000300800 */
[----:B------:R-:W-:Y:S01]  /*2aa80*/  LEA.HI.X.SX32 R9, R6, UR5, 0x2, P5 ;  /* 0x0000000506097c11 */ /* 0x000fe2000a8f16ff */
[----:B------:R-:W-:Y:S02]  /*2aa90*/  ULDC.64 UR4, c[0x0][0x228] ;  /* 0x00008a0000047ab9 */ /* 0x000fe40000000a00 */
[----:B----4-:R4:W-:Y:S01]  /*2aaa0*/  STSM.16.M88.4 [R0], R232 ;  /* 0x000000e800007844 */ /* 0x0109e20000000200 */
[----:B------:R-:W-:Y:S06]  /*2aab0*/  BAR.SYNC.DEFER_BLOCKING 0x0 ;  /* 0x0000000000007b1d */ /* 0x000fec0000010000 */
[----:B----4-:R-:W4:Y:S04]  /*2aac0*/  LDL.LU R232, [R1+0x124] ;  /* 0x0001240001e87983 */ /* 0x010f280000300800 */
[----:B------:R-:W4:Y:S04]  /*2aad0*/  LDL.LU R233, [R1+0x114] ;  /* 0x0001140001e97983 */ /* 0x000f280000300800 */
[----:B------:R-:W4:Y:S04]  /*2aae0*/  LDL.LU R234, [R1+0x118] ;  /* 0x0001180001ea7983 */ /* 0x000f280000300800 */
[----:B------:R-:W1:Y:S01]  /*2aaf0*/  LDS.128 R84, [R2] ;  /* 0x0000000002547984 */ /* 0x000e620000000c00 */
[----:B------:R-:W-:Y:S06]  /*2ab00*/  BAR.SYNC.DEFER_BLOCKING 0x0 ;  /* 0x0000000000007b1d */ /* 0x000fec0000010000 */
[----:B------:R-:W4:Y:S04]  /*2ab10*/  LDL.LU R235, [R1+0x14c] ;  /* 0x00014c0001eb7983 */ /* 0x000f280000300800 */
[----:B------:R-:W4:Y:S04]  /*2ab20*/  LDL.LU R6, [R1+0x134] ;  /* 0x0001340001067983 */ /* 0x000f280000300800 */
[----:B------:R2:W-:Y:S02]  /*2ab30*/  STSM.16.M88.4 [R0], R148 ;  /* 0x0000009400007844 */ /* 0x0005e40000000200 */
[----:B--2---:R-:W-:-:S04]  /*2ab40*/  IMAD R148, R7, UR24, RZ ;  /* 0x0000001807947c24 */ /* 0x004fc8000f8e02ff */
[----:B------:R-:W-:Y:S01]  /*2ab50*/  IMAD.WIDE R150, R148, 0x4, R4 ;  /* 0x0000000494967825 */ /* 0x000fe200078e0204 */
[----:B------:R-:W-:Y:S06]  /*2ab60*/  BAR.SYNC.DEFER_BLOCKING 0x0 ;  /* 0x0000000000007b1d */ /* 0x000fec0000010000 */
[----:B------:R2:W-:Y:S01]  /*2ab70*/  @P3 STG.E desc[UR60][R150.64], R10 ;  /* 0x0000000a96003986 */ /* 0x0005e2000c10193c */
[----:B------:R-:W-:-:S03]  /*2ab80*/  ISETP.GE.AND P3, PT, R3, R246, PT ;  /* 0x000000f60300720c */ /* 0x000fc60003f66270 */
[----:B--2---:R-:W2:Y:S04]  /*2ab90*/  LDL.LU R10, [R1+0xfec] ;  /* 0x000fec00010a7983 */ /* 0x004ea80000300800 */
[----:B------:R-:W4:Y:S04]  /*2aba0*/  LDL.LU R150, [R1+0x110] ;  /* 0x0001100001967983 */ /* 0x000f280000300800 */
[----:B------:R-:W2:Y:S04]  /*2abb0*/  LDL.LU R151, [R1+0x144] ;  /* 0x0001440001977983 */ /* 0x000ea80000300800 */
[----:B------:R-:W4:Y:S01]  /*2abc0*/  LDL.LU R3, [R1+0x120] ;  /* 0x0001200001037983 */ /* 0x000f220000300800 */
[----:B------:R-:W-:-:S02]  /*2abd0*/  ISETP.GE.AND P0, PT, R7, R246, PT ;  /* 0x000000f60700720c */ /* 0x000fc40003f06270 */
[----:B------:R-:W-:Y:S02]  /*2abe0*/  ISETP.LT.AND P5, PT, R11, UR20, !P4 ;  /* 0x000000140b007c0c */ /* 0x000fe4000e7a1270 */
[----:B------:R-:W-:Y:S01]  /*2abf0*/  ISETP.LT.AND P0, PT, R12, UR22, !P0 ;  /* 0x000000160c007c0c */ /* 0x000fe2000c701270 */
[----:B------:R-:W-:Y:S01]  /*2ac00*/  VIADD R0, R148, UR24 ;  /* 0x0000001894007c36 */ /* 0x000fe20008000000 */
[----:B------:R-:W-:Y:S01]  /*2ac10*/  ISETP.LT.AND P4, PT, R12, UR18, !P4 ;  /* 0x000000120c007c0c */ /* 0x000fe2000e781270 */
[----:B------:R-:W-:-:S04]  /*2ac20*/  IMAD.WIDE R148, R148, 0x4, R8 ;  /* 0x0000000494947825 */ /* 0x000fc800078e0208 */
[----:B------:R-:W-:-:S06]  /*2ac30*/  IMAD.WIDE R14, R0, 0x4, R4 ;  /* 0x00000004000e7825 */ /* 0x000fcc00078e0204 */
[----:B---3--:R3:W-:Y:S01]  /*2ac40*/  @P0 STG.E desc[UR60][R148.64], R252 ;  /* 0x000000fc94000986 */ /* 0x0087e2000c10193c */
[----:B------:R-:W-:Y:S01]  /*2ac50*/  ISETP.LT.AND P0, PT, R11, UR12, !P2 ;  /* 0x0000000c0b007c0c */ /* 0x000fe2000d701270 */
[----:B---3--:R-:W-:Y:S01]  /*2ac60*/  VIADD R148, R0, UR24 ;  /* 0x0000001800947c36 */ /* 0x008fe20008000000 */
[----:B------:R-:W-:Y:S01]  /*2ac70*/  ISETP.LT.AND P2, PT, R12, UR10, !P2 ;  /* 0x0000000a0c007c0c */ /* 0x000fe2000d741270 */
[----:B------:R-:W3:Y:S01]  /*2ac80*/  LDL.LU R252, [R1+0xfe8] ;  /* 0x000fe80001fc7983 */ /* 0x000ee20000300800 */
[----:B------:R-:W-:-:S03]  /*2ac90*/  ULDC UR10, c[0x0][0x228] ;  /* 0x00008a00000a7ab9 */ /* 0x000fc60000000800 */
[----:B----4-:R4:W-:Y:S01]  /*2aca0*/  @P5 STG.E desc[UR60][R14.64], R3 ;  /* 0x000000030e005986 */ /* 0x0109e2000c10193c */
[----:B------:R-:W-:Y:S02]  /*2acb0*/  ISETP.LT.AND P5, PT, R11, UR16, !P6 ;  /* 0x000000100b007c0c */ /* 0x000fe4000f7a1270 */
[----:B------:R-:W-:Y:S01]  /*2acc0*/  ISETP.LT.AND P6, PT, R12, UR14, !P6 ;  /* 0x0000000e0c007c0c */ /* 0x000fe2000f7c1270 */
[----:B----4-:R-:W-:-:S05]  /*2acd0*/  IMAD.WIDE R14, R0, 0x4, R8 ;  /* 0x00000004000e7825 */ /* 0x010fca00078e0208 */
[----:B------:R4:W-:Y:S01]  /*2ace0*/  @P4 STG.E desc[UR60][R14.64], R150 ;  /* 0x000000960e004986 */ /* 0x0009e2000c10193c */
[C---:B------:R-:W-:Y:S02]  /*2acf0*/  VIADD R3, R148.reuse, UR24 ;  /* 0x0000001894037c36 */ /* 0x040fe40008000000 */
[----:B----4-:R-:W-:-:S04]  /*2ad00*/  IMAD.WIDE R14, R148, 0x4, R4 ;  /* 0x00000004940e7825 */ /* 0x010fc800078e0204 */
[----:B------:R-:W-:Y:S01]  /*2ad10*/  IMAD.WIDE R148, R148, 0x4, R8 ;  /* 0x0000000494947825 */ /* 0x000fe200078e0208 */
[----:B--2---:R2:W-:Y:S01]  /*2ad20*/  @P5 STG.E desc[UR60][R14.64], R151 ;  /* 0x000000970e005986 */ /* 0x0045e2000c10193c */
[----:B------:R-:W-:-:S03]  /*2ad30*/  IADD3 R0, R7, 0x6, RZ ;  /* 0x0000000607007810 */ /* 0x000fc60007ffe0ff */
[----:B------:R4:W-:Y:S01]  /*2ad40*/  @P6 STG.E desc[UR60][R148.64], R6 ;  /* 0x0000000694006986 */ /* 0x0009e2000c10193c */
[----:B--2---:R-:W-:-:S05]  /*2ad50*/  IMAD.WIDE R14, R3, 0x4, R4 ;  /* 0x00000004030e7825 */ /* 0x004fca00078e0204 */
[----:B------:R2:W-:Y:S01]  /*2ad60*/  @P0 STG.E desc[UR60][R14.64], R232 ;  /* 0x000000e80e000986 */ /* 0x0005e2000c10193c */
[----:B------:R-:W-:Y:S02]  /*2ad70*/  ISETP.LT.AND P0, PT, R11, UR8, !P1 ;  /* 0x000000080b007c0c */ /* 0x000fe4000cf01270 */
[----:B------:R-:W-:Y:S01]  /*2ad80*/  ISETP.GE.AND P4, PT, R0, R246, PT ;  /* 0x000000f60000720c */ /* 0x000fe20003f86270 */
[----:B------:R-:W-:Y:S01]  /*2ad90*/  VIADD R0, R7, 0x7 ;  /* 0x0000000707007836 */ /* 0x000fe20000000000 */
[----:B------:R-:W-:Y:S01]  /*2ada0*/  ISETP.LT.AND P6, PT, R11, UR4, !P3 ;  /* 0x000000040b007c0c */ /* 0x000fe2000dfc1270 */
[----:B------:R-:W-:Y:S01]  /*2adb0*/  ULDC UR4, c[0x0][0x228] ;  /* 0x00008a0000047ab9 */ /* 0x000fe20000000800 */
[----:B----4-:R-:W-:Y:S01]  /*2adc0*/  VIADD R6, R7, 0x8 ;  /* 0x0000000807067836 */ /* 0x010fe20000000000 */
[----:B------:R-:W-:Y:S01]  /*2add0*/  ULDC UR8, c[0x0][0x228] ;  /* 0x00008a0000087ab9 */ /* 0x000fe20000000800 */
[C---:B--2---:R-:W-:Y:S01]  /*2ade0*/  IMAD.WIDE R14, R3.reuse, 0x4, R8 ;  /* 0x00000004030e7825 */ /* 0x044fe200078e0208 */
[----:B------:R-:W-:-:S04]  /*2adf0*/  IADD3 R3, R3, UR24, RZ ;  /* 0x0000001803037c10 */ /* 0x000fc8000fffe0ff */
[----:B------:R2:W-:Y:S01]  /*2ae00*/  @P2 STG.E desc[UR60][R14.64], R233 ;  /* 0x000000e90e002986 */ /* 0x0005e2000c10193c */
[----:B------:R-:W-:Y:S01]  /*2ae10*/  ISETP.GE.AND P5, PT, R0, R246, PT ;  /* 0x000000f60000720c */ /* 0x000fe20003fa6270 */
[C---:B------:R-:W-:Y:S02]  /*2ae20*/  VIADD R0, R3.reuse, UR24 ;  /* 0x0000001803007c36 */ /* 0x040fe40008000000 */
[----:B------:R-:W-:-:S04]  /*2ae30*/  IMAD.WIDE R150, R3, 0x4, R8 ;  /* 0x0000000403967825 */ /* 0x000fc800078e0208 */
[----:B--2---:R-:W-:Y:S02]  /*2ae40*/  IMAD.WIDE R232, R3, 0x4, R4 ;  /* 0x0000000403e87825 */ /* 0x004fe400078e0204 */
[----:B------:R-:W2:Y:S04]  /*2ae50*/  LDL.LU R3, [R1+0x128] ;  /* 0x0001280001037983 */ /* 0x000ea80000300800 */
[----:B------:R4:W-:Y:S04]  /*2ae60*/  @P0 STG.E desc[UR60][R232.64], R13 ;  /* 0x0000000de8000986 */ /* 0x0009e8000c10193c */
[----:B----4-:R-:W4:Y:S04]  /*2ae70*/  LDL.LU R13, [R1+0xfe4] ;  /* 0x000fe400010d7983 */ /* 0x010f280000300800 */
[----:B------:R-:W3:Y:S04]  /*2ae80*/  LDL.LU R233, [R1+0x138] ;  /* 0x0001380001e97983 */ /* 0x000ee80000300800 */
[----:B------:R-:W4:Y:S01]  /*2ae90*/  LDL.LU R232, [R1+0x100] ;  /* 0x0001000001e87983 */ /* 0x000f220000300800 */
[----:B------:R-:W-:-:S02]  /*2aea0*/  ISETP.LT.AND P1, PT, R12, UR6, !P1 ;  /* 0x000000060c007c0c */ /* 0x000fc4000cf21270 */
[----:B------:R-:W-:Y:S01]  /*2aeb0*/  ISETP.LT.AND P3, PT, R12, UR26, !P3 ;  /* 0x0000001a0c007c0c */ /* 0x000fe2000df61270 */
[----:B------:R-:W-:Y:S01]  /*2aec0*/  IMAD.WIDE R148, R0, 0x4, R4 ;  /* 0x0000000400947825 */ /* 0x000fe200078e0204 */
[----:B------:R-:W-:-:S03]  /*2aed0*/  ULDC UR6, c[0x0][0x228] ;  /* 0x00008a0000067ab9 */ /* 0x000fc60000000800 */
[----:B------:R-:W-:Y:S01]  /*2aee0*/  IMAD.WIDE R14, R0, 0x4, R8 ;  /* 0x00000004000e7825 */ /* 0x000fe200078e0208 */
[----:B------:R-:W-:-:S03]  /*2aef0*/  ISETP.GE.AND P2, PT, R6, R246, PT ;  /* 0x000000f60600720c */ /* 0x000fc60003f46270 */
[----:B------:R-:W-:-:S05]  /*2af00*/  VIADD R6, R7, 0x9 ;  /* 0x0000000907067836 */ /* 0x000fca0000000000 */
[----:B------:R-:W-:Y:S02]  /*2af10*/  ISETP.GE.AND P0, PT, R6, R246, PT ;  /* 0x000000f60600720c */ /* 0x000fe40003f06270 */
[----:B------:R-:W4:Y:S04]  /*2af20*/  LDL.LU R6, [R1] ;  /* 0x0000000001067983 */ /* 0x000f280000300800 */
[----:B---3--:R3:W-:Y:S01]  /*2af30*/  @P1 STG.E desc[UR60][R150.64], R233 ;  /* 0x000000e996001986 */ /* 0x0087e2000c10193c */
[C---:B------:R-:W-:Y:S02]  /*2af40*/  ISETP.LT.AND P1, PT, R11.reuse, UR28, !P4 ;  /* 0x0000001c0b007c0c */ /* 0x040fe4000e721270 */
[----:B------:R-:W-:Y:S01]  /*2af50*/  ISETP.LT.AND P4, PT, R12, UR4, !P4 ;  /* 0x000000040c007c0c */ /* 0x000fe2000e781270 */
[----:B--2---:R-:W-:Y:S01]  /*2af60*/  @P6 STG.E desc[UR60][R148.64], R3 ;  /* 0x0000000394006986 */ /* 0x004fe2000c10193c */
[----:B------:R-:W-:Y:S01]  /*2af70*/  ISETP.LT.AND P6, PT, R11, UR6, !P5 ;  /* 0x000000060b007c0c */ /* 0x000fe2000efc1270 */
[----:B------:R-:W-:-:S02]  /*2af80*/  ULDC UR4, c[0x0][0x228] ;  /* 0x00008a0000047ab9 */ /* 0x000fc40000000800 */
[----:B------:R2:W-:Y:S01]  /*2af90*/  @P3 STG.E desc[UR60][R14.64], R234 ;  /* 0x000000ea0e003986 */ /* 0x0005e2000c10193c */
[----:B---3--:R-:W-:Y:S01]  /*2afa0*/  VIADD R150, R0, UR24 ;  /* 0x0000001800967c36 */ /* 0x008fe20008000000 */
[----:B------:R-:W-:Y:S01]  /*2afb0*/  ISETP.LT.AND P5, PT, R12, UR8, !P5 ;  /* 0x000000080c007c0c */ /* 0x000fe2000efa1270 */
[----:B------:R-:W-:Y:S01]  /*2afc0*/  ULDC UR6, c[0x0][0x228] ;  /* 0x00008a0000067ab9 */ /* 0x000fe20000000800 */
[----:B------:R-:W-:Y:S01]  /*2afd0*/  ULDC UR8, c[0x0][0x228] ;  /* 0x00008a0000087ab9 */ /* 0x000fe20000000800 */
[C---:B------:R-:W-:Y:S02]  /*2afe0*/  VIADD R0, R150.reuse, UR24 ;  /* 0x0000001896007c36 */ /* 0x040fe40008000000 */
[C---:B--2---:R-:W-:Y:S01]  /*2aff0*/  IMAD.WIDE R14, R150.reuse, 0x4, R4 ;  /* 0x00000004960e7825 */ /* 0x044fe200078e0204 */
[----:B------:R-:W2:Y:S03]  /*2b000*/  LDL.LU R234, [R1+0x14] ;  /* 0x0000140001ea7983 */ /* 0x000ea60000300800 */
[----:B------:R-:W-:Y:S01]  /*2b010*/  IMAD.WIDE R150, R150, 0x4, R8 ;  /* 0x0000000496967825 */ /* 0x000fe200078e0208 */
[----:B------:R3:W-:Y:S04]  /*2b020*/  @P1 STG.E desc[UR60][R14.64], R235 ;  /* 0x000000eb0e001986 */ /* 0x0007e8000c10193c */
[----:B------:R-:W-:Y:S01]  /*2b030*/  @P4 STG.E desc[UR60][R150.64], R244 ;  /* 0x000000f496004986 */ /* 0x000fe2000c10193c */
[----:B------:R-:W-:Y:S01]  /*2b040*/  ISETP.LT.AND P4, PT, R11, UR4, !P2 ;  /* 0x000000040b007c0c */ /* 0x000fe2000d781270 */
[C---:B------:R-:W-:Y:S01]  /*2b050*/  IMAD.WIDE R148, R0.reuse, 0x4, R4 ;  /* 0x0000000400947825 */ /* 0x040fe200078e0204 */
[----:B------:R-:W-:Y:S01]  /*2b060*/  IADD3 R233, R0, UR24, RZ ;  /* 0x0000001800e97c10 */ /* 0x000fe2000fffe0ff */
[----:B------:R-:W-:-:S02]  /*2b070*/  ULDC UR4, c[0x0][0x228] ;  /* 0x00008a0000047ab9 */ /* 0x000fc40000000800 */
[----:B---3--:R-:W-:Y:S01]  /*2b080*/  IMAD.WIDE R14, R0, 0x4, R8 ;  /* 0x00000004000e7825 */ /* 0x008fe200078e0208 */
[----:B------:R3:W-:Y:S01]  /*2b090*/  @P6 STG.E desc[UR60][R148.64], R245 ;  /* 0x000000f594006986 */ /* 0x0007e2000c10193c */
[----:B------:R-:W-:Y:S01]  /*2b0a0*/  ISETP.LT.AND P2, PT, R12, UR4, !P2 ;  /* 0x000000040c007c0c */ /* 0x000fe2000d741270 */
[----:B------:R-:W-:Y:S02]  /*2b0b0*/  ULDC UR4, c[0x0][0x228] ;  /* 0x00008a0000047ab9 */ /* 0x000fe40000000800 */
[----:B------:R1:W-:Y:S04]  /*2b0c0*/  @P5 STG.E desc[UR60][R14.64], R247 ;  /* 0x000000f70e005986 */ /* 0x0003e8000c10193c */
[----:B------:R-:W2:Y:S01]  /*2b0d0*/  LDL.LU R235, [R1+0x4] ;  /* 0x0000040001eb7983 */ /* 0x000ea20000300800 */
[----:B---3--:R-:W-:-:S03]  /*2b0e0*/  VIADD R148, R233, UR24 ;  /* 0x00000018e9947c36 */ /* 0x008fc60008000000 */
[----:B------:R-:W3:Y:S01]  /*2b0f0*/  LDL.LU R244, [R1+0x108] ;  /* 0x0001080001f47983 */ /* 0x000ee20000300800 */
[----:B-1----:R-:W-:-:S03]  /*2b100*/  IMAD.WIDE R14, R233, 0x4, R4 ;  /* 0x00000004e90e7825 */ /* 0x002fc600078e0204 */
[----:B------:R-:W3:Y:S04]  /*2b110*/  LDL.LU R245, [R1+0x18] ;  /* 0x0000180001f57983 */ /* 0x000ee80000300800 */
[----:B----4-:R1:W-:Y:S04]  /*2b120*/  @P4 STG.E desc[UR60][R14.64], R232 ;  /* 0x000000e80e004986 */ /* 0x0103e8000c10193c */
[----:B------:R-:W4:Y:S01]  /*2b130*/  LDL.LU R247, [R1+0x10c] ;  /* 0x00010c0001f77983 */ /* 0x000f220000300800 */
[----:B-1----:R-:W-:-:S05]  /*2b140*/  IMAD.WIDE R232, R233, 0x4, R8 ;  /* 0x00000004e9e87825 */ /* 0x002fca00078e0208 */
[----:B------:R1:W-:Y:S04]  /*2b150*/  @P2 STG.E desc[UR60][R232.64], R13 ;  /* 0x0000000de8002986 */ /* 0x0003e8000c10193c */
[----:B-1----:R-:W2:Y:S01]  /*2b160*/  LDL.LU R13, [R1+0xfe0] ;  /* 0x000fe000010d7983 */ /* 0x002ea20000300800 */
[----:B------:R-:W-:Y:S02]  /*2b170*/  IADD3 R3, R7, 0xa, RZ ;  /* 0x0000000a07037810 */ /* 0x000fe40007ffe0ff */
[----:B------:R-:W-:Y:S01]  /*2b180*/  ISETP.LT.AND P5, PT, R11, UR6, !P0 ;  /* 0x000000060b007c0c */ /* 0x000fe2000c7a1270 */
[C---:B------:R-:W-:Y:S01]  /*2b190*/  VIADD R0, R148.reuse, UR24 ;  /* 0x0000001894007c36 */ /* 0x040fe20008000000 */
[-C--:B------:R-:W-:Y:S01]  /*2b1a0*/  ISETP.GE.AND P3, PT, R3, R246.reuse, PT ;  /* 0x000000f60300720c */ /* 0x080fe20003f66270 */
[----:B------:R-:W-:Y:S01]  /*2b1b0*/  IMAD.WIDE R150, R148, 0x4, R4 ;  /* 0x0000000494967825 */ /* 0x000fe200078e0204 */
[C---:B------:R-:W-:Y:S01]  /*2b1c0*/  ISETP.LT.AND P0, PT, R12.reuse, UR8, !P0 ;  /* 0x000000080c007c0c */ /* 0x040fe2000c701270 */
[----:B------:R-:W-:Y:S01]  /*2b1d0*/  ULDC UR6, c[0x0][0x228] ;  /* 0x00008a0000067ab9 */ /* 0x000fe20000000800 */
[----:B------:R-:W-:Y:S01]  /*2b1e0*/  ISETP.LT.AND P6, PT, R11, UR10, !P3 ;  /* 0x0000000a0b007c0c */ /* 0x000fe2000dfc1270 */
[----:B------:R-:W-:Y:S01]  /*2b1f0*/  VIADD R3, R7, 0xb ;  /* 0x0000000b07037836 */ /* 0x000fe20000000000 */
[----:B------:R-:W-:Y:S01]  /*2b200*/  ISETP.LT.AND P3, PT, R12, UR4, !P3 ;  /* 0x000000040c007c0c */ /* 0x000fe2000df61270 */
[----:B------:R-:W-:Y:S01]  /*2b210*/  IMAD.WIDE R148, R148, 0x4, R8 ;  /* 0x0000000494947825 */ /* 0x000fe200078e0208 */
[----:B------:R-:W-:Y:S01]  /*2b220*/  ULDC UR4, c[0x0][0x228] ;  /* 0x00008a0000047ab9 */ /* 0x000fe20000000800 */
[----:B------:R-:W-:Y:S01]  /*2b230*/  ULDC UR8, c[0x0][0x228] ;  /* 0x00008a0000087ab9 */ /* 0x000fe20000000800 */
[-C--:B------:R-:W-:Y:S01]  /*2b240*/  ISETP.GE.AND P1, PT, R3, R246.reuse, PT ;  /* 0x000000f60300720c */ /* 0x080fe20003f26270 */
[----:B------:R-:W-:Y:S01]  /*2b250*/  VIADD R3, R7, 0xc ;  /* 0x0000000c07037836 */ /* 0x000fe20000000000 */
[----:B------:R1:W-:Y:S01]  /*2b260*/  @P5 STG.E desc[UR60][R150.64], R6 ;  /* 0x0000000696005986 */ /* 0x0003e2000c10193c */
[----:B------:R-:W-:Y:S01]  /*2b270*/  IMAD.WIDE R14, R0, 0x4, R4 ;  /* 0x00000004000e7825 */ /* 0x000fe200078e0204 */
[----:B------:R-:W-:Y:S01]  /*2b280*/  ISETP.LT.AND P5, PT, R11, UR6, !P1 ;  /* 0x000000060b007c0c */ /* 0x000fe2000cfa1270 */
[----:B------:R-:W-:Y:S01]  /*2b290*/  ULDC UR6, c[0x0][0x228] ;  /* 0x00008a0000067ab9 */ /* 0x000fe20000000800 */
[----:B------:R-:W-:Y:S01]  /*2b2a0*/  ISETP.LT.AND P1, PT, R12, UR4, !P1 ;  /* 0x000000040c007c0c */ /* 0x000fe2000cf21270 */
[----:B------:R-:W-:Y:S01]  /*2b2b0*/  @P0 STG.E desc[UR60][R148.64], R248 ;  /* 0x000000f894000986 */ /* 0x000fe2000c10193c */
[----:B------:R-:W-:Y:S01]  /*2b2c0*/  ISETP.GE.AND P4, PT, R3, R246, PT ;  /* 0x000000f60300720c */ /* 0x000fe20003f86270 */
[----:B------:R-:W-:Y:S01]  /*2b2d0*/  VIADD R3, R7, 0xd ;  /* 0x0000000d07037836 */ /* 0x000fe20000000000 */
[----:B------:R-:W-:Y:S01]  /*2b2e0*/  ULDC UR4, c[0x0][0x228] ;  /* 0x00008a0000047ab9 */ /* 0x000fe20000000800 */
[----:B------:R-:W-:Y:S01]  /*2b2f0*/  ULDC UR10, c[0x0][0x228] ;  /* 0x00008a00000a7ab9 */ /* 0x000fe20000000800 */
[----:B-1----:R-:W-:-:S02]  /*2b300*/  IMAD.WIDE R150, R0, 0x4, R8 ;  /* 0x0000000400967825 */ /* 0x002fc400078e0208 */
[----:B------:R-:W-:Y:S02]  /*2b310*/  ISETP.GE.AND P2, PT, R3, R246, PT ;  /* 0x000000f60300720c */ /* 0x000fe40003f46270 */
[----:B------:R-:W-:-:S04]  /*2b320*/  IADD3 R3, R7, 0xe, RZ ;  /* 0x0000000e07037810 */ /* 0x000fc80007ffe0ff */
[----:B------:R-:W-:Y:S01]  /*2b330*/  ISETP.GE.AND P0, PT, R3, R246, PT ;  /* 0x000000f60300720c */ /* 0x000fe20003f06270 */
[----:B--2---:R1:W-:Y:S01]  /*2b340*/  @P6 STG.E desc[UR60][R14.64], R13 ;  /* 0x0000000d0e006986 */ /* 0x0043e2000c10193c */
[----:B------:R-:W-:Y:S01]  /*2b350*/  ISETP.LT.AND P6, PT, R11, UR8, !P4 ;  /* 0x000000080b007c0c */ /* 0x000fe2000e7c1270 */
[----:B------:R-:W-:Y:S01]  /*2b360*/  ULDC UR8, c[0x0][0x228] ;  /* 0x00008a0000087ab9 */ /* 0x000fe20000000800 */
[----:B------:R-:W-:Y:S01]  /*2b370*/  ISETP.LT.AND P4, PT, R12, UR4, !P4 ;  /* 0x000000040c007c0c */ /* 0x000fe2000e781270 */
[----:B------:R2:W-:Y:S01]  /*2b380*/  @P3 STG.E desc[UR60][R150.64], R234 ;  /* 0x000000ea96003986 */ /* 0x0005e2000c10193c */
[----:B------:R-:W-:Y:S01]  /*2b390*/  ULDC UR4, c[0x0][0x228] ;  /* 0x00008a0000047ab9 */ /* 0x000fe20000000800 */
[----:B-1----:R-:W-:-:S04]  /*2b3a0*/  VIADD R13, R0, UR24 ;  /* 0x00000018000d7c36 */ /* 0x002fc80008000000 */
[----:B------:R-:W-:-:S04]  /*2b3b0*/  IMAD.WIDE R14, R13, 0x4, R4 ;  /* 0x000000040d0e7825 */ /* 0x000fc800078e0204 */
[C---:B------:R-:W-:Y:S01]  /*2b3c0*/  IMAD.WIDE R148, R13.reuse, 0x4, R8 ;  /* 0x000000040d947825 */ /* 0x040fe200078e0208 */
[----:B------:R1:W-:Y:S03]  /*2b3d0*/  @P5 STG.E desc[UR60][R14.64], R235 ;  /* 0x000000eb0e005986 */ /* 0x0003e6000c10193c */
[----:B------:R-:W-:Y:S01]  /*2b3e0*/  VIADD R3, R13, UR24 ;  /* 0x000000180d037c36 */ /* 0x000fe20008000000 */
[----:B------:R3:W-:Y:S01]  /*2b3f0*/  @P1 STG.E desc[UR60][R148.64], R249 ;  /* 0x000000f994001986 */ /* 0x0007e2000c10193c */
[----:B------:R-:W-:Y:S01]  /*2b400*/  ISETP.LT.AND P1, PT, R11, UR4, !P2 ;  /* 0x000000040b007c0c */ /* 0x000fe2000d721270 */
[----:B------:R-:W-:Y:S01]  /*2b410*/  ULDC UR4, c[0x0][0x228] ;  /* 0x00008a0000047ab9 */ /* 0x000fe20000000800 */
[C---:B------:R-:W-:Y:S02]  /*2b420*/  VIADD R13, R3.reuse, UR24 ;  /* 0x00000018030d7c36 */ /* 0x040fe40008000000 */
[----:B--2---:R-:W-:-:S04]  /*2b430*/  IMAD.WIDE R150, R3, 0x4, R4 ;  /* 0x0000000403967825 */ /* 0x004fc800078e0204 */
[----:B-1----:R-:W-:-:S04]  /*2b440*/  IMAD.WIDE R14, R13, 0x4, R4 ;  /* 0x000000040d0e7825 */ /* 0x002fc800078e0204 */
[--C-:B---3--:R-:W-:Y:S01]  /*2b450*/  IMAD.WIDE R148, R3, 0x4, R8.reuse ;  /* 0x0000000403947825 */ /* 0x108fe200078e0208 */
[----:B------:R-:W-:Y:S04]  /*2b460*/  @P6 STG.E desc[UR60][R150.64], R244 ;  /* 0x000000f496006986 */ /* 0x000fe8000c10193c */
[----:B------:R-:W-:Y:S04]  /*2b470*/  @P4 STG.E desc[UR60][R148.64], R245 ;  /* 0x000000f594004986 */ /* 0x000fe8000c10193c */
[----:B------:R1:W-:Y:S04]  /*2b480*/  @P1 STG.E desc[UR60][R14.64], R252 ;  /* 0x000000fc0e001986 */ /* 0x0003e8000c10193c */
[----:B-1----:R-:W2:Y:S01]  /*2b490*/  LDL.LU R252, [R1+0xfdc] ;  /* 0x000fdc0001fc7983 */ /* 0x002ea20000300800 */
[----:B------:R-:W-:Y:S01]  /*2b4a0*/  ISETP.LT.AND P2, PT, R12, UR4, !P2 ;  /* 0x000000040c007c0c */ /* 0x000fe2000d741270 */
[----:B------:R-:W-:Y:S01]  /*2b4b0*/  VIADD R0, R7, 0xf ;  /* 0x0000000f07007836 */ /* 0x000fe20000000000 */
[----:B------:R-:W-:Y:S01]  /*2b4c0*/  ISETP.LT.AND P6, PT, R11, UR6, !P0 ;  /* 0x000000060b007c0c */ /* 0x000fe2000c7c1270 */
[----:B------:R-:W-:Y:S01]  /*2b4d0*/  ULDC UR4, c[0x0][0x228] ;  /* 0x00008a0000047ab9 */ /* 0x000fe20000000800 */
[----:B------:R-:W-:-:S02]  /*2b4e0*/  IMAD.WIDE R150, R13, 0x4, R8 ;  /* 0x000000040d967825 */ /* 0x000fc400078e0208 */
[-C--:B------:R-:W-:Y:S01]  /*2b4f0*/  ISETP.GE.AND P3, PT, R0, R246.reuse, PT ;  /* 0x000000f60000720c */ /* 0x080fe20003f66270 */
[----:B------:R-:W-:Y:S01]  /*2b500*/  ULDC UR6, c[0x0][0x228] ;  /* 0x00008a0000067ab9 */ /* 0x000fe20000000800 */
[----:B------:R-:W-:Y:S01]  /*2b510*/  IADD3 R0, R7, 0x10, RZ ;  /* 0x0000001007007810 */ /* 0x000fe20007ffe0ff */
[----:B------:R-:W-:Y:S01]  /*2b520*/  VIADD R3, R13, UR24 ;  /* 0x000000180d037c36 */ /* 0x000fe20008000000 */
[----:B------:R-:W-:Y:S01]  /*2b530*/  ISETP.LT.AND P0, PT, R12, UR4, !P0 ;  /* 0x000000040c007c0c */ /* 0x000fe2000c701270 */
[----:B------:R-:W-:Y:S01]  /*2b540*/  ULDC UR4, c[0x0][0x228] ;  /* 0x00008a0000047ab9 */ /* 0x000fe20000000800 */
[----:B------:R-:W-:Y:S01]  /*2b550*/  ISETP.GE.AND P5, PT, R0, R246, PT ;  /* 0x000000f60000720c */ /* 0x000fe20003fa6270 */
[----:B------:R1:W-:Y:S01]  /*2b560*/  @P2 STG.E desc[UR60][R150.64], R250 ;  /* 0x000000fa96002986 */ /* 0x0003e2000c10193c */
[----:B------:R-:W-:Y:S01]  /*2b570*/  IADD3 R0, R7, 0x7f, RZ ;  /* 0x0000007f07007810 */ /* 0x000fe20007ffe0ff */
[----:B------:R-:W-:Y:S01]  /*2b580*/  IMAD.WIDE R232, R3, 0x4, R4 ;  /* 0x0000000403e87825 */ /* 0x000fe200078e0204 */
[----:B------:R-:W-:Y:S01]  /*2b590*/  ISETP.LT.AND P2, PT, R11, UR4, !P3 ;  /* 0x000000040b007c0c */ /* 0x000fe2000df41270 */
[----:B------:R-:W-:Y:S01]  /*2b5a0*/  ULDC UR4, c[0x0][0x22c] ;  /* 0x00008b0000047ab9 */ /* 0x000fe20000000800 */
[----:B------:R-:W-:Y:S01]  /*2b5b0*/  ISETP.GE.AND P1, PT, R0, UR27, PT ;  /* 0x0000001b00007c0c */ /* 0x000fe2000bf26270 */
[----:B------:R-:W-:Y:S01]  /*2b5c0*/  IMAD.WIDE R14, R3, 0x4, R8 ;  /* 0x00000004030e7825 */ /* 0x000fe200078e0208 */
[----:B----4-:R3:W-:Y:S01]  /*2b5d0*/  @P6 STG.E desc[UR60][R232.64], R247 ;  /* 0x000000f7e8006986 */ /* 0x0107e2000c10193c */
[----:B------:R-:W-:Y:S01]  /*2b5e0*/  ISETP.LT.AND P3, PT, R12, UR6, !P3 ;  /* 0x000000060c007c0c */ /* 0x000fe2000df61270 */
[----:B------:R-:W-:Y:S01]  /*2b5f0*/  ULDC UR6, c[0x0][0x228] ;  /* 0x00008a0000067ab9 */ /* 0x000fe20000000800 */
[----:B------:R-:W-:-:S02]  /*2b600*/  VIADD R0, R7, 0x12 ;  /* 0x0000001207007836 */ /* 0x000fc40000000000 */
[----:B------:R-:W-:Y:S01]  /*2b610*/  VIADD R3, R3, UR24 ;  /* 0x0000001803037c36 */ /* 0x000fe20008000000 */
[----:B------:R-:W-:Y:S01]  /*2b620*/  ISETP.LT.AND P6, PT, R11, UR8, !P5 ;  /* 0x000000080b007c0c */ /* 0x000fe2000efc1270 */
[----:B------:R-:W-:Y:S01]  /*2b630*/  VIADD R6, R7, 0x11 ;  /* 0x0000001107067836 */ /* 0x000fe20000000000 */
[----:B------:R-:W-:Y:S01]  /*2b640*/  ULDC UR8, c[0x0][0x228] ;  /* 0x00008a0000087ab9 */ /* 0x000fe20000000800 */
[----:B------:R-:W-:-:S04]  /*2b650*/  IMAD.WIDE R148, R3, 0x4, R4 ;  /* 0x0000000403947825 */ /* 0x000fc800078e0204 */
[C---:B------:R-:W-:Y:S02]  /*2b660*/  VIADD R13, R3.reuse, UR24 ;  /* 0x00000018030d7c36 */ /* 0x040fe40008000000 */
[----:B-1----:R-:W-:Y:S01]  /*2b670*/  IMAD.WIDE R150, R3, 0x4, R8 ;  /* 0x0000000403967825 */ /* 0x002fe200078e0208 */
[----:B------:R-:W-:-:S03]  /*2b680*/  ISETP.GE.AND P4, PT, R6, R246, PT ;  /* 0x000000f60600720c */ /* 0x000fc60003f86270 */
[----:B---3--:R-:W-:-:S04]  /*2b690*/  IMAD.WIDE R232, R13, 0x4, R4 ;  /* 0x000000040de87825 */ /* 0x008fc800078e0204 */
[----:B------:R-:W-:Y:S01]  /*2b6a0*/  VIADD R3, R13, UR24 ;  /* 0x000000180d037c36 */ /* 0x000fe20008000000 */
[----:B--2---:R1:W-:Y:S01]  /*2b6b0*/  @P0 STG.E desc[UR60][R14.64], R252 ;  /* 0x000000fc0e000986 */ /* 0x0043e2000c10193c */
[----:B------:R-:W-:Y:S01]  /*2b6c0*/  ISETP.GE.AND P0, PT, R0, UR4, PT ;  /* 0x0000000400007c0c */ /* 0x000fe2000bf06270 */
[----:B------:R-:W-:Y:S01]  /*2b6d0*/  ULDC UR4, c[0x0][0x22c] ;  /* 0x00008b0000047ab9 */ /* 0x000fe20000000800 */
[C---:B------:R-:W-:Y:S01]  /*2b6e0*/  IADD3 R0, R7.reuse, 0x13, RZ ;  /* 0x0000001307007810 */ /* 0x040fe20007ffe0ff */
[----:B------:R2:W-:Y:S03]  /*2b6f0*/  @P2 STG.E desc[UR60][R148.64], R10 ;  /* 0x0000000a94002986 */ /* 0x0005e6000c10193c */
[----:B------:R-:W-:Y:S01]  /*2b700*/  ISETP.GE.AND P2, PT, R0, UR4, PT ;  /* 0x0000000400007c0c */ /* 0x000fe2000bf46270 */
[----:B------:R-:W-:Y:S01]  /*2b710*/  ULDC UR4, c[0x0][0x228] ;  /* 0x00008a0000047ab9 */ /* 0x000fe20000000800 */
[----:B------:R3:W-:Y:S01]  /*2b720*/  @P3 STG.E desc[UR60][R150.64], R251 ;  /* 0x000000fb96003986 */ /* 0x0007e2000c10193c */
[----:B------:R-:W-:Y:S01]  /*2b730*/  ISETP.LT.AND P5, PT, R12, UR4, !P5 ;  /* 0x000000040c007c0c */ /* 0x000fe2000efa1270 */
[----:B------:R-:W-:Y:S01]  /*2b740*/  ULDC UR4, c[0x0][0x228] ;  /* 0x00008a0000047ab9 */ /* 0x000fe20000000800 */
[----:B------:R-:W-:Y:S01]  /*2b750*/  VIADD R0, R7, 0x14 ;  /* 0x0000001407007836 */ /* 0x000fe20000000000 */
[----:B------:R-:W-:Y:S01]  /*2b760*/  @P6 STG.E desc[UR60][R232.64], R240 ;  /* 0x000000f0e8006986 */ /* 0x000fe2000c10193c */
[----:B------:R-:W-:Y:S01]  /*2b770*/  ISETP.LT.AND P6, PT, R11, UR4, !P4 ;  /* 0x000000040b007c0c */ /* 0x000fe2000e7c1270 */
[----:B------:R-:W-:Y:S01]  /*2b780*/  ULDC UR4, c[0x0][0x22c] ;  /* 0x00008b0000047ab9 */ /* 0x000fe20000000800 */
[----:B-1----:R-:W-:Y:S01]  /*2b790*/  IMAD.WIDE R14, R13, 0x4, R8 ;  /* 0x000000040d0e7825 */ /* 0x002fe200078e0208 */
[----:B------:R-:W-:Y:S01]  /*2b7a0*/  ISETP.GE.AND P3, PT, R0, UR4, PT ;  /* 0x0000000400007c0c */ /* 0x000fe2000bf66270 */
[----:B------:R-:W-:Y:S01]  /*2b7b0*/  ULDC UR4, c[0x0][0x22c] ;  /* 0x00008b0000047ab9 */ /* 0x000fe20000000800 */
[----:B------:R-:W-:Y:S01]  /*2b7c0*/  ISETP.LT.AND P4, PT, R12, UR6, !P4 ;  /* 0x000000060c007c0c */ /* 0x000fe2000e781270 */
[----:B------:R-:W-:Y:S01]  /*2b7d0*/  VIADD R0, R7, 0x15 ;  /* 0x0000001507007836 */ /* 0x000fe20000000000 */
[----:B------:R-:W-:Y:S01]  /*2b7e0*/  ULDC UR6, c[0x0][0x228] ;  /* 0x00008a0000067ab9 */ /* 0x000fe20000000800 */
[C---:B--2---:R-:W-:Y:S01]  /*2b7f0*/  IMAD.WIDE R148, R3.reuse, 0x4, R4 ;  /* 0x0000000403947825 */ /* 0x044fe200078e0204 */
[----:B------:R1:W-:Y:S02]  /*2b800*/  @P5 STG.E desc[UR60][R14.64], R16 ;  /* 0x000000100e005986 */ /* 0x0003e4000c10193c */
[----:B------:R-:W-:Y:S01]  /*2b810*/  ISETP.GE.AND P5, PT, R0, UR4, PT ;  /* 0x0000000400007c0c */ /* 0x000fe2000bfa6270 */
[----:B------:R-:W-:Y:S01]  /*2b820*/  ULDC UR4, c[0x0][0x228] ;  /* 0x00008a0000047ab9 */ /* 0x000fe20000000800 */
[----:B------:R2:W-:Y:S01]  /*2b830*/  @P6 STG.E desc[UR60][R148.64], R24 ;  /* 0x0000001894006986 */ /* 0x0005e2000c10193c */
[----:B---3--:R-:W-:Y:S01]  /*2b840*/  IMAD.WIDE R150, R3, 0x4, R8 ;  /* 0x0000000403967825 */ /* 0x008fe200078e0208 */
[----:B------:R-:W-:Y:S01]  /*2b850*/  ISETP.LT.AND P6, PT, R11, UR4, !P0 ;  /* 0x000000040b007c0c */ /* 0x000fe2000c7c1270 */
[----:B------:R-:W-:Y:S01]  /*2b860*/  ULDC UR4, c[0x0][0x228] ;  /* 0x00008a0000047ab9 */ /* 0x000fe20000000800 */
[C---:B------:R-:W-:Y:S01]  /*2b870*/  ISETP.LT.AND P0, PT, R12.reuse, UR6, !P0 ;  /* 0x000000060c007c0c */ /* 0x040fe2000c701270 */
[----:B------:R-:W-:Y:S01]  /*2b880*/  VIADD R0, R7, 0x16 ;  /* 0x0000001607007836 */ /* 0x000fe20000000000 */
[----:B------:R-:W-:Y:S01]  /*2b890*/  IADD3 R3, R3, UR24, RZ ;  /* 0x0000001803037c10 */ /* 0x000fe2000fffe0ff */
[----:B------:R3:W-:Y:S01]  /*2b8a0*/  @P4 STG.E desc[UR60][R150.64], R20 ;  /* 0x0000001496004986 */ /* 0x0007e2000c10193c */
[----:B------:R-:W-:Y:S01]  /*2b8b0*/  ISETP.LT.AND P4, PT, R11, UR4, !P2 ;  /* 0x000000040b007c0c */ /* 0x000fe2000d781270 */
[----:B------:R-:W-:Y:S01]  /*2b8c0*/  ULDC UR6, c[0x0][0x228] ;  /* 0x00008a0000067ab9 */ /* 0x000fe20000000800 */
[----:B------:R-:W-:Y:S01]  /*2b8d0*/  ULDC UR4, c[0x0][0x22c] ;  /* 0x00008b0000047ab9 */ /* 0x000fe20000000800 */
[----:B-1----:R-:W-:Y:S01]  /*2b8e0*/  IMAD.WIDE R14, R3, 0x4, R4 ;  /* 0x00000004030e7825 */ /* 0x002fe200078e0204 */
[----:B------:R-:W-:Y:S01]  /*2b8f0*/  ISETP.LT.AND P2, PT, R12, UR6, !P2 ;  /* 0x000000060c007c0c */ /* 0x000fe2000d741270 */
[----:B------:R-:W-:-:S02]  /*2b900*/  ULDC UR6, c[0x0][0x228] ;  /* 0x00008a0000067ab9 */ /* 0x000fc40000000800 */
[C---:B--2---:R-:W-:Y:S01]  /*2b910*/  IMAD.WIDE R148, R3.reuse, 0x4, R8 ;  /* 0x0000000403947825 */ /* 0x044fe200078e0208 */
[----:B------:R1:W-:Y:S03]  /*2b920*/  @P6 STG.E desc[UR60][R14.64], R241 ;  /* 0x000000f10e006986 */ /* 0x0003e6000c10193c */
[----:B------:R-:W-:Y:S01]  /*2b930*/  VIADD R3, R3, UR24 ;  /* 0x0000001803037c36 */ /* 0x000fe20008000000 */
[----:B------:R-:W-:Y:S01]  /*2b940*/  ISETP.GE.AND P6, PT, R0, UR4, PT ;  /* 0x0000000400007c0c */ /* 0x000fe2000bfc6270 */
[----:B------:R-:W-:Y:S01]  /*2b950*/  ULDC UR4, c[0x0][0x228] ;  /* 0x00008a0000047ab9 */ /* 0x000fe20000000800 */
[----:B------:R-:W-:Y:S02]  /*2b960*/  VIADD R0, R7, 0x17 ;  /* 0x0000001707007836 */ /* 0x000fe40000000000 */
[----:B---3--:R-:W-:Y:S01]  /*2b970*/  IMAD.WIDE R150, R3, 0x4, R4 ;  /* 0x0000000403967825 */ /* 0x008fe200078e0204 */
[----:B------:R2:W-:Y:S01]  /*2b980*/  @P0 STG.E desc[UR60][R148.64], R17 ;  /* 0x0000001194000986 */ /* 0x0005e2000c10193c */
[----:B------:R-:W-:Y:S01]  /*2b990*/  ISETP.LT.AND P0, PT, R11, UR4, !P3 ;  /* 0x000000040b007c0c */ /* 0x000fe2000df01270 */
[----:B------:R-:W-:Y:S01]  /*2b9a0*/  ULDC UR4, c[0x0][0x22c] ;  /* 0x00008b0000047ab9 */ /* 0x000fe20000000800 */
[C---:B------:R-:W-:Y:S01]  /*2b9b0*/  IMAD.WIDE R232, R3.reuse, 0x4, R8 ;  /* 0x0000000403e87825 */ /* 0x040fe200078e0208 */
[----:B------:R-:W-:Y:S01]  /*2b9c0*/  @P4 STG.E desc[UR60][R150.64], R25 ;  /* 0x0000001996004986 */ /* 0x000fe2000c10193c */
[----:B------:R-:W-:-:S02]  /*2b9d0*/  IADD3 R3, R3, UR24, RZ ;  /* 0x0000001803037c10 */ /* 0x000fc4000fffe0ff */
[----:B------:R-:W-:Y:S01]  /*2b9e0*/  ISETP.GE.AND P4, PT, R0, UR4, PT ;  /* 0x0000000400007c0c */ /* 0x000fe2000bf86270 */
[----:B------:R-:W-:Y:S02]  /*2b9f0*/  ULDC UR4, c[0x0][0x228] ;  /* 0x00008a0000047ab9 */ /* 0x000fe40000000800 */
[----:B------:R-:W-:Y:S01]  /*2ba00*/  ISETP.LT.AND P3, PT, R12, UR4, !P3 ;  /* 0x000000040c007c0c */ /* 0x000fe2000df61270 */
[----:B------:R3:W-:Y:S01]  /*2ba10*/  @P2 STG.E desc[UR60][R232.64], R21 ;  /* 0x00000015e8002986 */ /* 0x0007e2000c10193c */
[----:B-1----:R-:W-:Y:S01]  /*2ba20*/  IMAD.WIDE R14, R3, 0x4, R4 ;  /* 0x00000004030e7825 */ /* 0x002fe200078e0204 */
[----:B------:R-:W-:Y:S01]  /*2ba30*/  ISETP.LT.AND P2, PT, R11, UR6, !P5 ;  /* 0x000000060b007c0c */ /* 0x000fe2000ef41270 */
[----:B------:R-:W-:Y:S01]  /*2ba40*/  ULDC UR4, c[0x0][0x22c] ;  /* 0x00008b0000047ab9 */ /* 0x000fe20000000800 */
[----:B------:R-:W-:Y:S01]  /*2ba50*/  ULDC UR6, c[0x0][0x228] ;  /* 0x00008a0000067ab9 */ /* 0x000fe20000000800 */
[----:B------:R-:W-:Y:S01]  /*2ba60*/  VIADD R0, R7, 0x18 ;  /* 0x0000001807007836 */ /* 0x000fe20000000000 */
[----:B------:R1:W-:Y:S01]  /*2ba70*/  @P0 STG.E desc[UR60][R14.64], R242 ;  /* 0x000000f20e000986 */ /* 0x0003e2000c10193c */
[----:B------:R-:W-:-:S02]  /*2ba80*/  VIADD R13, R3, UR24 ;  /* 0x00000018030d7c36 */ /* 0x000fc40008000000 */
[----:B--2---:R-:W-:Y:S01]  /*2ba90*/  IMAD.WIDE R16, R3, 0x4, R8 ;  /* 0x0000000403107825 */ /* 0x004fe200078e0208 */
[----:B------:R-:W-:Y:S01]  /*2baa0*/  ISETP.GE.AND P0, PT, R0, UR4, PT ;  /* 0x0000000400007c0c */ /* 0x000fe2000bf06270 */
[----:B------:R-:W-:Y:S02]  /*2bab0*/  ULDC UR4, c[0x0][0x228] ;  /* 0x00008a0000047ab9 */ /* 0x000fe40000000800 */
[----:B------:R-:W-:Y:S01]  /*2bac0*/  VIADD R0, R7, 0x19 ;  /* 0x0000001907007836 */ /* 0x000fe20000000000 */
[----:B------:R-:W-:Y:S01]  /*2bad0*/  ISETP.LT.AND P5, PT, R12, UR4, !P5 ;  /* 0x000000040c007c0c */ /* 0x000fe2000efa1270 */
[----:B---3--:R-:W-:Y:S01]  /*2bae0*/  IMAD.WIDE R20, R13, 0x4, R4 ;  /* 0x000000040d147825 */ /* 0x008fe200078e0204 */
[----:B------:R-:W-:Y:S01]  /*2baf0*/  ULDC UR4, c[0x0][0x22c] ;  /* 0x00008b0000047ab9 */ /* 0x000fe20000000800 */
[----:B------:R2:W-:Y:S01]  /*2bb00*/  @P3 STG.E desc[UR60][R16.64], R18 ;  /* 0x0000001210003986 */ /* 0x0005e2000c10193c */
[----:B------:R-:W-:Y:S01]  /*2bb10*/  ISETP.GE.AND P3, PT, R0, UR4, PT ;  /* 0x0000000400007c0c */ /* 0x000fe2000bf66270 */
[----:B------:R-:W-:-:S02]  /*2bb20*/  ULDC UR4, c[0x0][0x228] ;  /* 0x00008a0000047ab9 */ /* 0x000fc40000000800 */
[----:B------:R3:W-:Y:S01]  /*2bb30*/  @P2 STG.E desc[UR60][R20.64], R26 ;  /* 0x0000001a14002986 */ /* 0x0007e2000c10193c */
[----:B------:R-:W-:Y:S01]  /*2bb40*/  ISETP.LT.AND P2, PT, R11, UR4, !P6 ;  /* 0x000000040b007c0c */ /* 0x000fe2000f741270 */
[C---:B-1----:R-:W-:Y:S01]  /*2bb50*/  IMAD.WIDE R14, R13.reuse, 0x4, R8 ;  /* 0x000000040d0e7825 */ /* 0x042fe200078e0208 */
[----:B------:R-:W-:Y:S01]  /*2bb60*/  IADD3 R13, R13, UR24, RZ ;  /* 0x000000180d0d7c10 */ /* 0x000fe2000fffe0ff */
[----:B------:R-:W-:Y:S02]  /*2bb70*/  ULDC UR4, c[0x0][0x228] ;  /* 0x00008a0000047ab9 */ /* 0x000fe40000000800 */
[----:B------:R-:W-:Y:S01]  /*2bb80*/  ISETP.LT.AND P6, PT, R12, UR4, !P6 ;  /* 0x000000040c007c0c */ /* 0x000fe2000f7c1270 */
[----:B------:R-:W-:Y:S01]  /*2bb90*/  ULDC UR4, c[0x0][0x228] ;  /* 0x00008a0000047ab9 */ /* 0x000fe20000000800 */
[----:B------:R1:W-:Y:S01]  /*2bba0*/  @P5 STG.E desc[UR60][R14.64], R22 ;  /* 0x000000160e005986 */ /* 0x0003e2000c10193c */
[----:B--2---:R-:W-:Y:S01]  /*2bbb0*/  IMAD.WIDE R16, R13, 0x4, R4 ;  /* 0x000000040d107825 */ /* 0x004fe200078e0204 */
[----:B------:R-:W-:Y:S01]  /*2bbc0*/  ISETP.LT.AND P5, PT, R11, UR4, !P4 ;  /* 0x000000040b007c0c */ /* 0x000fe2000e7a1270 */
[----:B------:R-:W-:-:S02]  /*2bbd0*/  ULDC UR4, c[0x0][0x22c] ;  /* 0x00008b0000047ab9 */ /* 0x000fc40000000800 */
[----:B------:R-:W-:Y:S01]  /*2bbe0*/  VIADD R0, R7, 0x1a ;  /* 0x0000001a07007836 */ /* 0x000fe20000000000 */
[----:B------:R2:W-:Y:S01]  /*2bbf0*/  @P2 STG.E desc[UR60][R16.64], R243 ;  /* 0x000000f310002986 */ /* 0x0005e2000c10193c */
[----:B------:R-:W-:-:S03]  /*2bc00*/  VIADD R3, R13, UR24 ;  /* 0x000000180d037c36 */ /* 0x000fc60008000000 */
[----:B------:R-:W-:Y:S01]  /*2bc10*/  ISETP.GE.AND P2, PT, R0, UR4, PT ;  /* 0x0000000400007c0c */ /* 0x000fe2000bf46270 */
[----:B------:R-:W-:Y:S01]  /*2bc20*/  ULDC UR4, c[0x0][0x228] ;  /* 0x00008a0000047ab9 */ /* 0x000fe20000000800 */
[----:B---3--:R-:W-:Y:S01]  /*2bc30*/  IMAD.WIDE R20, R13, 0x4, R8 ;  /* 0x000000040d147825 */ /* 0x008fe200078e0208 */
[C---:B------:R-:W-:Y:S01]  /*2bc40*/  ISETP.LT.AND P4, PT, R12.reuse, UR4, !P4 ;  /* 0x000000040c007c0c */ /* 0x040fe2000e781270 */
[----:B------:R-:W-:Y:S02]  /*2bc50*/  ULDC UR4, c[0x0][0x228] ;  /* 0x00008a0000047ab9 */ /* 0x000fe40000000800 */
[----:B------:R-:W-:Y:S01]  /*2bc60*/  IMAD.WIDE R24, R3, 0x4, R4 ;  /* 0x0000000403187825 */ /* 0x000fe200078e0204 */
[----:B------:R3:W-:Y:S04]  /*2bc70*/  @P6 STG.E desc[UR60][R20.64], R19 ;  /* 0x0000001314006986 */ /* 0x0007e8000c10193c */
[----:B------:R-:W-:Y:S01]  /*2bc80*/  @P5 STG.E desc[UR60][R24.64], R27 ;  /* 0x0000001b18005986 */ /* 0x000fe2000c10193c */
[----:B------:R-:W-:Y:S01]  /*2bc90*/  ISETP.LT.AND P5, PT, R11, UR4, !P0 ;  /* 0x000000040b007c0c */ /* 0x000fe2000c7a1270 */
[C---:B-1----:R-:W-:Y:S01]  /*2bca0*/  IMAD.WIDE R14, R3.reuse, 0x4, R8 ;  /* 0x00000004030e7825 */ /* 0x042fe200078e0208 */
[----:B------:R-:W-:Y:S01]  /*2bcb0*/  IADD3 R13, R3, UR24, RZ ;  /* 0x00000018030d7c10 */ /* 0x000fe2000fffe0ff */
[----:B------:R-:W-:Y:S01]  /*2bcc0*/  ULDC UR4, c[0x0][0x22c] ;  /* 0x00008b0000047ab9 */ /* 0x000fe20000000800 */
[----:B------:R-:W-:Y:S01]  /*2bcd0*/  ISETP.LT.AND P0, PT, R12, UR6, !P0 ;  /* 0x000000060c007c0c */ /* 0x000fe2000c701270 */
[----:B------:R-:W-:Y:S01]  /*2bce0*/  VIADD R0, R7, 0x1b ;  /* 0x0000001b07007836 */ /* 0x000fe20000000000 */
[----:B------:R1:W-:Y:S01]  /*2bcf0*/  @P4 STG.E desc[UR60][R14.64], R23 ;  /* 0x000000170e004986 */ /* 0x0003e2000c10193c */
[----:B--2---:R-:W-:Y:S01]  /*2bd00*/  IMAD.WIDE R16, R13, 0x4, R4 ;  /* 0x000000040d107825 */ /* 0x004fe200078e0204 */
[----:B------:R-:W-:Y:S01]  /*2bd10*/  ISETP.LT.AND P6, PT, R11, UR8, !P3 ;  /* 0x000000080b007c0c */ /* 0x000fe2000dfc1270 */
[----:B------:R-:W-:Y:S01]  /*2bd20*/  ULDC UR6, c[0x0][0x228] ;  /* 0x00008a0000067ab9 */ /* 0x000fe20000000800 */
[----:B------:R-:W-:Y:S01]  /*2bd30*/  ISETP.GE.AND P4, PT, R0, UR4, PT ;  /* 0x0000000400007c0c */ /* 0x000fe2000bf86270 */
[----:B------:R-:W-:Y:S01]  /*2bd40*/  VIADD R0, R7, 0x1c ;  /* 0x0000001c07007836 */ /* 0x000fe20000000000 */
[----:B------:R-:W-:Y:S01]  /*2bd50*/  ISETP.LT.AND P3, PT, R12, UR6, !P3 ;  /* 0x000000060c007c0c */ /* 0x000fe2000df61270 */
[C---:B---3--:R-:W-:Y:S01]  /*2bd60*/  IMAD.WIDE R18, R13.reuse, 0x4, R8 ;  /* 0x000000040d127825 */ /* 0x048fe200078e0208 */
[----:B------:R-:W-:Y:S01]  /*2bd70*/  ULDC UR4, c[0x0][0x22c] ;  /* 0x00008b0000047ab9 */ /* 0x000fe20000000800 */
[----:B------:R2:W-:Y:S01]  /*2bd80*/  @P5 STG.E desc[UR60][R16.64], R88 ;  /* 0x0000005810005986 */ /* 0x0005e2000c10193c */
[----:B------:R-:W-:Y:S01]  /*2bd90*/  ISETP.GE.AND P5, PT, R0, UR4, PT ;  /* 0x0000000400007c0c */ /* 0x000fe2000bfa6270 */
[----:B------:R-:W-:Y:S01]  /*2bda0*/  VIADD R3, R13, UR24 ;  /* 0x000000180d037c36 */ /* 0x000fe20008000000 */
[----:B------:R-:W-:Y:S01]  /*2bdb0*/  ULDC UR4, c[0x0][0x228] ;  /* 0x00008a0000047ab9 */ /* 0x000fe20000000800 */
[----:B------:R3:W-:Y:S01]  /*2bdc0*/  @P0 STG.E desc[UR60][R18.64], R28 ;  /* 0x0000001c12000986 */ /* 0x0007e2000c10193c */
[----:B------:R-:W-:Y:S01]  /*2bdd0*/  ISETP.LT.AND P0, PT, R11, UR4, !P2 ;  /* 0x000000040b007c0c */ /* 0x000fe2000d701270 */
[C---:B------:R-:W-:Y:S01]  /*2bde0*/  IMAD.WIDE R20, R3.reuse, 0x4, R4 ;  /* 0x0000000403147825 */ /* 0x040fe200078e0204 */
[----:B------:R-:W-:Y:S01]  /*2bdf0*/  ULDC UR6, c[0x0][0x228] ;  /* 0x00008a0000067ab9 */ /* 0x000fe20000000800 */
[----:B------:R-:W-:Y:S01]  /*2be00*/  ULDC UR8, c[0x0][0x228] ;  /* 0x00008a0000087ab9 */ /* 0x000fe20000000800 */
[----:B------:R-:W4:Y:S01]  /*2be10*/  LDS.128 R24, [R2] ;  /* 0x0000000002187984 */ /* 0x000f220000000c00 */
[C---:B-1----:R-:W-:Y:S01]  /*2be20*/  IMAD.WIDE R14, R3.reuse, 0x4, R8 ;  /* 0x00000004030e7825 */ /* 0x042fe200078e0208 */
[----:B------:R-:W-:Y:S01]  /*2be30*/  IADD3 R3, R3, UR24, RZ ;  /* 0x0000001803037c10 */ /* 0x000fe2000fffe0ff */
[----:B------:R-:W-:-:S02]  /*2be40*/  ULDC UR4, c[0x0][0x22c] ;  /* 0x00008b0000047ab9 */ /* 0x000fc40000000800 */
[----:B------:R-:W-:Y:S01]  /*2be50*/  VIADD R0, R7, 0x1d ;  /* 0x0000001d07007836 */ /* 0x000fe20000000000 */
[----:B------:R1:W-:Y:S01]  /*2be60*/  @P6 STG.E desc[UR60][R20.64], R36 ;  /* 0x0000002414006986 */ /* 0x0003e2000c10193c */
[----:B------:R-:W-:Y:S01]  /*2be70*/  ISETP.LT.AND P2, PT, R12, UR6, !P2 ;  /* 0x000000060c007c0c */ /* 0x000fe2000d741270 */
[----:B--2---:R-:W-:Y:S01]  /*2be80*/  IMAD.WIDE R16, R3, 0x4, R4 ;  /* 0x0000000403107825 */ /* 0x004fe200078e0204 */
[----:B------:R-:W-:Y:S01]  /*2be90*/  ISETP.LT.AND P6, PT, R11, UR8, !P4 ;  /* 0x000000080b007c0c */ /* 0x000fe2000e7c1270 */
[----:B------:R2:W-:Y:S01]  /*2bea0*/  @P3 STG.E desc[UR60][R14.64], R32 ;  /* 0x000000200e003986 */ /* 0x0005e2000c10193c */
[----:B------:R-:W-:Y:S01]  /*2beb0*/  ISETP.GE.AND P3, PT, R0, UR4, PT ;  /* 0x0000000400007c0c */ /* 0x000fe2000bf66270 */
[----:B------:R-:W-:Y:S01]  /*2bec0*/  VIADD R0, R7, 0x1e ;  /* 0x0000001e07007836 */ /* 0x000fe20000000000 */
[----:B------:R-:W-:Y:S01]  /*2bed0*/  ULDC UR4, c[0x0][0x22c] ;  /* 0x00008b0000047ab9 */ /* 0x000fe20000000800 */
[C---:B------:R-:W-:Y:S01]  /*2bee0*/  VIADD R13, R3.reuse, UR24 ;  /* 0x00000018030d7c36 */ /* 0x040fe20008000000 */
[----:B------:R2:W-:Y:S01]  /*2bef0*/  @P0 STG.E desc[UR60][R16.64], R89 ;  /* 0x0000005910000986 */ /* 0x0005e2000c10193c */
[----:B---3--:R-:W-:Y:S01]  /*2bf00*/  IMAD.WIDE R18, R3, 0x4, R8 ;  /* 0x0000000403127825 */ /* 0x008fe200078e0208 */
[----:B------:R-:W-:Y:S01]  /*2bf10*/  ISETP.GE.AND P0, PT, R0, UR4, PT ;  /* 0x0000000400007c0c */ /* 0x000fe2000bf06270 */
[----:B------:R-:W-:Y:S01]  /*2bf20*/  ULDC UR4, c[0x0][0x228] ;  /* 0x00008a0000047ab9 */ /* 0x000fe20000000800 */
[----:B------:R-:W-:Y:S01]  /*2bf30*/  ULDC UR6, c[0x0][0x228] ;  /* 0x00008a0000067ab9 */ /* 0x000fe20000000800 */
[----:B-1----:R-:W-:Y:S01]  /*2bf40*/  IMAD.WIDE R20, R13, 0x4, R4 ;  /* 0x000000040d147825 */ /* 0x002fe200078e0204 */
[----:B------:R-:W-:Y:S01]  /*2bf50*/  ISETP.LT.AND P4, PT, R12, UR4, !P4 ;  /* 0x000000040c007c0c */ /* 0x000fe2000e781270 */
[----:B------:R1:W-:Y:S01]  /*2bf60*/  @P2 STG.E desc[UR60][R18.64], R29 ;  /* 0x0000001d12002986 */ /* 0x0003e2000c10193c */
[----:B------:R-:W-:Y:S01]  /*2bf70*/  ULDC UR4, c[0x0][0x228] ;  /* 0x00008a0000047ab9 */ /* 0x000fe20000000800 */
[----:B------:R-:W-:Y:S01]  /*2bf80*/  VIADD R0, R7, 0x1f ;  /* 0x0000001f07007836 */ /* 0x000fe20000000000 */
[----:B------:R-:W-:Y:S01]  /*2bf90*/  ULDC UR8, c[0x0][0x228] ;  /* 0x00008a0000087ab9 */ /* 0x000fe20000000800 */
[----:B------:R-:W-:Y:S01]  /*2bfa0*/  @P6 STG.E desc[UR60][R20.64], R37 ;  /* 0x0000002514006986 */ /* 0x000fe2000c10193c */
[----:B------:R-:W-:Y:S01]  /*2bfb0*/  ISETP.LT.AND P6, PT, R11, UR4, !P5 ;  /* 0x000000040b007c0c */ /* 0x000fe2000efc1270 */
[----:B------:R-:W-:Y:S01]  /*2bfc0*/  ULDC UR4, c[0x0][0x22c] ;  /* 0x00008b0000047ab9 */ /* 0x000fe20000000800 */
[C---:B------:R-:W-:Y:S01]  /*2bfd0*/  IADD3 R3, R13.reuse, UR24, RZ ;  /* 0x000000180d037c10 */ /* 0x040fe2000fffe0ff */
[----:B--2---:R-:W-:Y:S01]  /*2bfe0*/  IMAD.WIDE R14, R13, 0x4, R8 ;  /* 0x000000040d0e7825 */ /* 0x004fe200078e0208 */
[----:B------:R-:W-:Y:S01]  /*2bff0*/  ISETP.GE.AND P2, PT, R0, UR4, PT ;  /* 0x0000000400007c0c */ /* 0x000fe2000bf46270 */
[----:B------:R-:W-:Y:S01]  /*2c000*/  ULDC UR4, c[0x0][0x22c] ;  /* 0x00008b0000047ab9 */ /* 0x000fe20000000800 */
[----:B------:R-:W-:Y:S01]  /*2c010*/  ISETP.LT.AND P5, PT, R12, UR6, !P5 ;  /* 0x000000060c007c0c */ /* 0x000fe2000efa1270 */
[----:B------:R-:W-:-:S02]  /*2c020*/  VIADD R0, R7, 0x20 ;  /* 0x0000002007007836 */ /* 0x000fc40000000000 */
[C---:B------:R-:W-:Y:S01]  /*2c030*/  IMAD.WIDE R16, R3.reuse, 0x4, R4 ;  /* 0x0000000403107825 */ /* 0x040fe200078e0204 */
[----:B------:R2:W-:Y:S01]  /*2c040*/  @P4 STG.E desc[UR60][R14.64], R33 ;  /* 0x000000210e004986 */ /* 0x0005e2000c10193c */
[----:B------:R-:W-:Y:S01]  /*2c050*/  ULDC UR6, c[0x0][0x228] ;  /* 0x00008a0000067ab9 */ /* 0x000fe20000000800 */
[----:B------:R-:W-:Y:S01]  /*2c060*/  ISETP.GE.AND P4, PT, R0, UR4, PT ;  /* 0x0000000400007c0c */ /* 0x000fe2000bf86270 */
[----:B------:R-:W-:Y:S01]  /*2c070*/  ULDC UR4, c[0x0][0x228] ;  /* 0x00008a0000047ab9 */ /* 0x000fe20000000800 */
[----:B------:R3:W-:Y:S01]  /*2c080*/  @P6 STG.E desc[UR60][R16.64], R90 ;  /* 0x0000005a10006986 */ /* 0x0007e2000c10193c */
[----:B-1----:R-:W-:Y:S01]  /*2c090*/  IMAD.WIDE R18, R3, 0x4, R8 ;  /* 0x0000000403127825 */ /* 0x002fe200078e0208 */
[----:B------:R-:W-:Y:S01]  /*2c0a0*/  ISETP.LT.AND P6, PT, R11, UR4, !P3 ;  /* 0x000000040b007c0c */ /* 0x000fe2000dfc1270 */
[----:B------:R-:W-:Y:S01]  /*2c0b0*/  ULDC UR4, c[0x0][0x228] ;  /* 0x00008a0000047ab9 */ /* 0x000fe20000000800 */
[----:B------:R-:W-:Y:S01]  /*2c0c0*/  ISETP.LT.AND P3, PT, R12, UR6, !P3 ;  /* 0x000000060c007c0c */ /* 0x000fe2000df61270 */
[----:B------:R-:W-:Y:S01]  /*2c0d0*/  VIADD R3, R3, UR24 ;  /* 0x0000001803037c36 */ /* 0x000fe20008000000 */
[----:B------:R1:W-:Y:S01]  /*2c0e0*/  @P5 STG.E desc[UR60][R18.64], R30 ;  /* 0x0000001e12005986 */ /* 0x0003e2000c10193c */
[----:B------:R-:W-:Y:S01]  /*2c0f0*/  ISETP.LT.AND P5, PT, R11, UR4, !P0 ;  /* 0x000000040b007c0c */ /* 0x000fe2000c7a1270 */
[----:B------:R-:W-:Y:S01]  /*2c100*/  VIADD R0, R7, 0x21 ;  /* 0x0000002107007836 */ /* 0x000fe20000000000 */
[----:B------:R-:W-:Y:S01]  /*2c110*/  ULDC UR6, c[0x0][0x228] ;  /* 0x00008a0000067ab9 */ /* 0x000fe20000000800 */
[----:B--2---:R-:W-:Y:S01]  /*2c120*/  IMAD.WIDE R14, R3, 0x4, R4 ;  /* 0x00000004030e7825 */ /* 0x004fe200078e0204 */
[----:B------:R-:W-:-:S03]  /*2c130*/  ULDC UR4, c[0x0][0x22c] ;  /* 0x00008b0000047ab9 */ /* 0x000fc60000000800 */
[C---:B---3--:R-:W-:Y:S01]  /*2c140*/  IMAD.WIDE R16, R3.reuse, 0x4, R8 ;  /* 0x0000000403107825 */ /* 0x048fe200078e0208 */
[----:B------:R-:W-:Y:S01]  /*2c150*/  IADD3 R3, R3, UR24, RZ ;  /* 0x0000001803037c10 */ /* 0x000fe2000fffe0ff */
[----:B------:R2:W-:Y:S01]  /*2c160*/  @P6 STG.E desc[UR60][R14.64], R38 ;  /* 0x000000260e006986 */ /* 0x0005e2000c10193c */
[----:B------:R-:W-:Y:S01]  /*2c170*/  ISETP.LT.AND P0, PT, R12, UR6, !P0 ;  /* 0x000000060c007c0c */ /* 0x000fe2000c701270 */
[----:B------:R-:W-:Y:S01]  /*2c180*/  ULDC UR6, c[0x0][0x228] ;  /* 0x00008a0000067ab9 */ /* 0x000fe20000000800 */
[----:B------:R-:W-:Y:S01]  /*2c190*/  ISETP.GE.AND P6, PT, R0, UR4, PT ;  /* 0x0000000400007c0c */ /* 0x000fe2000bfc6270 */
[----:B-1----:R-:W-:Y:S01]  /*2c1a0*/  IMAD.WIDE R18, R3, 0x4, R4 ;  /* 0x0000000403127825 */ /* 0x002fe200078e0204 */
[----:B------:R-:W-:Y:S01]  /*2c1b0*/  ULDC UR4, c[0x0][0x228] ;  /* 0x00008a0000047ab9 */ /* 0x000fe20000000800 */
[----:B------:R1:W-:Y:S02]  /*2c1c0*/  @P3 STG.E desc[UR60][R16.64], R34 ;  /* 0x0000002210003986 */ /* 0x0003e4000c10193c */
[----:B------:R-:W-:Y:S01]  /*2c1d0*/  VIADD R0, R7, 0x22 ;  /* 0x0000002207007836 */ /* 0x000fe20000000000 */
[----:B------:R-:W-:Y:S01]  /*2c1e0*/  ISETP.LT.AND P3, PT, R11, UR4, !P2 ;  /* 0x000000040b007c0c */ /* 0x000fe2000d761270 */
[----:B------:R-:W-:Y:S01]  /*2c1f0*/  ULDC UR4, c[0x0][0x22c] ;  /* 0x00008b0000047ab9 */ /* 0x000fe20000000800 */
[----:B------:R3:W-:Y:S01]  /*2c200*/  @P5 STG.E desc[UR60][R18.64], R91 ;  /* 0x0000005b12005986 */ /* 0x0007e2000c10193c */
[----:B------:R-:W-:Y:S01]  /*2c210*/  IMAD.WIDE R20, R3, 0x4, R8 ;  /* 0x0000000403147825 */ /* 0x000fe200078e0208 */
[----:B------:R-:W-:Y:S01]  /*2c220*/  ISETP.GE.AND P5, PT, R0, UR4, PT ;  /* 0x0000000400007c0c */ /* 0x000fe2000bfa6270 */
[----:B------:R-:W-:-:S02]  /*2c230*/  ULDC UR4, c[0x0][0x228] ;  /* 0x00008a0000047ab9 */ /* 0x000fc40000000800 */
[----:B------:R-:W-:Y:S01]  /*2c240*/  VIADD R3, R3, UR24 ;  /* 0x0000001803037c36 */ /* 0x000fe20008000000 */
[----:B------:R-:W-:Y:S01]  /*2c250*/  ISETP.LT.AND P2, PT, R12, UR4, !P2 ;  /* 0x000000040c007c0c */ /* 0x000fe2000d741270 */
[----:B------:R-:W-:Y:S01]  /*2c260*/  @P0 STG.E desc[UR60][R20.64], R31 ;  /* 0x0000001f14000986 */ /* 0x000fe2000c10193c */
[----:B------:R-:W-:Y:S01]  /*2c270*/  VIADD R0, R7, 0x23 ;  /* 0x0000002307007836 */ /* 0x000fe20000000000 */
[----:B------:R-:W-:Y:S01]  /*2c280*/  ISETP.LT.AND P0, PT, R11, UR6, !P4 ;  /* 0x000000060b007c0c */ /* 0x000fe2000e701270 */
[C---:B--2---:R-:W-:Y:S01]  /*2c290*/  IMAD.WIDE R14, R3.reuse, 0x4, R4 ;  /* 0x00000004030e7825 */ /* 0x044fe200078e0204 */
[----:B------:R-:W-:Y:S01]  /*2c2a0*/  ULDC UR4, c[0x0][0x22c] ;  /* 0x00008b0000047ab9 */ /* 0x000fe20000000800 */
[C---:B------:R-:W-:Y:S01]  /*2c2b0*/  IADD3 R13, R3.reuse, UR24, RZ ;  /* 0x00000018030d7c10 */ /* 0x040fe2000fffe0ff */
[----:B------:R-:W-:Y:S01]  /*2c2c0*/  ULDC UR6, c[0x0][0x228] ;  /* 0x00008a0000067ab9 */ /* 0x000fe20000000800 */
[----:B-1----:R-:W-:Y:S01]  /*2c2d0*/  IMAD.WIDE R16, R3, 0x4, R8 ;  /* 0x0000000403107825 */ /* 0x002fe200078e0208 */
[----:B------:R1:W-:Y:S01]  /*2c2e0*/  @P3 STG.E desc[UR60][R14.64], R39 ;  /* 0x000000270e003986 */ /* 0x0003e2000c10193c */
[----:B------:R-:W-:Y:S01]  /*2c2f0*/  ISETP.GE.AND P3, PT, R0, UR4, PT ;  /* 0x0000000400007c0c */ /* 0x000fe2000bf66270 */
[----:B------:R-:W-:Y:S01]  /*2c300*/  ULDC UR4, c[0x0][0x228] ;  /* 0x00008a0000047ab9 */ /* 0x000fe20000000800 */
        /* <DEDUP_REMOVED lines=10> */
[----:B------:R-:W-:Y:S02]  /*2c3b0*/  ULDC UR4, c[0x0][0x228] ;  /* 0x00008a0000047ab9 */ /* 0x000fe40000000800 */
[----:B------:R-:W-:Y:S01]  /*2c3c0*/  ISETP.LT.AND P6, PT, R12, UR4, !P6 ;  /* 0x000000040c007c0c */ /* 0x000fe2000f7c1270 */
[----:B------:R-:W-:Y:S01]  /*2c3d0*/  VIADD R13, R13, UR24 ;  /* 0x000000180d0d7c36 */ /* 0x000fe20008000000 */
[----:B------:R-:W-:Y:S01]  /*2c3e0*/  ULDC UR4, c[0x0][0x228] ;  /* 0x00008a0000047ab9 */ /* 0x000fe20000000800 */
[----:B------:R1:W-:Y:S01]  /*2c3f0*/  @P4 STG.E desc[UR60][R14.64], R92 ;  /* 0x0000005c0e004986 */ /* 0x0003e2000c10193c */
[----:B------:R-:W-:Y:S01]  /*2c400*/  ISETP.LT.AND P4, PT, R11, UR4, !P5 ;  /* 0x000000040b007c0c */ /* 0x000fe2000ef81270 */
[C---:B--2---:R-:W-:Y:S01]  /*2c410*/  IMAD.WIDE R16, R13.reuse, 0x4, R4 ;  /* 0x000000040d107825 */ /* 0x044fe200078e0204 */
[----:B------:R-:W-:Y:S01]  /*2c420*/  IADD3 R3, R13, UR24, RZ ;  /* 0x000000180d037c10 */ /* 0x000fe2000fffe0ff */
[----:B------:R-:W-:-:S02]  /*2c430*/  ULDC UR4, c[0x0][0x22c] ;  /* 0x00008b0000047ab9 */ /* 0x000fc40000000800 */
[----:B------:R-:W-:Y:S01]  /*2c440*/  VIADD R0, R7, 0x25 ;  /* 0x0000002507007836 */ /* 0x000fe20000000000 */
[----:B------:R2:W-:Y:S01]  /*2c450*/  @P0 STG.E desc[UR60][R16.64], R40 ;  /* 0x0000002810000986 */ /* 0x0005e2000c10193c */
[----:B---3--:R-:W-:-:S03]  /*2c460*/  IMAD.WIDE R18, R13, 0x4, R8 ;  /* 0x000000040d127825 */ /* 0x008fc600078e0208 */
[----:B------:R-:W-:Y:S01]  /*2c470*/  ISETP.GE.AND P0, PT, R0, UR4, PT ;  /* 0x0000000400007c0c */ /* 0x000fe2000bf06270 */
[----:B------:R-:W-:Y:S01]  /*2c480*/  ULDC UR4, c[0x0][0x228] ;  /* 0x00008a0000047ab9 */ /* 0x000fe20000000800 */
[----:B------:R-:W-:Y:S01]  /*2c490*/  IMAD.WIDE R20, R3, 0x4, R4 ;  /* 0x0000000403147825 */ /* 0x000fe200078e0204 */
[----:B------:R-:W-:Y:S01]  /*2c4a0*/  ISETP.LT.AND P5, PT, R12, UR4, !P5 ;  /* 0x000000040c007c0c */ /* 0x000fe2000efa1270 */
[----:B------:R3:W-:Y:S01]  /*2c4b0*/  @P6 STG.E desc[UR60][R18.64], R96 ;  /* 0x0000006012006986 */ /* 0x0007e2000c10193c */
[----:B------:R-:W-:-:S03]  /*2c4c0*/  ULDC UR4, c[0x0][0x228] ;  /* 0x00008a0000047ab9 */ /* 0x000fc60000000800 */
[----:B------:R4:W-:Y:S01]  /*2c4d0*/  @P4 STG.E desc[UR60][R20.64], R101 ;  /* 0x0000006514004986 */ /* 0x0009e2000c10193c */
[----:B------:R-:W-:Y:S01]  /*2c4e0*/  ISETP.LT.AND P4, PT, R11, UR4, !P3 ;  /* 0x000000040b007c0c */ /* 0x000fe2000df81270 */
[----:B-1----:R-:W-:Y:S01]  /*2c4f0*/  IMAD.WIDE R14, R3, 0x4, R8 ;  /* 0x00000004030e7825 */ /* 0x002fe200078e0208 */
[----:B------:R-:W-:Y:S01]  /*2c500*/  ISETP.LT.AND P3, PT, R12, UR6, !P3 ;  /* 0x000000060c007c0c */ /* 0x000fe2000df61270 */
[----:B------:R-:W-:Y:S02]  /*2c510*/  ULDC UR4, c[0x0][0x22c] ;  /* 0x00008b0000047ab9 */ /* 0x000fe40000000800 */
[----:B------:R-:W-:Y:S02]  /*2c520*/  VIADD R0, R7, 0x26 ;  /* 0x0000002607007836 */ /* 0x000fe40000000000 */
[----:B------:R-:W-:Y:S01]  /*2c530*/  VIADD R13, R3, UR24 ;  /* 0x00000018030d7c36 */ /* 0x000fe20008000000 */
[----:B------:R1:W-:Y:S01]  /*2c540*/  @P5 STG.E desc[UR60][R14.64], R93 ;  /* 0x0000005d0e005986 */ /* 0x0003e2000c10193c */
[----:B------:R-:W-:Y:S01]  /*2c550*/  ISETP.LT.AND P6, PT, R11, UR8, !P2 ;  /* 0x000000080b007c0c */ /* 0x000fe2000d7c1270 */
[----:B------:R-:W-:Y:S01]  /*2c560*/  ULDC UR6, c[0x0][0x228] ;  /* 0x00008a0000067ab9 */ /* 0x000fe20000000800 */
[----:B--2---:R-:W-:Y:S01]  /*2c570*/  IMAD.WIDE R16, R13, 0x4, R4 ;  /* 0x000000040d107825 */ /* 0x004fe200078e0204 */
[----:B------:R-:W-:Y:S01]  /*2c580*/  ISETP.GE.AND P5, PT, R0, UR4, PT ;  /* 0x0000000400007c0c */ /* 0x000fe2000bfa6270 */
[----:B------:R-:W-:Y:S01]  /*2c590*/  ULDC UR4, c[0x0][0x22c] ;  /* 0x00008b0000047ab9 */ /* 0x000fe20000000800 */
[----:B------:R-:W-:Y:S01]  /*2c5a0*/  IADD3 R0, R7, 0x27, RZ ;  /* 0x0000002707007810 */ /* 0x000fe20007ffe0ff */
[C---:B---3--:R-:W-:Y:S01]  /*2c5b0*/  IMAD.WIDE R18, R13.reuse, 0x4, R8 ;  /* 0x000000040d127825 */ /* 0x048fe200078e0208 */
[----:B------:R-:W-:Y:S01]  /*2c5c0*/  ISETP.LT.AND P2, PT, R12, UR6, !P2 ;  /* 0x000000060c007c0c */ /* 0x000fe2000d741270 */
[----:B------:R2:W-:Y:S01]  /*2c5d0*/  @P4 STG.E desc[UR60][R16.64], R41 ;  /* 0x0000002910004986 */ /* 0x0005e2000c10193c */
[----:B------:R-:W-:Y:S01]  /*2c5e0*/  ISETP.GE.AND P4, PT, R0, UR4, PT ;  /* 0x0000000400007c0c */ /* 0x000fe2000bf86270 */
[----:B------:R-:W-:Y:S01]  /*2c5f0*/  VIADD R3, R13, UR24 ;  /* 0x000000180d037c36 */ /* 0x000fe20008000000 */
[----:B------:R-:W-:Y:S01]  /*2c600*/  ULDC UR4, c[0x0][0x228] ;  /* 0x00008a0000047ab9 */ /* 0x000fe20000000800 */
[----:B------:R3:W-:Y:S01]  /*2c610*/  @P3 STG.E desc[UR60][R18.64], R97 ;  /* 0x0000006112003986 */ /* 0x0007e2000c10193c */
[----:B------:R-:W-:Y:S01]  /*2c620*/  ISETP.LT.AND P3, PT, R11, UR4, !P0 ;  /* 0x000000040b007c0c */ /* 0x000fe2000c761270 */
[----:B----4-:R-:W-:Y:S01]  /*2c630*/  IMAD.WIDE R20, R3, 0x4, R4 ;  /* 0x0000000403147825 */ /* 0x010fe200078e0204 */
[----:B------:R-:W-:Y:S01]  /*2c640*/  ULDC UR6, c[0x0][0x228] ;  /* 0x00008a0000067ab9 */ /* 0x000fe20000000800 */
[----:B------:R-:W-:-:S02]  /*2c650*/  ULDC UR8, c[0x0][0x228] ;  /* 0x00008a0000087ab9 */ /* 0x000fc40000000800 */
[----:B-1----:R-:W-:Y:S01]  /*2c660*/  IMAD.WIDE R14, R3, 0x4, R8 ;  /* 0x00000004030e7825 */ /* 0x002fe200078e0208 */
[----:B------:R1:W-:Y:S01]  /*2c670*/  @P6 STG.E desc[UR60][R20.64], R102 ;  /* 0x0000006614006986 */ /* 0x0003e2000c10193c */
[----:B------:R-:W-:Y:S01]  /*2c680*/  ISETP.LT.AND P0, PT, R12, UR6, !P0 ;  /* 0x000000060c007c0c */ /* 0x000fe2000c701270 */
[----:B------:R-:W-:Y:S01]  /*2c690*/  ULDC UR4, c[0x0][0x22c] ;  /* 0x00008b0000047ab9 */ /* 0x000fe20000000800 */
[----:B------:R-:W-:Y:S02]  /*2c6a0*/  VIADD R0, R7, 0x28 ;  /* 0x0000002807007836 */ /* 0x000fe40000000000 */
[----:B------:R-:W-:Y:S01]  /*2c6b0*/  VIADD R3, R3, UR24 ;  /* 0x0000001803037c36 */ /* 0x000fe20008000000 */
[----:B------:R-:W-:Y:S01]  /*2c6c0*/  ISETP.LT.AND P6, PT, R11, UR8, !P5 ;  /* 0x000000080b007c0c */ /* 0x000fe2000efc1270 */
[----:B------:R4:W-:Y:S01]  /*2c6d0*/  @P2 STG.E desc[UR60][R14.64], R94 ;  /* 0x0000005e0e002986 */ /* 0x0009e2000c10193c */
[----:B------:R-:W-:Y:S01]  /*2c6e0*/  ISETP.GE.AND P2, PT, R0, UR4, PT ;  /* 0x0000000400007c0c */ /* 0x000fe2000bf46270 */
[----:B--2---:R-:W-:Y:S01]  /*2c6f0*/  IMAD.WIDE R16, R3, 0x4, R4 ;  /* 0x0000000403107825 */ /* 0x004fe200078e0204 */
[----:B------:R-:W-:Y:S01]  /*2c700*/  IADD3 R0, R7, 0x29, RZ ;  /* 0x0000002907007810 */ /* 0x000fe20007ffe0ff */
[----:B------:R-:W-:Y:S01]  /*2c710*/  ULDC UR4, c[0x0][0x22c] ;  /* 0x00008b0000047ab9 */ /* 0x000fe20000000800 */
        /* <DEDUP_REMOVED lines=11> */
[----:B------:R-:W-:-:S02]  /*2c7d0*/  VIADD R0, R7, 0x2a ;  /* 0x0000002a07007836 */ /* 0x000fc40000000000 */
[----:B------:R-:W-:Y:S01]  /*2c7e0*/  @P6 STG.E desc[UR60][R20.64], R103 ;  /* 0x0000006714006986 */ /* 0x000fe2000c10193c */
[----:B------:R-:W-:Y:S01]  /*2c7f0*/  ISETP.LT.AND P6, PT, R11, UR4, !P4 ;  /* 0x000000040b007c0c */ /* 0x000fe2000e7c1270 */
[----:B------:R-:W-:Y:S01]  /*2c800*/  ULDC UR4, c[0x0][0x22c] ;  /* 0x00008b0000047ab9 */ /* 0x000fe20000000800 */
[C---:B------:R-:W-:Y:S01]  /*2c810*/  VIADD R3, R13.reuse, UR24 ;  /* 0x000000180d037c36 */ /* 0x040fe20008000000 */
[----:B------:R-:W-:Y:S01]  /*2c820*/  ISETP.GE.AND P0, PT, R0, UR4, PT ;  /* 0x0000000400007c0c */ /* 0x000fe2000bf06270 */
[----:B----4-:R-:W-:Y:S01]  /*2c830*/  IMAD.WIDE R14, R13, 0x4, R8 ;  /* 0x000000040d0e7825 */ /* 0x010fe200078e0208 */
[----:B------:R-:W-:Y:S01]  /*2c840*/  ISETP.LT.AND P4, PT, R12, UR6, !P4 ;  /* 0x000000060c007c0c */ /* 0x000fe2000e781270 */
[----:B------:R-:W-:Y:S01]  /*2c850*/  ULDC UR4, c[0x0][0x22c] ;  /* 0x00008b0000047ab9 */ /* 0x000fe20000000800 */
[----:B------:R-:W-:Y:S01]  /*2c860*/  ULDC UR6, c[0x0][0x228] ;  /* 0x00008a0000067ab9 */ /* 0x000fe20000000800 */
[----:B------:R-:W-:Y:S02]  /*2c870*/  VIADD R0, R7, 0x2b ;  /* 0x0000002b07007836 */ /* 0x000fe40000000000 */
[C---:B--2---:R-:W-:Y:S01]  /*2c880*/  IMAD.WIDE R16, R3.reuse, 0x4, R4 ;  /* 0x0000000403107825 */ /* 0x044fe200078e0204 */
[----:B------:R2:W-:Y:S02]  /*2c890*/  @P5 STG.E desc[UR60][R14.64], R95 ;  /* 0x0000005f0e005986 */ /* 0x0005e4000c10193c */
[----:B------:R-:W-:Y:S01]  /*2c8a0*/  ISETP.GE.AND P5, PT, R0, UR4, PT ;  /* 0x0000000400007c0c */ /* 0x000fe2000bfa6270 */
[----:B------:R-:W-:Y:S01]  /*2c8b0*/  ULDC UR4, c[0x0][0x228] ;  /* 0x00008a0000047ab9 */ /* 0x000fe20000000800 */
[----:B------:R3:W-:Y:S01]  /*2c8c0*/  @P6 STG.E desc[UR60][R16.64], R43 ;  /* 0x0000002b10006986 */ /* 0x0007e2000c10193c */
[----:B-1----:R-:W-:Y:S01]  /*2c8d0*/  IMAD.WIDE R18, R3, 0x4, R8 ;  /* 0x0000000403127825 */ /* 0x002fe200078e0208 */
        /* <DEDUP_REMOVED lines=9> */
[----:B--2---:R-:W-:Y:S01]  /*2c970*/  IMAD.WIDE R14, R3, 0x4, R4 ;  /* 0x00000004030e7825 */ /* 0x004fe200078e0204 */
[----:B------:R-:W-:Y:S01]  /*2c980*/  ISETP.LT.AND P3, PT, R12, UR6, !P3 ;  /* 0x000000060c007c0c */ /* 0x000fe2000df61270 */
[----:B------:R-:W-:-:S02]  /*2c990*/  ULDC UR6, c[0x0][0x228] ;  /* 0x00008a0000067ab9 */ /* 0x000fc40000000800 */
[C---:B---3--:R-:W-:Y:S01]  /*2c9a0*/  IMAD.WIDE R16, R3.reuse, 0x4, R8 ;  /* 0x0000000403107825 */ /* 0x048fe200078e0208 */
[----:B------:R2:W-:Y:S03]  /*2c9b0*/  @P6 STG.E desc[UR60][R14.64], R156 ;  /* 0x0000009c0e006986 */ /* 0x0005e6000c10193c */
[----:B------:R-:W-:Y:S01]  /*2c9c0*/  VIADD R3, R3, UR24 ;  /* 0x0000001803037c36 */ /* 0x000fe20008000000 */
[----:B------:R-:W-:Y:S01]  /*2c9d0*/  ISETP.GE.AND P6, PT, R0, UR4, PT ;  /* 0x0000000400007c0c */ /* 0x000fe2000bfc6270 */
[----:B------:R-:W-:Y:S01]  /*2c9e0*/  ULDC UR4, c[0x0][0x228] ;  /* 0x00008a0000047ab9 */ /* 0x000fe20000000800 */
[----:B------:R-:W-:Y:S02]  /*2c9f0*/  VIADD R0, R7, 0x2d ;  /* 0x0000002d07007836 */ /* 0x000fe40000000000 */
[----:B-1----:R-:W-:Y:S01]  /*2ca00*/  IMAD.WIDE R18, R3, 0x4, R4 ;  /* 0x0000000403127825 */ /* 0x002fe200078e0204 */
[----:B------:R1:W-:Y:S01]  /*2ca10*/  @P2 STG.E desc[UR60][R16.64], R104 ;  /* 0x0000006810002986 */ /* 0x0003e2000c10193c */
[----:B------:R-:W-:Y:S01]  /*2ca20*/  ISETP.LT.AND P2, PT, R11, UR4, !P0 ;  /* 0x000000040b007c0c */ /* 0x000fe2000c741270 */
[----:B------:R-:W-:Y:S01]  /*2ca30*/  ULDC UR4, c[0x0][0x22c] ;  /* 0x00008b0000047ab9 */ /* 0x000fe20000000800 */
[C---:B------:R-:W-:Y:S01]  /*2ca40*/  IMAD.WIDE R20, R3.reuse, 0x4, R8 ;  /* 0x0000000403147825 */ /* 0x040fe200078e0208 */
[----:B------:R3:W-:Y:S01]  /*2ca50*/  @P4 STG.E desc[UR60][R18.64], R44 ;  /* 0x0000002c12004986 */ /* 0x0007e2000c10193c */
[----:B------:R-:W-:-:S02]  /*2ca60*/  IADD3 R3, R3, UR24, RZ ;  /* 0x0000001803037c10 */ /* 0x000fc4000fffe0ff */
[----:B------:R-:W-:Y:S01]  /*2ca70*/  ISETP.GE.AND P4, PT, R0, UR4, PT ;  /* 0x0000000400007c0c */ /* 0x000fe2000bf86270 */
[----:B------:R-:W-:Y:S02]  /*2ca80*/  ULDC UR4, c[0x0][0x228] ;  /* 0x00008a0000047ab9 */ /* 0x000fe40000000800 */
[----:B------:R-:W-:Y:S01]  /*2ca90*/  ISETP.LT.AND P0, PT, R12, UR4, !P0 ;  /* 0x000000040c007c0c */ /* 0x000fe2000c701270 */
[----:B------:R-:W-:Y:S01]  /*2caa0*/  @P3 STG.E desc[UR60][R20.64], R108 ;  /* 0x0000006c14003986 */ /* 0x000fe2000c10193c */
[----:B--2---:R-:W-:Y:S01]  /*2cab0*/  IMAD.WIDE R14, R3, 0x4, R4 ;  /* 0x00000004030e7825 */ /* 0x004fe200078e0204 */
[----:B------:R-:W-:Y:S01]  /*2cac0*/  ISETP.LT.AND P3, PT, R11, UR6, !P5 ;  /* 0x000000060b007c0c */ /* 0x000fe2000ef61270 */
[----:B------:R-:W-:Y:S01]  /*2cad0*/  ULDC UR4, c[0x0][0x22c] ;  /* 0x00008b0000047ab9 */ /* 0x000fe20000000800 */
[----:B------:R-:W-:Y:S01]  /*2cae0*/  ULDC UR6, c[0x0][0x228] ;  /* 0x00008a0000067ab9 */ /* 0x000fe20000000800 */
[----:B------:R-:W-:Y:S01]  /*2caf0*/  VIADD R0, R7, 0x2e ;  /* 0x0000002e07007836 */ /* 0x000fe20000000000 */
[----:B------:R2:W-:Y:S01]  /*2cb00*/  @P2 STG.E desc[UR60][R14.64], R157 ;  /* 0x0000009d0e002986 */ /* 0x0005e2000c10193c */
[----:B------:R-:W-:-:S02]  /*2cb10*/  VIADD R13, R3, UR24 ;  /* 0x00000018030d7c36 */ /* 0x000fc40008000000 */
[----:B-1----:R-:W-:Y:S01]  /*2cb20*/  IMAD.WIDE R16, R3, 0x4, R8 ;  /* 0x0000000403107825 */ /* 0x002fe200078e0208 */
        /* <DEDUP_REMOVED lines=11> */
[C---:B--2---:R-:W-:Y:S01]  /*2cbe0*/  IMAD.WIDE R14, R13.reuse, 0x4, R8 ;  /* 0x000000040d0e7825 */ /* 0x044fe200078e0208 */
[----:B------:R-:W-:Y:S01]  /*2cbf0*/  IADD3 R13, R13, UR24, RZ ;  /* 0x000000180d0d7c10 */ /* 0x000fe2000fffe0ff */
[----:B------:R-:W-:Y:S02]  /*2cc00*/  ULDC UR4, c[0x0][0x228] ;  /* 0x00008a0000047ab9 */ /* 0x000fe40000000800 */
[----:B------:R-:W-:Y:S01]  /*2cc10*/  ISETP.LT.AND P6, PT, R12, UR4, !P6 ;  /* 0x000000040c007c0c */ /* 0x000fe2000f7c1270 */
[----:B------:R-:W-:Y:S01]  /*2cc20*/  ULDC UR4, c[0x0][0x228] ;  /* 0x00008a0000047ab9 */ /* 0x000fe20000000800 */
[----:B------:R2:W-:Y:S01]  /*2cc30*/  @P5 STG.E desc[UR60][R14.64], R109 ;  /* 0x0000006d0e005986 */ /* 0x0005e2000c10193c */
[----:B-1----:R-:W-:Y:S01]  /*2cc40*/  IMAD.WIDE R16, R13, 0x4, R4 ;  /* 0x000000040d107825 */ /* 0x002fe200078e0204 */
        /* <DEDUP_REMOVED lines=12> */
[----:B------:R4:W-:Y:S01]  /*2cd10*/  @P5 STG.E desc[UR60][R20.64], R46 ;  /* 0x0000002e14005986 */ /* 0x0009e2000c10193c */
[----:B------:R-:W-:Y:S01]  /*2cd20*/  ISETP.LT.AND P5, PT, R11, UR4, !P2 ;  /* 0x000000040b007c0c */ /* 0x000fe2000d7a1270 */
[C---:B--2---:R-:W-:Y:S01]  /*2cd30*/  IMAD.WIDE R14, R3.reuse, 0x4, R8 ;  /* 0x00000004030e7825 */ /* 0x044fe200078e0208 */
[----:B------:R-:W-:Y:S01]  /*2cd40*/  IADD3 R13, R3, UR24, RZ ;  /* 0x00000018030d7c10 */ /* 0x000fe2000fffe0ff */
[----:B------:R-:W-:Y:S01]  /*2cd50*/  ULDC UR4, c[0x0][0x22c] ;  /* 0x00008b0000047ab9 */ /* 0x000fe20000000800 */
[----:B------:R-:W-:Y:S01]  /*2cd60*/  ISETP.LT.AND P2, PT, R12, UR6, !P2 ;  /* 0x000000060c007c0c */ /* 0x000fe2000d741270 */
[----:B------:R-:W-:Y:S01]  /*2cd70*/  VIADD R0, R7, 0x31 ;  /* 0x0000003107007836 */ /* 0x000fe20000000000 */
[----:B------:R2:W-:Y:S01]  /*2cd80*/  @P4 STG.E desc[UR60][R14.64], R110 ;  /* 0x0000006e0e004986 */ /* 0x0005e2000c10193c */
[----:B-1----:R-:W-:Y:S01]  /*2cd90*/  IMAD.WIDE R16, R13, 0x4, R4 ;  /* 0x000000040d107825 */ /* 0x002fe200078e0204 */
        /* <DEDUP_REMOVED lines=16> */
[C---:B--2---:R-:W-:Y:S01]  /*2cea0*/  IMAD.WIDE R14, R3.reuse, 0x4, R8 ;  /* 0x00000004030e7825 */ /* 0x044fe200078e0208 */
[----:B------:R-:W-:Y:S01]  /*2ceb0*/  IADD3 R3, R3, UR24, RZ ;  /* 0x0000001803037c10 */ /* 0x000fe2000fffe0ff */
[----:B------:R2:W-:Y:S02]  /*2cec0*/  @P6 STG.E desc[UR60][R20.64], R47 ;  /* 0x0000002f14006986 */ /* 0x0005e4000c10193c */
[----:B------:R-:W-:Y:S01]  /*2ced0*/  VIADD R0, R7, 0x33 ;  /* 0x0000003307007836 */ /* 0x000fe20000000000 */
[----:B------:R-:W-:Y:S01]  /*2cee0*/  ISETP.LT.AND P3, PT, R12, UR6, !P3 ;  /* 0x000000060c007c0c */ /* 0x000fe2000df61270 */
[----:B------:R-:W-:Y:S01]  /*2cef0*/  ULDC UR4, c[0x0][0x22c] ;  /* 0x00008b0000047ab9 */ /* 0x000fe20000000800 */
[----:B------:R-:W-:Y:S01]  /*2cf00*/  ISETP.LT.AND P6, PT, R11, UR8, !P4 ;  /* 0x000000080b007c0c */ /* 0x000fe2000e7c1270 */
[----:B------:R4:W-:Y:S01]  /*2cf10*/  @P0 STG.E desc[UR60][R14.64], R111 ;  /* 0x0000006f0e000986 */ /* 0x0009e2000c10193c */
[----:B------:R-:W-:Y:S01]  /*2cf20*/  ISETP.GE.AND P0, PT, R0, UR4, PT ;  /* 0x0000000400007c0c */ /* 0x000fe2000bf06270 */
[----:B-1----:R-:W-:Y:S01]  /*2cf30*/  IMAD.WIDE R16, R3, 0x4, R4 ;  /* 0x0000000403107825 */ /* 0x002fe200078e0204 */
[----:B------:R-:W-:Y:S01]  /*2cf40*/  ULDC UR4, c[0x0][0x22c] ;  /* 0x00008b0000047ab9 */ /* 0x000fe20000000800 */
[----:B------:R-:W-:Y:S01]  /*2cf50*/  ULDC UR6, c[0x0][0x228] ;  /* 0x00008a0000067ab9 */ /* 0x000fe20000000800 */
[----:B------:R-:W-:Y:S01]  /*2cf60*/  ULDC UR8, c[0x0][0x228] ;  /* 0x00008a0000087ab9 */ /* 0x000fe20000000800 */
[----:B------:R-:W-:-:S02]  /*2cf70*/  VIADD R0, R7, 0x34 ;  /* 0x0000003407007836 */ /* 0x000fc40000000000 */
[C---:B------:R-:W-:Y:S01]  /*2cf80*/  VIADD R13, R3.reuse, UR24 ;  /* 0x00000018030d7c36 */ /* 0x040fe20008000000 */
[----:B------:R1:W-:Y:S01]  /*2cf90*/  @P2 STG.E desc[UR60][R16.64], R164 ;  /* 0x000000a410002986 */ /* 0x0003e2000c10193c */
[----:B---3--:R-:W-:Y:S01]  /*2cfa0*/  IMAD.WIDE R18, R3, 0x4, R8 ;  /* 0x0000000403127825 */ /* 0x008fe200078e0208 */
[----:B------:R-:W-:Y:S01]  /*2cfb0*/  ISETP.GE.AND P2, PT, R0, UR4, PT ;  /* 0x0000000400007c0c */ /* 0x000fe2000bf46270 */
[----:B------:R-:W-:Y:S02]  /*2cfc0*/  ULDC UR4, c[0x0][0x228] ;  /* 0x00008a0000047ab9 */ /* 0x000fe40000000800 */
[----:B--2---:R-:W-:Y:S01]  /*2cfd0*/  IMAD.WIDE R20, R13, 0x4, R4 ;  /* 0x000000040d147825 */ /* 0x004fe200078e0204 */
[----:B------:R-:W-:Y:S01]  /*2cfe0*/  ISETP.LT.AND P4, PT, R12, UR4, !P4 ;  /* 0x000000040c007c0c */ /* 0x000fe2000e781270 */
[----:B------:R2:W-:Y:S01]  /*2cff0*/  @P3 STG.E desc[UR60][R18.64], R152 ;  /* 0x0000009812003986 */ /* 0x0005e2000c10193c */
[----:B------:R-:W-:Y:S01]  /*2d000*/  ULDC UR4, c[0x0][0x228] ;  /* 0x00008a0000047ab9 */ /* 0x000fe20000000800 */
[----:B------:R-:W-:-:S02]  /*2d010*/  VIADD R0, R7, 0x35 ;  /* 0x0000003507007836 */ /* 0x000fc40000000000 */
[----:B------:R-:W-:Y:S01]  /*2d020*/  @P6 STG.E desc[UR60][R20.64], R48 ;  /* 0x0000003014006986 */ /* 0x000fe2000c10193c */
[----:B------:R-:W-:Y:S01]  /*2d030*/  ISETP.LT.AND P6, PT, R11, UR4, !P5 ;  /* 0x000000040b007c0c */ /* 0x000fe2000efc1270 */
[----:B------:R-:W-:Y:S01]  /*2d040*/  ULDC UR4, c[0x0][0x22c] ;  /* 0x00008b0000047ab9 */ /* 0x000fe20000000800 */
[C---:B------:R-:W-:Y:S01]  /*2d050*/  IADD3 R3, R13.reuse, UR24, RZ ;  /* 0x000000180d037c10 */ /* 0x040fe2000fffe0ff */
[----:B----4-:R-:W-:Y:S01]  /*2d060*/  IMAD.WIDE R14, R13, 0x4, R8 ;  /* 0x000000040d0e7825 */ /* 0x010fe200078e0208 */
[----:B------:R-:W-:Y:S01]  /*2d070*/  ISETP.GE.AND P3, PT, R0, UR4, PT ;  /* 0x0000000400007c0c */ /* 0x000fe2000bf66270 */
[----:B------:R-:W-:Y:S01]  /*2d080*/  ULDC UR4, c[0x0][0x22c] ;  /* 0x00008b0000047ab9 */ /* 0x000fe20000000800 */
[----:B------:R-:W-:Y:S01]  /*2d090*/  ISETP.LT.AND P5, PT, R12, UR6, !P5 ;  /* 0x000000060c007c0c */ /* 0x000fe2000efa1270 */
[----:B------:R-:W-:Y:S02]  /*2d0a0*/  VIADD R0, R7, 0x36 ;  /* 0x0000003607007836 */ /* 0x000fe40000000000 */
[C---:B-1----:R-:W-:Y:S01]  /*2d0b0*/  IMAD.WIDE R16, R3.reuse, 0x4, R4 ;  /* 0x0000000403107825 */ /* 0x042fe200078e0204 */
[----:B------:R1:W-:Y:S01]  /*2d0c0*/  @P4 STG.E desc[UR60][R14.64], R112 ;  /* 0x000000700e004986 */ /* 0x0003e2000c10193c */
[----:B------:R-:W-:Y:S01]  /*2d0d0*/  ULDC UR6, c[0x0][0x228] ;  /* 0x00008a0000067ab9 */ /* 0x000fe20000000800 */
[----:B------:R-:W-:Y:S01]  /*2d0e0*/  ISETP.GE.AND P4, PT, R0, UR4, PT ;  /* 0x0000000400007c0c */ /* 0x000fe2000bf86270 */
[----:B------:R-:W-:Y:S01]  /*2d0f0*/  ULDC UR4, c[0x0][0x228] ;  /* 0x00008a0000047ab9 */ /* 0x000fe20000000800 */
[----:B------:R3:W-:Y:S01]  /*2d100*/  @P6 STG.E desc[UR60][R16.64], R165 ;  /* 0x000000a510006986 */ /* 0x0007e2000c10193c */
[----:B--2---:R-:W-:Y:S01]  /*2d110*/  IMAD.WIDE R18, R3, 0x4, R8 ;  /* 0x0000000403127825 */ /* 0x004fe200078e0208 */
        /* <DEDUP_REMOVED lines=8> */
[----:B-1----:R-:W-:Y:S01]  /*2d1a0*/  IMAD.WIDE R14, R3, 0x4, R4 ;  /* 0x00000004030e7825 */ /* 0x002fe200078e0204 */
[----:B------:R-:W-:-:S03]  /*2d1b0*/  ULDC UR4, c[0x0][0x22c] ;  /* 0x00008b0000047ab9 */ /* 0x000fc60000000800 */
[C---:B---3--:R-:W-:Y:S01]  /*2d1c0*/  IMAD.WIDE R16, R3.reuse, 0x4, R8 ;  /* 0x0000000403107825 */ /* 0x048fe200078e0208 */
[----:B------:R-:W-:Y:S01]  /*2d1d0*/  IADD3 R3, R3, UR24, RZ ;  /* 0x0000001803037c10 */ /* 0x000fe2000fffe0ff */
[----:B------:R1:W-:Y:S01]  /*2d1e0*/  @P6 STG.E desc[UR60][R14.64], R49 ;  /* 0x000000310e006986 */ /* 0x0003e2000c10193c */
[----:B------:R-:W-:Y:S01]  /*2d1f0*/  ISETP.LT.AND P2, PT, R12, UR6, !P2 ;  /* 0x000000060c007c0c */ /* 0x000fe2000d741270 */
[----:B------:R-:W-:Y:S01]  /*2d200*/  ULDC UR6, c[0x0][0x228] ;  /* 0x00008a0000067ab9 */ /* 0x000fe20000000800 */
[----:B------:R-:W-:Y:S01]  /*2d210*/  ISETP.GE.AND P6, PT, R0, UR4, PT ;  /* 0x0000000400007c0c */ /* 0x000fe2000bfc6270 */
[----:B--2---:R-:W-:Y:S01]  /*2d220*/  IMAD.WIDE R18, R3, 0x4, R4 ;  /* 0x0000000403127825 */ /* 0x004fe200078e0204 */
        /* <DEDUP_REMOVED lines=14> */
[C---:B-1----:R-:W-:Y:S01]  /*2d310*/  IMAD.WIDE R14, R3.reuse, 0x4, R4 ;  /* 0x00000004030e7825 */ /* 0x042fe200078e0204 */
[----:B------:R-:W-:Y:S01]  /*2d320*/  ULDC UR4, c[0x0][0x22c] ;  /* 0x00008b0000047ab9 */ /* 0x000fe20000000800 */
[C---:B------:R-:W-:Y:S01]  /*2d330*/  IADD3 R13, R3.reuse, UR24, RZ ;  /* 0x00000018030d7c10 */ /* 0x040fe2000fffe0ff */
[----:B------:R-:W-:Y:S01]  /*2d340*/  ULDC UR6, c[0x0][0x228] ;  /* 0x00008a0000067ab9 */ /* 0x000fe20000000800 */
[----:B--2---:R-:W-:Y:S01]  /*2d350*/  IMAD.WIDE R16, R3, 0x4, R8 ;  /* 0x0000000403107825 */ /* 0x004fe200078e0208 */
        /* <DEDUP_REMOVED lines=172> */
[----:B------:R-:W-:-:S02]  /*2de20*/  ULDC UR6, c[0x0][0x228] ;  /* 0x00008a0000067ab9 */ /* 0x000fc40000000800 */
[----:B------:R-:W-:Y:S01]  /*2de30*/  ISETP.GE.AND P4, PT, R0, UR4, PT ;  /* 0x0000000400007c0c */ /* 0x000fe2000bf86270 */
[----:B------:R-:W-:Y:S01]  /*2de40*/  VIADD R0, R7, 0x48 ;  /* 0x0000004807007836 */ /* 0x000fe20000000000 */
[----:B------:R-:W-:Y:S01]  /*2de50*/  ISETP.LT.AND P6, PT, R11, UR8, !P2 ;  /* 0x000000080b007c0c */ /* 0x000fe2000d7c1270 */
[C---:B---3--:R-:W-:Y:S01]  /*2de60*/  IMAD.WIDE R18, R13.reuse, 0x4, R8 ;  /* 0x000000040d127825 */ /* 0x048fe200078e0208 */
[----:B------:R-:W-:Y:S01]  /*2de70*/  ISETP.LT.AND P2, PT, R12, UR6, !P2 ;  /* 0x000000060c007c0c */ /* 0x000fe2000d741270 */
[----:B------:R-:W-:Y:S01]  /*2de80*/  ULDC UR4, c[0x0][0x22c] ;  /* 0x00008b0000047ab9 */ /* 0x000fe20000000800 */
[----:B------:R1:W-:Y:S01]  /*2de90*/  @P5 STG.E desc[UR60][R16.64], R182 ;  /* 0x000000b610005986 */ /* 0x0003e2000c10193c */
[----:B------:R-:W-:Y:S01]  /*2dea0*/  VIADD R3, R13, UR24 ;  /* 0x000000180d037c36 */ /* 0x000fe20008000000 */
[----:B------:R-:W-:Y:S01]  /*2deb0*/  ISETP.GE.AND P5, PT, R0, UR4, PT ;  /* 0x0000000400007c0c */ /* 0x000fe2000bfa6270 */
[----:B------:R-:W-:Y:S01]  /*2dec0*/  ULDC UR4, c[0x0][0x228] ;  /* 0x00008a0000047ab9 */ /* 0x000fe20000000800 */
[----:B------:R3:W-:Y:S01]  /*2ded0*/  @P3 STG.E desc[UR60][R18.64], R170 ;  /* 0x000000aa12003986 */ /* 0x0007e2000c10193c */
[----:B------:R-:W-:Y:S01]  /*2dee0*/  ISETP.LT.AND P3, PT, R11, UR4, !P0 ;  /* 0x000000040b007c0c */ /* 0x000fe2000c761270 */
[C---:B----4-:R-:W-:Y:S01]  /*2def0*/  IMAD.WIDE R20, R3.reuse, 0x4, R4 ;  /* 0x0000000403147825 */ /* 0x050fe200078e0204 */
[----:B------:R-:W-:Y:S01]  /*2df00*/  ULDC UR6, c[0x0][0x228] ;  /* 0x00008a0000067ab9 */ /* 0x000fe20000000800 */
[----:B------:R-:W-:Y:S01]  /*2df10*/  ULDC UR4, c[0x0][0x22c] ;  /* 0x00008b0000047ab9 */ /* 0x000fe20000000800 */
[----:B------:R-:W-:Y:S01]  /*2df20*/  ULDC UR8, c[0x0][0x228] ;  /* 0x00008a0000087ab9 */ /* 0x000fe20000000800 */
[C---:B--2---:R-:W-:Y:S01]  /*2df30*/  IMAD.WIDE R14, R3.reuse, 0x4, R8 ;  /* 0x00000004030e7825 */ /* 0x044fe200078e0208 */
[----:B------:R-:W-:-:S03]  /*2df40*/  IADD3 R3, R3, UR24, RZ ;  /* 0x0000001803037c10 */ /* 0x000fc6000fffe0ff */
[----:B------:R-:W-:Y:S01]  /*2df50*/  VIADD R0, R7, 0x49 ;  /* 0x0000004907007836 */ /* 0x000fe20000000000 */
[----:B------:R2:W-:Y:S01]  /*2df60*/  @P6 STG.E desc[UR60][R20.64], R58 ;  /* 0x0000003a14006986 */ /* 0x0005e2000c10193c */
[----:B------:R-:W-:Y:S01]  /*2df70*/  ISETP.LT.AND P0, PT, R12, UR6, !P0 ;  /* 0x000000060c007c0c */ /* 0x000fe2000c701270 */
[----:B-1----:R-:W-:Y:S01]  /*2df80*/  IMAD.WIDE R16, R3, 0x4, R4 ;  /* 0x0000000403107825 */ /* 0x002fe200078e0204 */
[----:B------:R-:W-:Y:S01]  /*2df90*/  ISETP.LT.AND P6, PT, R11, UR8, !P4 ;  /* 0x000000080b007c0c */ /* 0x000fe2000e7c1270 */
[----:B------:R1:W-:Y:S01]  /*2dfa0*/  @P2 STG.E desc[UR60][R14.64], R122 ;  /* 0x0000007a0e002986 */ /* 0x0003e2000c10193c */
[----:B------:R-:W-:Y:S01]  /*2dfb0*/  ISETP.GE.AND P2, PT, R0, UR4, PT ;  /* 0x0000000400007c0c */ /* 0x000fe2000bf46270 */
[----:B------:R-:W-:Y:S01]  /*2dfc0*/  VIADD R0, R7, 0x4a ;  /* 0x0000004a07007836 */ /* 0x000fe20000000000 */
[----:B------:R-:W-:Y:S01]  /*2dfd0*/  ULDC UR4, c[0x0][0x22c] ;  /* 0x00008b0000047ab9 */ /* 0x000fe20000000800 */
[----:B------:R4:W-:Y:S01]  /*2dfe0*/  @P3 STG.E desc[UR60][R16.64], R183 ;  /* 0x000000b710003986 */ /* 0x0009e2000c10193c */
[C---:B---3--:R-:W-:Y:S01]  /*2dff0*/  IMAD.WIDE R18, R3.reuse, 0x4, R8 ;  /* 0x0000000403127825 */ /* 0x048fe200078e0208 */
[----:B------:R-:W-:Y:S01]  /*2e000*/  ULDC UR6, c[0x0][0x228] ;  /* 0x00008a0000067ab9 */ /* 0x000fe20000000800 */
[----:B------:R-:W-:Y:S01]  /*2e010*/  ISETP.GE.AND P3, PT, R0, UR4, PT ;  /* 0x0000000400007c0c */ /* 0x000fe2000bf66270 */
[----:B------:R-:W-:Y:S01]  /*2e020*/  ULDC UR4, c[0x0][0x228] ;  /* 0x00008a0000047ab9 */ /* 0x000fe20000000800 */
[----:B------:R-:W-:Y:S01]  /*2e030*/  VIADD R13, R3, UR24 ;  /* 0x00000018030d7c36 */ /* 0x000fe20008000000 */
[C---:B------:R-:W-:Y:S01]  /*2e040*/  ISETP.LT.AND P4, PT, R12.reuse, UR4, !P4 ;  /* 0x000000040c007c0c */ /* 0x040fe2000e781270 */
[----:B------:R-:W-:Y:S01]  /*2e050*/  ULDC UR4, c[0x0][0x228] ;  /* 0x00008a0000047ab9 */ /* 0x000fe20000000800 */
[----:B------:R3:W-:Y:S01]  /*2e060*/  @P0 STG.E desc[UR60][R18.64], R171 ;  /* 0x000000ab12000986 */ /* 0x0007e2000c10193c */
[----:B--2---:R-:W-:Y:S01]  /*2e070*/  IMAD.WIDE R20, R13, 0x4, R4 ;  /* 0x000000040d147825 */ /* 0x004fe200078e0204 */
[----:B------:R-:W-:Y:S01]  /*2e080*/  ISETP.LT.AND P0, PT, R11, UR4, !P5 ;  /* 0x000000040b007c0c */ /* 0x000fe2000ef01270 */
[----:B------:R-:W-:Y:S01]  /*2e090*/  ULDC UR4, c[0x0][0x22c] ;  /* 0x00008b0000047ab9 */ /* 0x000fe20000000800 */
[----:B------:R-:W-:Y:S01]  /*2e0a0*/  ULDC UR8, c[0x0][0x228] ;  /* 0x00008a0000087ab9 */ /* 0x000fe20000000800 */
[----:B------:R-:W-:Y:S01]  /*2e0b0*/  VIADD R0, R7, 0x4b ;  /* 0x0000004b07007836 */ /* 0x000fe20000000000 */
[C---:B------:R-:W-:Y:S01]  /*2e0c0*/  IADD3 R3, R13.reuse, UR24, RZ ;  /* 0x000000180d037c10 */ /* 0x040fe2000fffe0ff */
[----:B------:R-:W-:Y:S01]  /*2e0d0*/  @P6 STG.E desc[UR60][R20.64], R59 ;  /* 0x0000003b14006986 */ /* 0x000fe2000c10193c */
[----:B-1----:R-:W-:Y:S01]  /*2e0e0*/  IMAD.WIDE R14, R13, 0x4, R8 ;  /* 0x000000040d0e7825 */ /* 0x002fe200078e0208 */
[----:B------:R-:W-:Y:S01]  /*2e0f0*/  ISETP.LT.AND P5, PT, R12, UR6, !P5 ;  /* 0x000000060c007c0c */ /* 0x000fe2000efa1270 */
[----:B------:R-:W-:Y:S01]  /*2e100*/  ULDC UR6, c[0x0][0x228] ;  /* 0x00008a0000067ab9 */ /* 0x000fe20000000800 */
[----:B------:R-:W-:Y:S01]  /*2e110*/  ISETP.GE.AND P6, PT, R0, UR4, PT ;  /* 0x0000000400007c0c */ /* 0x000fe2000bfc6270 */
[----:B------:R-:W-:Y:S01]  /*2e120*/  VIADD R0, R7, 0x4c ;  /* 0x0000004c07007836 */ /* 0x000fe20000000000 */
[----:B------:R-:W-:Y:S01]  /*2e130*/  ULDC UR4, c[0x0][0x22c] ;  /* 0x00008b0000047ab9 */ /* 0x000fe20000000800 */
[C---:B----4-:R-:W-:Y:S01]  /*2e140*/  IMAD.WIDE R16, R3.reuse, 0x4, R4 ;  /* 0x0000000403107825 */ /* 0x050fe200078e0204 */
[----:B------:R1:W-:Y:S02]  /*2e150*/  @P4 STG.E desc[UR60][R14.64], R123 ;  /* 0x0000007b0e004986 */ /* 0x0003e4000c10193c */
[----:B------:R-:W-:Y:S01]  /*2e160*/  ISETP.GE.AND P4, PT, R0, UR4, PT ;  /* 0x0000000400007c0c */ /* 0x000fe2000bf86270 */
[----:B------:R-:W-:Y:S01]  /*2e170*/  ULDC UR4, c[0x0][0x228] ;  /* 0x00008a0000047ab9 */ /* 0x000fe20000000800 */
[----:B------:R2:W-:Y:S01]  /*2e180*/  @P0 STG.E desc[UR60][R16.64], R188 ;  /* 0x000000bc10000986 */ /* 0x0005e2000c10193c */
[----:B---3--:R-:W-:Y:S01]  /*2e190*/  IMAD.WIDE R18, R3, 0x4, R8 ;  /* 0x0000000403127825 */ /* 0x008fe200078e0208 */
        /* <DEDUP_REMOVED lines=10> */
[C---:B--2---:R-:W-:Y:S01]  /*2e240*/  IMAD.WIDE R16, R3.reuse, 0x4, R8 ;  /* 0x0000000403107825 */ /* 0x044fe200078e0208 */
[----:B------:R-:W-:Y:S01]  /*2e250*/  IADD3 R3, R3, UR24, RZ ;  /* 0x0000001803037c10 */ /* 0x000fe2000fffe0ff */
[----:B------:R1:W-:Y:S01]  /*2e260*/  @P0 STG.E desc[UR60][R14.64], R60 ;  /* 0x0000003c0e000986 */ /* 0x0003e2000c10193c */
[----:B------:R-:W-:Y:S01]  /*2e270*/  ISETP.LT.AND P3, PT, R12, UR6, !P3 ;  /* 0x000000060c007c0c */ /* 0x000fe2000df61270 */
[----:B------:R-:W-:Y:S01]  /*2e280*/  ULDC UR6, c[0x0][0x228] ;  /* 0x00008a0000067ab9 */ /* 0x000fe20000000800 */
[----:B------:R-:W-:Y:S01]  /*2e290*/  ISETP.GE.AND P0, PT, R0, UR4, PT ;  /* 0x0000000400007c0c */ /* 0x000fe2000bf06270 */
[----:B---3--:R-:W-:Y:S01]  /*2e2a0*/  IMAD.WIDE R18, R3, 0x4, R4 ;  /* 0x0000000403127825 */ /* 0x008fe200078e0204 */
        /* <DEDUP_REMOVED lines=31> */
[----:B-1----:R-:W-:Y:S01]  /*2e4a0*/  IMAD.WIDE R14, R13, 0x4, R8 ;  /* 0x000000040d0e7825 */ /* 0x002fe200078e0208 */
[----:B------:R-:W-:-:S03]  /*2e4b0*/  ULDC UR4, c[0x0][0x228] ;  /* 0x00008a0000047ab9 */ /* 0x000fc60000000800 */
[----:B------:R-:W-:Y:S01]  /*2e4c0*/  VIADD R13, R13, UR24 ;  /* 0x000000180d0d7c36 */ /* 0x000fe20008000000 */
[----:B------:R-:W-:Y:S01]  /*2e4d0*/  ISETP.LT.AND P0, PT, R12, UR4, !P0 ;  /* 0x000000040c007c0c */ /* 0x000fe2000c701270 */
[----:B------:R-:W-:Y:S01]  /*2e4e0*/  ULDC UR4, c[0x0][0x228] ;  /* 0x00008a0000047ab9 */ /* 0x000fe20000000800 */
[----:B------:R-:W-:Y:S02]  /*2e4f0*/  VIADD R0, R7, 0x51 ;  /* 0x0000005107007836 */ /* 0x000fe40000000000 */
[----:B--2---:R-:W-:Y:S01]  /*2e500*/  IMAD.WIDE R16, R13, 0x4, R4 ;  /* 0x000000040d107825 */ /* 0x004fe200078e0204 */
[----:B------:R1:W-:Y:S01]  /*2e510*/  @P4 STG.E desc[UR60][R14.64], R178 ;  /* 0x000000b20e004986 */ /* 0x0003e2000c10193c */
[----:B------:R-:W-:Y:S01]  /*2e520*/  ISETP.LT.AND P4, PT, R11, UR4, !P5 ;  /* 0x000000040b007c0c */ /* 0x000fe2000ef81270 */
[----:B------:R-:W-:Y:S02]  /*2e530*/  ULDC UR4, c[0x0][0x22c] ;  /* 0x00008b0000047ab9 */ /* 0x000fe40000000800 */
[----:B------:R2:W-:Y:S01]  /*2e540*/  @P3 STG.E desc[UR60][R16.64], R62 ;  /* 0x0000003e10003986 */ /* 0x0005e2000c10193c */
[----:B------:R-:W-:Y:S01]  /*2e550*/  ISETP.GE.AND P3, PT, R0, UR4, PT ;  /* 0x0000000400007c0c */ /* 0x000fe2000bf66270 */
[----:B------:R-:W-:Y:S01]  /*2e560*/  ULDC UR4, c[0x0][0x228] ;  /* 0x00008a0000047ab9 */ /* 0x000fe20000000800 */
[C---:B---3--:R-:W-:Y:S01]  /*2e570*/  IMAD.WIDE R18, R13.reuse, 0x4, R8 ;  /* 0x000000040d127825 */ /* 0x048fe200078e0208 */
[----:B------:R-:W-:Y:S01]  /*2e580*/  ISETP.LT.AND P5, PT, R12, UR4, !P5 ;  /* 0x000000040c007c0c */ /* 0x000fe2000efa1270 */
[----:B------:R-:W-:Y:S01]  /*2e590*/  ULDC UR4, c[0x0][0x228] ;  /* 0x00008a0000047ab9 */ /* 0x000fe20000000800 */
[----:B------:R-:W-:-:S02]  /*2e5a0*/  IADD3 R3, R13, UR24, RZ ;  /* 0x000000180d037c10 */ /* 0x000fc4000fffe0ff */
[----:B------:R3:W-:Y:S01]  /*2e5b0*/  @P0 STG.E desc[UR60][R18.64], R126 ;  /* 0x0000007e12000986 */ /* 0x0007e2000c10193c */
[----:B------:R-:W-:Y:S01]  /*2e5c0*/  ISETP.LT.AND P0, PT, R11, UR4, !P2 ;  /* 0x000000040b007c0c */ /* 0x000fe2000d701270 */
[----:B------:R-:W-:Y:S01]  /*2e5d0*/  VIADD R0, R7, 0x52 ;  /* 0x0000005207007836 */ /* 0x000fe20000000000 */
[----:B------:R-:W-:Y:S01]  /*2e5e0*/  ISETP.LT.AND P2, PT, R12, UR6, !P2 ;  /* 0x000000060c007c0c */ /* 0x000fe2000d741270 */
[C---:B------:R-:W-:Y:S01]  /*2e5f0*/  IMAD.WIDE R20, R3.reuse, 0x4, R4 ;  /* 0x0000000403147825 */ /* 0x040fe200078e0204 */
[----:B------:R-:W-:Y:S01]  /*2e600*/  ULDC UR4, c[0x0][0x22c] ;  /* 0x00008b0000047ab9 */ /* 0x000fe20000000800 */
[----:B------:R-:W-:Y:S02]  /*2e610*/  ULDC UR6, c[0x0][0x228] ;  /* 0x00008a0000067ab9 */ /* 0x000fe40000000800 */
[C---:B-1----:R-:W-:Y:S01]  /*2e620*/  IMAD.WIDE R14, R3.reuse, 0x4, R8 ;  /* 0x00000004030e7825 */ /* 0x042fe200078e0208 */
[----:B------:R1:W-:Y:S03]  /*2e630*/  @P4 STG.E desc[UR60][R20.64], R191 ;  /* 0x000000bf14004986 */ /* 0x0003e6000c10193c */
[----:B------:R-:W-:Y:S01]  /*2e640*/  VIADD R13, R3, UR24 ;  /* 0x00000018030d7c36 */ /* 0x000fe20008000000 */
[----:B------:R4:W-:Y:S01]  /*2e650*/  @P5 STG.E desc[UR60][R14.64], R179 ;  /* 0x000000b30e005986 */ /* 0x0009e2000c10193c */
[----:B------:R-:W-:Y:S01]  /*2e660*/  ISETP.GE.AND P5, PT, R0, UR4, PT ;  /* 0x0000000400007c0c */ /* 0x000fe2000bfa6270 */
[----:B------:R-:W-:Y:S01]  /*2e670*/  ULDC UR4, c[0x0][0x22c] ;  /* 0x00008b0000047ab9 */ /* 0x000fe20000000800 */
[----:B--2---:R-:W-:Y:S01]  /*2e680*/  IMAD.WIDE R16, R13, 0x4, R4 ;  /* 0x000000040d107825 */ /* 0x004fe200078e0204 */
[----:B------:R-:W-:-:S02]  /*2e690*/  IADD3 R0, R7, 0x53, RZ ;  /* 0x0000005307007810 */ /* 0x000fc40007ffe0ff */
[----:B------:R-:W-:Y:S01]  /*2e6a0*/  ISETP.LT.AND P4, PT, R11, UR8, !P6 ;  /* 0x000000080b007c0c */ /* 0x000fe2000f781270 */
        /* <DEDUP_REMOVED lines=8> */
[C---:B-1----:R-:W-:Y:S01]  /*2e730*/  IMAD.WIDE R20, R3.reuse, 0x4, R4 ;  /* 0x0000000403147825 */ /* 0x042fe200078e0204 */
[----:B------:R-:W-:Y:S01]  /*2e740*/  ULDC UR6, c[0x0][0x228] ;  /* 0x00008a0000067ab9 */ /* 0x000fe20000000800 */
[----:B------:R-:W-:Y:S01]  /*2e750*/  ULDC UR4, c[0x0][0x22c] ;  /* 0x00008b0000047ab9 */ /* 0x000fe20000000800 */
[----:B------:R-:W-:Y:S01]  /*2e760*/  ULDC UR8, c[0x0][0x228] ;  /* 0x00008a0000087ab9 */ /* 0x000fe20000000800 */
[----:B----4-:R-:W-:Y:S01]  /*2e770*/  IMAD.WIDE R14, R3, 0x4, R8 ;  /* 0x00000004030e7825 */ /* 0x010fe200078e0208 */
[----:B------:R-:W-:-:S03]  /*2e780*/  ISETP.LT.AND P3, PT, R12, UR6, !P3 ;  /* 0x000000060c007c0c */ /* 0x000fc6000df61270 */
[----:B------:R-:W-:Y:S01]  /*2e790*/  VIADD R0, R7, 0x54 ;  /* 0x0000005407007836 */ /* 0x000fe20000000000 */
[----:B------:R1:W-:Y:S01]  /*2e7a0*/  @P4 STG.E desc[UR60][R20.64], R192 ;  /* 0x000000c014004986 */ /* 0x0003e2000c10193c */
[----:B------:R-:W-:Y:S01]  /*2e7b0*/  VIADD R3, R3, UR24 ;  /* 0x0000001803037c36 */ /* 0x000fe20008000000 */
[----:B------:R-:W-:Y:S02]  /*2e7c0*/  ULDC UR6, c[0x0][0x228] ;  /* 0x00008a0000067ab9 */ /* 0x000fe40000000800 */
[----:B------:R4:W-:Y:S01]  /*2e7d0*/  @P6 STG.E desc[UR60][R14.64], R184 ;  /* 0x000000b80e006986 */ /* 0x0009e2000c10193c */
[----:B--2---:R-:W-:Y:S01]  /*2e7e0*/  IMAD.WIDE R16, R3, 0x4, R4 ;  /* 0x0000000403107825 */ /* 0x004fe200078e0204 */
[----:B------:R-:W-:Y:S01]  /*2e7f0*/  ISETP.GE.AND P6, PT, R0, UR4, PT ;  /* 0x0000000400007c0c */ /* 0x000fe2000bfc6270 */
[----:B------:R-:W-:Y:S01]  /*2e800*/  ULDC UR4, c[0x0][0x22c] ;  /* 0x00008b0000047ab9 */ /* 0x000fe20000000800 */
[----:B------:R-:W-:Y:S02]  /*2e810*/  IADD3 R0, R7, 0x55, RZ ;  /* 0x0000005507007810 */ /* 0x000fe40007ffe0ff */
[----:B------:R-:W-:Y:S01]  /*2e820*/  ISETP.LT.AND P4, PT, R11, UR8, !P5 ;  /* 0x000000080b007c0c */ /* 0x000fe2000ef81270 */
[----:B------:R2:W-:Y:S01]  /*2e830*/  @P2 STG.E desc[UR60][R16.64], R64 ;  /* 0x0000004010002986 */ /* 0x0005e2000c10193c */
[C---:B---3--:R-:W-:Y:S01]  /*2e840*/  IMAD.WIDE R18, R3.reuse, 0x4, R8 ;  /* 0x0000000403127825 */ /* 0x048fe200078e0208 */
[----:B------:R-:W-:Y:S01]  /*2e850*/  ISETP.GE.AND P2, PT, R0, UR4, PT ;  /* 0x0000000400007c0c */ /* 0x000fe2000bf46270 */
[----:B------:R-:W-:Y:S01]  /*2e860*/  ULDC UR4, c[0x0][0x228] ;  /* 0x00008a0000047ab9 */ /* 0x000fe20000000800 */
[----:B------:R-:W-:Y:S01]  /*2e870*/  ULDC UR8, c[0x0][0x228] ;  /* 0x00008a0000087ab9 */ /* 0x000fe20000000800 */
[----:B------:R-:W-:Y:S01]  /*2e880*/  VIADD R13, R3, UR24 ;  /* 0x00000018030d7c36 */ /* 0x000fe20008000000 */
[----:B------:R-:W-:Y:S01]  /*2e890*/  ISETP.LT.AND P5, PT, R12, UR4, !P5 ;  /* 0x000000040c007c0c */ /* 0x000fe2000efa1270 */
[----:B------:R-:W-:Y:S01]  /*2e8a0*/  ULDC UR4, c[0x0][0x228] ;  /* 0x00008a0000047ab9 */ /* 0x000fe20000000800 */
[----:B------:R3:W-:Y:S01]  /*2e8b0*/  @P3 STG.E desc[UR60][R18.64], R128 ;  /* 0x0000008012003986 */ /* 0x0007e2000c10193c */
[----:B-1----:R-:W-:Y:S01]  /*2e8c0*/  IMAD.WIDE R20, R13, 0x4, R4 ;  /* 0x000000040d147825 */ /* 0x002fe200078e0204 */
[----:B------:R-:W-:Y:S01]  /*2e8d0*/  ISETP.LT.AND P3, PT, R11, UR4, !P0 ;  /* 0x000000040b007c0c */ /* 0x000fe2000c761270 */
[----:B------:R-:W-:-:S02]  /*2e8e0*/  ULDC UR4, c[0x0][0x22c] ;  /* 0x00008b0000047ab9 */ /* 0x000fc40000000800 */
[----:B------:R-:W-:Y:S01]  /*2e8f0*/  VIADD R0, R7, 0x56 ;  /* 0x0000005607007836 */ /* 0x000fe20000000000 */
[----:B------:R-:W-:Y:S01]  /*2e900*/  @P4 STG.E desc[UR60][R20.64], R193 ;  /* 0x000000c114004986 */ /* 0x000fe2000c10193c */
[C---:B------:R-:W-:Y:S01]  /*2e910*/  VIADD R3, R13.reuse, UR24 ;  /* 0x000000180d037c36 */ /* 0x040fe20008000000 */
[----:B------:R-:W-:Y:S01]  /*2e920*/  ISETP.LT.AND P0, PT, R12, UR6, !P0 ;  /* 0x000000060c007c0c */ /* 0x000fe2000c701270 */
[----:B----4-:R-:W-:Y:S01]  /*2e930*/  IMAD.WIDE R14, R13, 0x4, R8 ;  /* 0x000000040d0e7825 */ /* 0x010fe200078e0208 */
[----:B------:R-:W-:Y:S01]  /*2e940*/  ISETP.GE.AND P4, PT, R0, UR4, PT ;  /* 0x0000000400007c0c */ /* 0x000fe2000bf86270 */
        /* <DEDUP_REMOVED lines=62> */
[----:B--2---:R-:W-:Y:S01]  /*2ed30*/  IMAD.WIDE R16, R13, 0x4, R4 ;  /* 0x000000040d107825 */ /* 0x004fe200078e0204 */
[----:B------:R1:W-:Y:S01]  /*2ed40*/  @P5 STG.E desc[UR60][R14.64], R131 ;  /* 0x000000830e005986 */ /* 0x0003e2000c10193c */
[----:B------:R-:W-:Y:S01]  /*2ed50*/  ISETP.LT.AND P5, PT, R11, UR4, !P0 ;  /* 0x000000040b007c0c */ /* 0x000fe2000c7a1270 */
[----:B------:R-:W-:Y:S01]  /*2ed60*/  ULDC UR4, c[0x0][0x22c] ;  /* 0x00008b0000047ab9 */ /* 0x000fe20000000800 */
[----:B------:R-:W-:-:S02]  /*2ed70*/  VIADD R0, R7, 0x5c ;  /* 0x0000005c07007836 */ /* 0x000fc40000000000 */
[----:B------:R2:W-:Y:S01]  /*2ed80*/  @P2 STG.E desc[UR60][R16.64], R196 ;  /* 0x000000c410002986 */ /* 0x0005e2000c10193c */
[C---:B------:R-:W-:Y:S02]  /*2ed90*/  VIADD R3, R13.reuse, UR24 ;  /* 0x000000180d037c36 */ /* 0x040fe40008000000 */
[----:B------:R-:W-:Y:S01]  /*2eda0*/  ISETP.GE.AND P2, PT, R0, UR4, PT ;  /* 0x0000000400007c0c */ /* 0x000fe2000bf46270 */
[----:B------:R-:W-:Y:S01]  /*2edb0*/  ULDC UR4, c[0x0][0x228] ;  /* 0x00008a0000047ab9 */ /* 0x000fe20000000800 */
[----:B---3--:R-:W-:Y:S01]  /*2edc0*/  IMAD.WIDE R18, R13, 0x4, R8 ;  /* 0x000000040d127825 */ /* 0x008fe200078e0208 */
[C---:B------:R-:W-:Y:S01]  /*2edd0*/  ISETP.LT.AND P0, PT, R12.reuse, UR4, !P0 ;  /* 0x000000040c007c0c */ /* 0x040fe2000c701270 */
[----:B------:R-:W-:Y:S02]  /*2ede0*/  ULDC UR4, c[0x0][0x228] ;  /* 0x00008a0000047ab9 */ /* 0x000fe40000000800 */
[----:B------:R-:W-:Y:S01]  /*2edf0*/  IMAD.WIDE R20, R3, 0x4, R4 ;  /* 0x0000000403147825 */ /* 0x000fe200078e0204 */
[----:B------:R3:W-:Y:S01]  /*2ee00*/  @P3 STG.E desc[UR60][R18.64], R216 ;  /* 0x000000d812003986 */ /* 0x0007e2000c10193c */
[----:B------:R-:W-:Y:S01]  /*2ee10*/  ISETP.LT.AND P3, PT, R11, UR4, !P6 ;  /* 0x000000040b007c0c */ /* 0x000fe2000f761270 */
[----:B------:R-:W-:Y:S01]  /*2ee20*/  ULDC UR4, c[0x0][0x22c] ;  /* 0x00008b0000047ab9 */ /* 0x000fe20000000800 */
[C---:B------:R-:W-:Y:S01]  /*2ee30*/  IADD3 R13, R3.reuse, UR24, RZ ;  /* 0x00000018030d7c10 */ /* 0x040fe2000fffe0ff */
[----:B------:R4:W-:Y:S01]  /*2ee40*/  @P5 STG.E desc[UR60][R20.64], R68 ;  /* 0x0000004414005986 */ /* 0x0009e2000c10193c */
[----:B-1----:R-:W-:Y:S01]  /*2ee50*/  IMAD.WIDE R14, R3, 0x4, R8 ;  /* 0x00000004030e7825 */ /* 0x002fe200078e0208 */
[----:B------:R-:W-:Y:S01]  /*2ee60*/  ISETP.LT.AND P6, PT, R12, UR6, !P6 ;  /* 0x000000060c007c0c */ /* 0x000fe2000f7c1270 */
[----:B------:R-:W-:Y:S01]  /*2ee70*/  ULDC UR6, c[0x0][0x228] ;  /* 0x00008a0000067ab9 */ /* 0x000fe20000000800 */
[----:B------:R-:W-:Y:S01]  /*2ee80*/  ISETP.LT.AND P5, PT, R11, UR8, !P4 ;  /* 0x000000080b007c0c */ /* 0x000fe2000e7a1270 */
[----:B------:R-:W-:Y:S01]  /*2ee90*/  VIADD R0, R7, 0x5d ;  /* 0x0000005d07007836 */ /* 0x000fe20000000000 */
[----:B------:R1:W-:Y:S01]  /*2eea0*/  @P0 STG.E desc[UR60][R14.64], R132 ;  /* 0x000000840e000986 */ /* 0x0003e2000c10193c */
[C---:B------:R-:W-:Y:S01]  /*2eeb0*/  VIADD R3, R13.reuse, UR24 ;  /* 0x000000180d037c36 */ /* 0x040fe20008000000 */
[----:B------:R-:W-:Y:S01]  /*2eec0*/  ULDC UR8, c[0x0][0x228] ;  /* 0x00008a0000087ab9 */ /* 0x000fe20000000800 */
[----:B--2---:R-:W-:Y:S01]  /*2eed0*/  IMAD.WIDE R16, R13, 0x4, R4 ;  /* 0x000000040d107825 */ /* 0x004fe200078e0204 */
[----:B------:R-:W-:Y:S01]  /*2eee0*/  ISETP.GE.AND P0, PT, R0, UR4, PT ;  /* 0x0000000400007c0c */ /* 0x000fe2000bf06270 */
[----:B------:R-:W-:-:S02]  /*2eef0*/  ULDC UR4, c[0x0][0x22c] ;  /* 0x00008b0000047ab9 */ /* 0x000fc40000000800 */
[----:B------:R-:W-:Y:S01]  /*2ef00*/  VIADD R0, R7, 0x5e ;  /* 0x0000005e07007836 */ /* 0x000fe20000000000 */
[----:B------:R-:W-:Y:S01]  /*2ef10*/  ISETP.LT.AND P4, PT, R12, UR6, !P4 ;  /* 0x000000060c007c0c */ /* 0x000fe2000e781270 */
[----:B---3--:R-:W-:Y:S01]  /*2ef20*/  IMAD.WIDE R18, R13, 0x4, R8 ;  /* 0x000000040d127825 */ /* 0x008fe200078e0208 */
[----:B------:R2:W-:Y:S01]  /*2ef30*/  @P3 STG.E desc[UR60][R16.64], R197 ;  /* 0x000000c510003986 */ /* 0x0005e2000c10193c */
[----:B------:R-:W-:Y:S02]  /*2ef40*/  ULDC UR6, c[0x0][0x228] ;  /* 0x00008a0000067ab9 */ /* 0x000fe40000000800 */
[----:B----4-:R-:W-:Y:S01]  /*2ef50*/  IMAD.WIDE R20, R3, 0x4, R4 ;  /* 0x0000000403147825 */ /* 0x010fe200078e0204 */
[----:B------:R-:W-:Y:S01]  /*2ef60*/  ISETP.GE.AND P3, PT, R0, UR4, PT ;  /* 0x0000000400007c0c */ /* 0x000fe2000bf66270 */
[----:B------:R3:W-:Y:S01]  /*2ef70*/  @P6 STG.E desc[UR60][R18.64], R217 ;  /* 0x000000d912006986 */ /* 0x0007e2000c10193c */
[----:B------:R-:W-:-:S03]  /*2ef80*/  ULDC UR4, c[0x0][0x228] ;  /* 0x00008a0000047ab9 */ /* 0x000fc60000000800 */
[----:B------:R4:W-:Y:S01]  /*2ef90*/  @P5 STG.E desc[UR60][R20.64], R69 ;  /* 0x0000004514005986 */ /* 0x0009e2000c10193c */
[----:B------:R-:W-:Y:S01]  /*2efa0*/  ISETP.LT.AND P5, PT, R11, UR4, !P2 ;  /* 0x000000040b007c0c */ /* 0x000fe2000d7a1270 */
[C---:B-1----:R-:W-:Y:S01]  /*2efb0*/  IMAD.WIDE R14, R3.reuse, 0x4, R8 ;  /* 0x00000004030e7825 */ /* 0x042fe200078e0208 */
[----:B------:R-:W-:Y:S01]  /*2efc0*/  IADD3 R3, R3, UR24, RZ ;  /* 0x0000001803037c10 */ /* 0x000fe2000fffe0ff */
[----:B------:R-:W-:Y:S02]  /*2efd0*/  ULDC UR4, c[0x0][0x22c] ;  /* 0x00008b0000047ab9 */ /* 0x000fe40000000800 */
[----:B------:R-:W-:Y:S01]  /*2efe0*/  VIADD R0, R7, 0x5f ;  /* 0x0000005f07007836 */ /* 0x000fe20000000000 */
[----:B------:R-:W-:Y:S01]  /*2eff0*/  ISETP.LT.AND P2, PT, R12, UR6, !P2 ;  /* 0x000000060c007c0c */ /* 0x000fe2000d741270 */
[----:B------:R1:W-:Y:S01]  /*2f000*/  @P4 STG.E desc[UR60][R14.64], R133 ;  /* 0x000000850e004986 */ /* 0x0003e2000c10193c */
[----:B--2---:R-:W-:Y:S01]  /*2f010*/  IMAD.WIDE R16, R3, 0x4, R4 ;  /* 0x0000000403107825 */ /* 0x004fe200078e0204 */
[----:B------:R-:W-:Y:S01]  /*2f020*/  ISETP.LT.AND P6, PT, R11, UR8, !P0 ;  /* 0x000000080b007c0c */ /* 0x000fe2000c7c1270 */
[----:B------:R-:W-:Y:S01]  /*2f030*/  ULDC UR6, c[0x0][0x228] ;  /* 0x00008a0000067ab9 */ /* 0x000fe20000000800 */
        /* <DEDUP_REMOVED lines=9> */
[----:B------:R-:W-:Y:S01]  /*2f0d0*/  ISETP.LT.AND P0, PT, R12, UR4, !P0 ;  /* 0x000000040c007c0c */ /* 0x000fe2000c701270 */
[----:B------:R-:W-:Y:S01]  /*2f0e0*/  ULDC UR4, c[0x0][0x228] ;  /* 0x00008a0000047ab9 */ /* 0x000fe20000000800 */
[----:B------:R3:W-:Y:S01]  /*2f0f0*/  @P2 STG.E desc[UR60][R18.64], R218 ;  /* 0x000000da12002986 */ /* 0x0007e2000c10193c */
[----:B----4-:R-:W-:Y:S01]  /*2f100*/  IMAD.WIDE R20, R13, 0x4, R4 ;  /* 0x000000040d147825 */ /* 0x010fe200078e0204 */
[----:B------:R-:W-:Y:S01]  /*2f110*/  ISETP.LT.AND P2, PT, R11, UR4, !P3 ;  /* 0x000000040b007c0c */ /* 0x000fe2000df41270 */
[----:B------:R-:W-:-:S02]  /*2f120*/  ULDC UR4, c[0x0][0x22c] ;  /* 0x00008b0000047ab9 */ /* 0x000fc40000000800 */
        /* <DEDUP_REMOVED lines=84> */
[C---:B------:R-:W-:Y:S01]  /*2f670*/  VIADD R13, R3.reuse, UR24 ;  /* 0x00000018030d7c36 */ /* 0x040fe20008000000 */
[----:B------:R-:W-:Y:S01]  /*2f680*/  ISETP.LT.AND P4, PT, R12, UR6, !P4 ;  /* 0x000000060c007c0c */ /* 0x000fe2000e781270 */
[----:B-1----:R-:W-:Y:S01]  /*2f690*/  IMAD.WIDE R14, R3, 0x4, R8 ;  /* 0x00000004030e7825 */ /* 0x002fe200078e0208 */
[----:B------:R-:W-:Y:S01]  /*2f6a0*/  ISETP.LT.AND P2, PT, R11, UR8, !P6 ;  /* 0x000000080b007c0c */ /* 0x000fe2000f741270 */
[----:B------:R-:W-:Y:S01]  /*2f6b0*/  ULDC UR4, c[0x0][0x22c] ;  /* 0x00008b0000047ab9 */ /* 0x000fe20000000800 */
[----:B------:R-:W-:Y:S01]  /*2f6c0*/  ULDC UR6, c[0x0][0x228] ;  /* 0x00008a0000067ab9 */ /* 0x000fe20000000800 */
[----:B------:R-:W-:Y:S01]  /*2f6d0*/  VIADD R0, R7, 0x68 ;  /* 0x0000006807007836 */ /* 0x000fe20000000000 */
[----:B------:R1:W-:Y:S01]  /*2f6e0*/  @P3 STG.E desc[UR60][R14.64], R222 ;  /* 0x000000de0e003986 */ /* 0x0003e2000c10193c */
[C---:B------:R-:W-:Y:S01]  /*2f6f0*/  VIADD R3, R13.reuse, UR24 ;  /* 0x000000180d037c36 */ /* 0x040fe20008000000 */
[----:B------:R-:W-:Y:S01]  /*2f700*/  ULDC UR8, c[0x0][0x228] ;  /* 0x00008a0000087ab9 */ /* 0x000fe20000000800 */
[----:B--2---:R-:W-:Y:S01]  /*2f710*/  IMAD.WIDE R16, R13, 0x4, R4 ;  /* 0x000000040d107825 */ /* 0x004fe200078e0204 */
[----:B------:R-:W-:Y:S01]  /*2f720*/  ISETP.GE.AND P3, PT, R0, UR4, PT ;  /* 0x0000000400007c0c */ /* 0x000fe2000bf66270 */
[----:B------:R-:W-:Y:S01]  /*2f730*/  ULDC UR4, c[0x0][0x22c] ;  /* 0x00008b0000047ab9 */ /* 0x000fe20000000800 */
[----:B------:R-:W-:Y:S01]  /*2f740*/  IADD3 R0, R7, 0x69, RZ ;  /* 0x0000006907007810 */ /* 0x000fe20007ffe0ff */
[----:B---3--:R-:W-:Y:S01]  /*2f750*/  IMAD.WIDE R18, R13, 0x4, R8 ;  /* 0x000000040d127825 */ /* 0x008fe200078e0208 */
[----:B------:R-:W-:Y:S01]  /*2f760*/  ISETP.LT.AND P6, PT, R12, UR6, !P6 ;  /* 0x000000060c007c0c */ /* 0x000fe2000f7c1270 */
[----:B------:R2:W-:Y:S02]  /*2f770*/  @P0 STG.E desc[UR60][R16.64], R74 ;  /* 0x0000004a10000986 */ /* 0x0005e4000c10193c */
[----:B----4-:R-:W-:Y:S01]  /*2f780*/  IMAD.WIDE R20, R3, 0x4, R4 ;  /* 0x0000000403147825 */ /* 0x010fe200078e0204 */
[----:B------:R-:W-:Y:S01]  /*2f790*/  ISETP.GE.AND P0, PT, R0, UR4, PT ;  /* 0x0000000400007c0c */ /* 0x000fe2000bf06270 */
[----:B------:R3:W-:Y:S01]  /*2f7a0*/  @P4 STG.E desc[UR60][R18.64], R138 ;  /* 0x0000008a12004986 */ /* 0x0007e2000c10193c */
[----:B------:R-:W-:Y:S01]  /*2f7b0*/  ULDC UR4, c[0x0][0x228] ;  /* 0x00008a0000047ab9 */ /* 0x000fe20000000800 */
[----:B------:R-:W-:-:S02]  /*2f7c0*/  ULDC UR6, c[0x0][0x228] ;  /* 0x00008a0000067ab9 */ /* 0x000fc40000000800 */
[----:B------:R4:W-:Y:S01]  /*2f7d0*/  @P2 STG.E desc[UR60][R20.64], R203 ;  /* 0x000000cb14002986 */ /* 0x0009e2000c10193c */
[----:B------:R-:W-:Y:S01]  /*2f7e0*/  ISETP.LT.AND P2, PT, R11, UR4, !P5 ;  /* 0x000000040b007c0c */ /* 0x000fe2000ef41270 */
[----:B-1----:R-:W-:Y:S01]  /*2f7f0*/  IMAD.WIDE R14, R3, 0x4, R8 ;  /* 0x00000004030e7825 */ /* 0x002fe200078e0208 */
[----:B------:R-:W-:Y:S01]  /*2f800*/  ISETP.LT.AND P5, PT, R12, UR6, !P5 ;  /* 0x000000060c007c0c */ /* 0x000fe2000efa1270 */
[----:B------:R-:W-:Y:S02]  /*2f810*/  ULDC UR4, c[0x0][0x22c] ;  /* 0x00008b0000047ab9 */ /* 0x000fe40000000800 */
        /* <DEDUP_REMOVED lines=15> */
[----:B----4-:R-:W-:Y:S01]  /*2f910*/  IMAD.WIDE R20, R13, 0x4, R4 ;  /* 0x000000040d147825 */ /* 0x010fe200078e0204 */
        /* <DEDUP_REMOVED lines=9> */
[----:B-1----:R-:W-:Y:S01]  /*2f9b0*/  IMAD.WIDE R14, R13, 0x4, R8 ;  /* 0x000000040d0e7825 */ /* 0x002fe200078e0208 */
        /* <DEDUP_REMOVED lines=73> */
[----:B------:R-:W-:Y:S01]  /*2fe50*/  ISETP.LT.AND P0, PT, R12, UR4, !P0 ;  /* 0x000000040c007c0c */ /* 0x000fe2000c701270 */
[----:B------:R-:W-:Y:S02]  /*2fe60*/  ULDC UR4, c[0x0][0x228] ;  /* 0x00008a0000047ab9 */ /* 0x000fe40000000800 */
[C---:B------:R-:W-:Y:S01]  /*2fe70*/  IMAD.WIDE R20, R3.reuse, 0x4, R4 ;  /* 0x0000000403147825 */ /* 0x040fe200078e0204 */
[----:B------:R3:W-:Y:S01]  /*2fe80*/  @P4 STG.E desc[UR60][R18.64], R227 ;  /* 0x000000e312004986 */ /* 0x0007e2000c10193c */
[----:B------:R-:W-:-:S03]  /*2fe90*/  IADD3 R13, R3, UR24, RZ ;  /* 0x00000018030d7c10 */ /* 0x000fc6000fffe0ff */
[----:B------:R4:W-:Y:S01]  /*2fea0*/  @P3 STG.E desc[UR60][R20.64], R79 ;  /* 0x0000004f14003986 */ /* 0x0009e2000c10193c */
[----:B------:R-:W-:Y:S01]  /*2feb0*/  ISETP.LT.AND P3, PT, R11, UR4, !P6 ;  /* 0x000000040b007c0c */ /* 0x000fe2000f761270 */
        /* <DEDUP_REMOVED lines=10> */
[----:B------:R-:W-:Y:S01]  /*2ff60*/  ULDC UR4, c[0x0][0x22c] ;  /* 0x00008b0000047ab9 */ /* 0x000fe20000000800 */
[----:B------:R-:W-:Y:S01]  /*2ff70*/  ULDC UR8, c[0x0][0x228] ;  /* 0x00008a0000087ab9 */ /* 0x000fe20000000800 */
[----:B------:R-:W-:-:S02]  /*2ff80*/  VIADD R0, R7, 0x74 ;  /* 0x0000007407007836 */ /* 0x000fc40000000000 */
[----:B---3--:R-:W-:Y:S01]  /*2ff90*/  IMAD.WIDE R18, R13, 0x4, R8 ;  /* 0x000000040d127825 */ /* 0x008fe200078e0208 */
[----:B------:R2:W-:Y:S03]  /*2ffa0*/  @P3 STG.E desc[UR60][R16.64], R208 ;  /* 0x000000d010003986 */ /* 0x0005e6000c10193c */
[----:B----4-:R-:W-:Y:S01]  /*2ffb0*/  IMAD.WIDE R20, R3, 0x4, R4 ;  /* 0x0000000403147825 */ /* 0x010fe200078e0204 */
[----:B------:R-:W-:Y:S01]  /*2ffc0*/  ISETP.GE.AND P3, PT, R0, UR4, PT ;  /* 0x0000000400007c0c */ /* 0x000fe2000bf66270 */
[----:B------:R3:W-:Y:S01]  /*2ffd0*/  @P6 STG.E desc[UR60][R18.64], R228 ;  /* 0x000000e412006986 */ /* 0x0007e2000c10193c */
[C---:B------:R-:W-:Y:S01]  /*2ffe0*/  ISETP.LT.AND P5, PT, R12.reuse, UR6, !P5 ;  /* 0x000000060c007c0c */ /* 0x040fe2000efa1270 */
[----:B------:R-:W-:Y:S01]  /*2fff0*/  ULDC UR4, c[0x0][0x228] ;  /* 0x00008a0000047ab9 */ /* 0x000fe20000000800 */
[----:B------:R-:W-:Y:S01]  /*30000*/  ULDC UR6, c[0x0][0x228] ;  /* 0x00008a0000067ab9 */ /* 0x000fe20000000800 */
[----:B------:R4:W-:Y:S01]  /*30010*/  @P4 STG.E desc[UR60][R20.64], R144 ;  /* 0x0000009014004986 */ /* 0x0009e2000c10193c */
[----:B------:R-:W-:Y:S01]  /*30020*/  ISETP.LT.AND P4, PT, R11, UR4, !P2 ;  /* 0x000000040b007c0c */ /* 0x000fe2000d781270 */
[C---:B-1----:R-:W-:Y:S01]  /*30030*/  IMAD.WIDE R14, R3.reuse, 0x4, R8 ;  /* 0x00000004030e7825 */ /* 0x042fe200078e0208 */
[----:B------:R-:W-:Y:S01]  /*30040*/  ISETP.LT.AND P2, PT, R12, UR6, !P2 ;  /* 0x000000060c007c0c */ /* 0x000fe2000d741270 */
[----:B------:R-:W-:Y:S01]  /*30050*/  ULDC UR4, c[0x0][0x228] ;  /* 0x00008a0000047ab9 */ /* 0x000fe20000000800 */
[----:B------:R-:W-:Y:S01]  /*30060*/  IADD3 R3, R3, UR24, RZ ;  /* 0x0000001803037c10 */ /* 0x000fe2000fffe0ff */
[----:B------:R-:W-:Y:S01]  /*30070*/  ULDC UR6, c[0x0][0x228] ;  /* 0x00008a0000067ab9 */ /* 0x000fe20000000800 */
[----:B------:R-:W-:Y:S01]  /*30080*/  ISETP.LT.AND P6, PT, R11, UR8, !P0 ;  /* 0x000000080b007c0c */ /* 0x000fe2000c7c1270 */
[----:B------:R-:W-:-:S02]  /*30090*/  VIADD R0, R7, 0x75 ;  /* 0x0000007507007836 */ /* 0x000fc40000000000 */
[C---:B--2---:R-:W-:Y:S01]  /*300a0*/  IMAD.WIDE R16, R3.reuse, 0x4, R4 ;  /* 0x0000000403107825 */ /* 0x044fe200078e0204 */
[----:B------:R1:W-:Y:S03]  /*300b0*/  @P5 STG.E desc[UR60][R14.64], R80 ;  /* 0x000000500e005986 */ /* 0x0003e6000c10193c */
[C---:B---3--:R-:W-:Y:S01]  /*300c0*/  IMAD.WIDE R18, R3.reuse, 0x4, R8 ;  /* 0x0000000403127825 */ /* 0x048fe200078e0208 */
[C---:B------:R-:W-:Y:S01]  /*300d0*/  ISETP.LT.AND P0, PT, R12.reuse, UR4, !P0 ;  /* 0x000000040c007c0c */ /* 0x040fe2000c701270 */
[----:B------:R2:W-:Y:S01]  /*300e0*/  @P4 STG.E desc[UR60][R16.64], R209 ;  /* 0x000000d110004986 */ /* 0x0005e2000c10193c */
[----:B------:R-:W-:Y:S01]  /*300f0*/  ULDC UR4, c[0x0][0x228] ;  /* 0x00008a0000047ab9 */ /* 0x000fe20000000800 */
[----:B------:R-:W-:Y:S01]  /*30100*/  VIADD R13, R3, UR24 ;  /* 0x00000018030d7c36 */ /* 0x000fe20008000000 */
[----:B------:R-:W-:Y:S01]  /*30110*/  ULDC UR8, c[0x0][0x228] ;  /* 0x00008a0000087ab9 */ /* 0x000fe20000000800 */
[----:B------:R3:W-:Y:S01]  /*30120*/  @P2 STG.E desc[UR60][R18.64], R229 ;  /* 0x000000e512002986 */ /* 0x0007e2000c10193c */
[----:B------:R-:W-:Y:S01]  /*30130*/  ISETP.LT.AND P2, PT, R11, UR4, !P3 ;  /* 0x000000040b007c0c */ /* 0x000fe2000df41270 */
[C---:B----4-:R-:W-:Y:S01]  /*30140*/  IMAD.WIDE R20, R13.reuse, 0x4, R4 ;  /* 0x000000040d147825 */ /* 0x050fe200078e0204 */
[----:B------:R-:W-:Y:S01]  /*30150*/  ISETP.LT.AND P3, PT, R12, UR6, !P3 ;  /* 0x000000060c007c0c */ /* 0x000fe2000df61270 */
[----:B------:R-:W-:Y:S01]  /*30160*/  ULDC UR4, c[0x0][0x228] ;  /* 0x00008a0000047ab9 */ /* 0x000fe20000000800 */
[----:B------:R-:W-:Y:S01]  /*30170*/  ISETP.GE.AND P5, PT, R0, UR23, PT ;  /* 0x0000001700007c0c */ /* 0x000fe2000bfa6270 */
[----:B-1----:R-:W-:Y:S01]  /*30180*/  IMAD.WIDE R14, R13, 0x4, R8 ;  /* 0x000000040d0e7825 */ /* 0x002fe200078e0208 */
[----:B------:R1:W-:Y:S01]  /*30190*/  @P6 STG.E desc[UR60][R20.64], R145 ;  /* 0x0000009114006986 */ /* 0x0003e2000c10193c */
[----:B------:R-:W-:-:S02]  /*301a0*/  ULDC UR6, c[0x0][0x228] ;  /* 0x00008a0000067ab9 */ /* 0x000fc40000000800 */
[----:B------:R-:W-:Y:S02]  /*301b0*/  VIADD R13, R13, UR24 ;  /* 0x000000180d0d7c36 */ /* 0x000fe40008000000 */
[----:B------:R-:W-:Y:S01]  /*301c0*/  VIADD R0, R7, 0x76 ;  /* 0x0000007607007836 */ /* 0x000fe20000000000 */
[----:B------:R-:W-:Y:S01]  /*301d0*/  ISETP.LT.AND P6, PT, R11, UR4, !P5 ;  /* 0x000000040b007c0c */ /* 0x000fe2000efc1270 */
[----:B--2---:R-:W-:Y:S01]  /*301e0*/  IMAD.WIDE R16, R13, 0x4, R4 ;  /* 0x000000040d107825 */ /* 0x004fe200078e0204 */
[----:B------:R-:W-:-:S03]  /*301f0*/  ULDC UR4, c[0x0][0x228] ;  /* 0x00008a0000047ab9 */ /* 0x000fc60000000800 */
[C---:B---3--:R-:W-:Y:S01]  /*30200*/  IMAD.WIDE R18, R13.reuse, 0x4, R8 ;  /* 0x000000040d127825 */ /* 0x048fe200078e0208 */
[----:B------:R-:W-:Y:S01]  /*30210*/  ISETP.GE.AND P4, PT, R0, UR21, PT ;  /* 0x0000001500007c0c */ /* 0x000fe2000bf86270 */
[----:B------:R2:W-:Y:S01]  /*30220*/  @P0 STG.E desc[UR60][R14.64], R81 ;  /* 0x000000510e000986 */ /* 0x0005e2000c10193c */
[----:B------:R-:W-:Y:S01]  /*30230*/  ISETP.LT.AND P5, PT, R12, UR4, !P5 ;  /* 0x000000040c007c0c */ /* 0x000fe2000efa1270 */
[----:B------:R-:W-:Y:S01]  /*30240*/  VIADD R3, R13, UR24 ;  /* 0x000000180d037c36 */ /* 0x000fe20008000000 */
[----:B------:R-:W-:Y:S01]  /*30250*/  ULDC UR4, c[0x0][0x228] ;  /* 0x00008a0000047ab9 */ /* 0x000fe20000000800 */
[----:B------:R3:W-:Y:S01]  /*30260*/  @P2 STG.E desc[UR60][R16.64], R210 ;  /* 0x000000d210002986 */ /* 0x0007e2000c10193c */
[----:B------:R-:W-:-:S03]  /*30270*/  IADD3 R0, R7, 0x77, RZ ;  /* 0x0000007707007810 */ /* 0x000fc60007ffe0ff */
[----:B------:R4:W-:Y:S01]  /*30280*/  @P3 STG.E desc[UR60][R18.64], R230 ;  /* 0x000000e612003986 */ /* 0x0009e2000c10193c */
[----:B------:R-:W-:Y:S01]  /*30290*/  ISETP.LT.AND P3, PT, R11, UR4, !P4 ;  /* 0x000000040b007c0c */ /* 0x000fe2000e761270 */
[C---:B-1----:R-:W-:Y:S01]  /*302a0*/  IMAD.WIDE R20, R3.reuse, 0x4, R4 ;  /* 0x0000000403147825 */ /* 0x042fe200078e0204 */
[----:B------:R-:W-:Y:S01]  /*302b0*/  ISETP.LT.AND P4, PT, R12, UR6, !P4 ;  /* 0x000000060c007c0c */ /* 0x000fe2000e781270 */
[----:B------:R-:W-:Y:S02]  /*302c0*/  ULDC UR4, c[0x0][0x228] ;  /* 0x00008a0000047ab9 */ /* 0x000fe40000000800 */
[C---:B--2---:R-:W-:Y:S01]  /*302d0*/  IMAD.WIDE R14, R3.reuse, 0x4, R8 ;  /* 0x00000004030e7825 */ /* 0x044fe200078e0208 */
[----:B------:R-:W-:Y:S02]  /*302e0*/  IADD3 R3, R3, UR24, RZ ;  /* 0x0000001803037c10 */ /* 0x000fe4000fffe0ff */
[----:B------:R-:W-:Y:S01]  /*302f0*/  ISETP.GE.AND P0, PT, R0, UR19, PT ;  /* 0x0000001300007c0c */ /* 0x000fe2000bf06270 */
[----:B------:R-:W-:Y:S01]  /*30300*/  VIADD R6, R7, 0x78 ;  /* 0x0000007807067836 */ /* 0x000fe20000000000 */
[----:B------:R1:W-:Y:S01]  /*30310*/  @P6 STG.E desc[UR60][R20.64], R146 ;  /* 0x0000009214006986 */ /* 0x0003e2000c10193c */
[----:B---3--:R-:W-:Y:S01]  /*30320*/  IMAD.WIDE R16, R3, 0x4, R4 ;  /* 0x0000000403107825 */ /* 0x008fe200078e0204 */
[----:B------:R-:W-:Y:S01]  /*30330*/  ISETP.LT.AND P6, PT, R11, UR8, !P0 ;  /* 0x000000080b007c0c */ /* 0x000fe2000c7c1270 */
[----:B------:R-:W-:-:S02]  /*30340*/  ULDC UR6, c[0x0][0x228] ;  /* 0x00008a0000067ab9 */ /* 0x000fc40000000800 */
[C---:B----4-:R-:W-:Y:S01]  /*30350*/  IMAD.WIDE R18, R3.reuse, 0x4, R8 ;  /* 0x0000000403127825 */ /* 0x050fe200078e0208 */
[----:B------:R-:W-:Y:S01]  /*30360*/  ISETP.GE.AND P2, PT, R6, UR17, PT ;  /* 0x0000001106007c0c */ /* 0x000fe2000bf46270 */
[----:B------:R2:W-:Y:S01]  /*30370*/  @P5 STG.E desc[UR60][R14.64], R82 ;  /* 0x000000520e005986 */ /* 0x0005e2000c10193c */
[----:B------:R-:W-:Y:S01]  /*30380*/  ISETP.LT.AND P0, PT, R12, UR10, !P0 ;  /* 0x0000000a0c007c0c */ /* 0x000fe2000c701270 */
[----:B------:R-:W-:Y:S01]  /*30390*/  VIADD R13, R3, UR24 ;  /* 0x00000018030d7c36 */ /* 0x000fe20008000000 */
[----:B------:R-:W-:Y:S01]  /*303a0*/  ULDC UR8, c[0x0][0x228] ;  /* 0x00008a0000087ab9 */ /* 0x000fe20000000800 */
[----:B------:R-:W-:Y:S01]  /*303b0*/  @P3 STG.E desc[UR60][R16.64], R211 ;  /* 0x000000d310003986 */ /* 0x000fe2000c10193c */
[----:B------:R-:W-:-:S03]  /*303c0*/  VIADD R0, R7, 0x79 ;  /* 0x0000007907007836 */ /* 0x000fc60000000000 */
[----:B------:R-:W-:Y:S01]  /*303d0*/  @P4 STG.E desc[UR60][R18.64], R231 ;  /* 0x000000e712004986 */ /* 0x000fe2000c10193c */
[----:B------:R-:W-:Y:S01]  /*303e0*/  ISETP.LT.AND P4, PT, R11, UR4, !P2 ;  /* 0x000000040b007c0c */ /* 0x000fe2000d781270 */
[C---:B------:R-:W-:Y:S01]  /*303f0*/  IMAD.WIDE R2, R13.reuse, 0x4, R4 ;  /* 0x000000040d027825 */ /* 0x040fe200078e0204 */
[----:B------:R-:W-:Y:S01]  /*30400*/  ISETP.LT.AND P2, PT, R12, UR6, !P2 ;  /* 0x000000060c007c0c */ /* 0x000fe2000d741270 */
[----:B------:R-:W-:Y:S01]  /*30410*/  ULDC UR4, c[0x0][0x228] ;  /* 0x00008a0000047ab9 */ /* 0x000fe20000000800 */
[----:B------:R-:W-:Y:S01]  /*30420*/  ISETP.GE.AND P5, PT, R0, UR15, PT ;  /* 0x0000000f00007c0c */ /* 0x000fe2000bfa6270 */
[C---:B-1----:R-:W-:Y:S01]  /*30430*/  IMAD.WIDE R20, R13.reuse, 0x4, R8 ;  /* 0x000000040d147825 */ /* 0x042fe200078e0208 */
[----:B------:R1:W-:Y:S01]  /*30440*/  @P6 STG.E desc[UR60][R2.64], R147 ;  /* 0x0000009302006986 */ /* 0x0003e2000c10193c */
[----:B------:R-:W-:Y:S02]  /*30450*/  ULDC UR6, c[0x0][0x228] ;  /* 0x00008a0000067ab9 */ /* 0x000fe40000000800 */
[----:B------:R-:W-:-:S02]  /*30460*/  VIADD R13, R13, UR24 ;  /* 0x000000180d0d7c36 */ /* 0x000fc40008000000 */
[----:B------:R-:W-:Y:S01]  /*30470*/  VIADD R0, R7, 0x7a ;  /* 0x0000007a07007836 */ /* 0x000fe20000000000 */
[----:B------:R-:W-:Y:S01]  /*30480*/  ISETP.LT.AND P6, PT, R11, UR8, !P5 ;  /* 0x000000080b007c0c */ /* 0x000fe2000efc1270 */
[C---:B--2---:R-:W-:Y:S01]  /*30490*/  IMAD.WIDE R14, R13.reuse, 0x4, R8 ;  /* 0x000000040d0e7825 */ /* 0x044fe200078e0208 */
[----:B------:R-:W-:Y:S01]  /*304a0*/  ISETP.LT.AND P5, PT, R12, UR4, !P5 ;  /* 0x000000040c007c0c */ /* 0x000fe2000efa1270 */
[----:B------:R2:W-:Y:S01]  /*304b0*/  @P0 STG.E desc[UR60][R20.64], R83 ;  /* 0x0000005314000986 */ /* 0x0005e2000c10193c */
[----:B------:R-:W-:Y:S01]  /*304c0*/  ISETP.GE.AND P3, PT, R0, UR13, PT ;  /* 0x0000000d00007c0c */ /* 0x000fe2000bf66270 */
[----:B------:R-:W-:Y:S01]  /*304d0*/  ULDC UR4, c[0x0][0x228] ;  /* 0x00008a0000047ab9 */ /* 0x000fe20000000800 */
[----:B-1----:R-:W-:Y:S01]  /*304e0*/  IMAD.WIDE R2, R13, 0x4, R4 ;  /* 0x000000040d027825 */ /* 0x002fe200078e0204 */
[----:B------:R-:W-:Y:S01]  /*304f0*/  IADD3 R0, R7, 0x7b, RZ ;  /* 0x0000007b07007810 */ /* 0x000fe20007ffe0ff */
[----:B------:R-:W-:-:S03]  /*30500*/  ULDC UR8, c[0x0][0x228] ;  /* 0x00008a0000087ab9 */ /* 0x000fc60000000800 */
[----:B------:R1:W-:Y:S01]  /*30510*/  @P4 STG.E desc[UR60][R2.64], R236 ;  /* 0x000000ec02004986 */ /* 0x0003e2000c10193c */
[----:B------:R-:W-:Y:S01]  /*30520*/  ISETP.GE.AND P0, PT, R0, UR11, PT ;  /* 0x0000000b00007c0c */ /* 0x000fe2000bf06270 */
[----:B--2---:R-:W-:Y:S02]  /*30530*/  VIADD R21, R13, UR24 ;  /* 0x000000180d157c36 */ /* 0x004fe40008000000 */
[----:B------:R-:W-:Y:S01]  /*30540*/  @P2 STG.E desc[UR60][R14.64], R212 ;  /* 0x000000d40e002986 */ /* 0x000fe2000c10193c */
[----:B------:R-:W-:Y:S01]  /*30550*/  ISETP.LT.AND P2, PT, R11, UR4, !P3 ;  /* 0x000000040b007c0c */ /* 0x000fe2000df41270 */
[----:B------:R-:W-:Y:S01]  /*30560*/  VIADD R0, R7, 0x7c ;  /* 0x0000007c07007836 */ /* 0x000fe20000000000 */
[----:B------:R-:W-:Y:S01]  /*30570*/  ULDC UR4, c[0x0][0x228] ;  /* 0x00008a0000047ab9 */ /* 0x000fe20000000800 */
[----:B------:R-:W-:-:S04]  /*30580*/  IMAD.WIDE R16, R21, 0x4, R4 ;  /* 0x0000000415107825 */ /* 0x000fc800078e0204 */
[C---:B------:R-:W-:Y:S01]  /*30590*/  IMAD.WIDE R18, R21.reuse, 0x4, R8 ;  /* 0x0000000415127825 */ /* 0x040fe200078e0208 */
[----:B------:R-:W-:Y:S01]  /*305a0*/  IADD3 R21, R21, UR24, RZ ;  /* 0x0000001815157c10 */ /* 0x000fe2000fffe0ff */
[----:B------:R2:W-:Y:S01]  /*305b0*/  @P6 STG.E desc[UR60][R16.64], R84 ;  /* 0x0000005410006986 */ /* 0x0005e2000c10193c */
[----:B------:R-:W-:Y:S01]  /*305c0*/  ISETP.GE.AND P4, PT, R0, UR9, PT ;  /* 0x0000000900007c0c */ /* 0x000fe2000bf86270 */
[----:B------:R-:W-:Y:S01]  /*305d0*/  ULDC UR9, c[0x0][0x228] ;  /* 0x00008a0000097ab9 */ /* 0x000fe20000000800 */
[C---:B------:R-:W-:Y:S01]  /*305e0*/  ISETP.LT.AND P3, PT, R12.reuse, UR4, !P3 ;  /* 0x000000040c007c0c */ /* 0x040fe2000df61270 */
[----:B------:R3:W-:Y:S01]  /*305f0*/  @P5 STG.E desc[UR60][R18.64], R24 ;  /* 0x0000001812005986 */ /* 0x0007e2000c10193c */
[----:B-1----:R-:W-:Y:S01]  /*30600*/  IMAD.WIDE R2, R21, 0x4, R4 ;  /* 0x0000000415027825 */ /* 0x002fe200078e0204 */
[----:B------:R-:W-:Y:S01]  /*30610*/  ISETP.LT.AND P5, PT, R11, UR6, !P0 ;  /* 0x000000060b007c0c */ /* 0x000fe2000c7a1270 */
[----:B------:R-:W-:Y:S01]  /*30620*/  ULDC UR4, c[0x0][0x228] ;  /* 0x00008a0000047ab9 */ /* 0x000fe20000000800 */
[----:B------:R-:W-:Y:S01]  /*30630*/  ISETP.LT.AND P0, PT, R12, UR8, !P0 ;  /* 0x000000080c007c0c */ /* 0x000fe2000c701270 */
[----:B------:R-:W-:Y:S01]  /*30640*/  VIADD R0, R7, 0x7d ;  /* 0x0000007d07007836 */ /* 0x000fe20000000000 */
[----:B------:R-:W-:Y:S01]  /*30650*/  ISETP.LT.AND P6, PT, R11, UR9, !P4 ;  /* 0x000000090b007c0c */ /* 0x000fe2000e7c1270 */
[C---:B--2---:R-:W-:Y:S01]  /*30660*/  VIADD R17, R21.reuse, UR24 ;  /* 0x0000001815117c36 */ /* 0x044fe20008000000 */
[----:B------:R-:W-:Y:S02]  /*30670*/  @P2 STG.E desc[UR60][R2.64], R237 ;  /* 0x000000ed02002986 */ /* 0x000fe4000c10193c */
[----:B------:R-:W-:Y:S01]  /*30680*/  ISETP.GE.AND P2, PT, R0, UR7, PT ;  /* 0x0000000700007c0c */ /* 0x000fe2000bf46270 */
[----:B------:R-:W-:Y:S01]  /*30690*/  IMAD.WIDE R14, R21, 0x4, R8 ;  /* 0x00000004150e7825 */ /* 0x000fe200078e0208 */
[----:B------:R-:W-:Y:S01]  /*306a0*/  ULDC UR6, c[0x0][0x228] ;  /* 0x00008a0000067ab9 */ /* 0x000fe20000000800 */
[----:B------:R-:W-:-:S02]  /*306b0*/  ULDC UR7, c[0x0][0x228] ;  /* 0x00008a0000077ab9 */ /* 0x000fc40000000800 */
[----:B------:R-:W-:Y:S02]  /*306c0*/  VIADD R13, R17, UR24 ;  /* 0x00000018110d7c36 */ /* 0x000fe40008000000 */
[----:B------:R-:W-:Y:S02]  /*306d0*/  VIADD R0, R7, 0x7e ;  /* 0x0000007e07007836 */ /* 0x000fe40000000000 */
[C---:B------:R-:W-:Y:S01]  /*306e0*/  IMAD.WIDE R6, R17.reuse, 0x4, R4 ;  /* 0x0000000411067825 */ /* 0x040fe200078e0204 */
[----:B------:R1:W-:Y:S03]  /*306f0*/  @P3 STG.E desc[UR60][R14.64], R213 ;  /* 0x000000d50e003986 */ /* 0x0003e6000c10193c */
[----:B------:R-:W-:Y:S01]  /*30700*/  IMAD.WIDE R16, R17, 0x4, R8 ;  /* 0x0000000411107825 */ /* 0x000fe200078e0208 */
[----:B------:R-:W-:Y:S03]  /*30710*/  @P5 STG.E desc[UR60][R6.64], R85 ;  /* 0x0000005506005986 */ /* 0x000fe6000c10193c */
[----:B---3--:R-:W-:Y:S01]  /*30720*/  IMAD.WIDE R18, R13, 0x4, R4 ;  /* 0x000000040d127825 */ /* 0x008fe200078e0204 */
[----:B------:R-:W-:Y:S01]  /*30730*/  ISETP.GE.AND P3, PT, R0, UR5, PT ;  /* 0x0000000500007c0c */ /* 0x000fe2000bf66270 */
[----:B------:R2:W-:Y:S01]  /*30740*/  @P0 STG.E desc[UR60][R16.64], R25 ;  /* 0x0000001910000986 */ /* 0x0005e2000c10193c */
[----:B------:R-:W-:-:S03]  /*30750*/  ULDC UR5, c[0x0][0x228] ;  /* 0x00008a0000057ab9 */ /* 0x000fc60000000800 */
[----:B------:R3:W-:Y:S01]  /*30760*/  @P6 STG.E desc[UR60][R18.64], R238 ;  /* 0x000000ee12006986 */ /* 0x0007e2000c10193c */
[C---:B------:R-:W-:Y:S01]  /*30770*/  ISETP.LT.AND P6, PT, R11.reuse, UR4, !P2 ;  /* 0x000000040b007c0c */ /* 0x040fe2000d7c1270 */
[----:B------:R-:W-:Y:S01]  /*30780*/  ULDC UR4, c[0x0][0x228] ;  /* 0x00008a0000047ab9 */ /* 0x000fe20000000800 */
[C---:B------:R-:W-:Y:S01]  /*30790*/  ISETP.LT.AND P0, PT, R11.reuse, UR6, !P1 ;  /* 0x000000060b007c0c */ /* 0x040fe2000cf01270 */
[----:B------:R-:W-:Y:S01]  /*307a0*/  ULDC UR6, c[0x0][0x228] ;  /* 0x00008a0000067ab9 */ /* 0x000fe20000000800 */
[----:B------:R-:W-:Y:S01]  /*307b0*/  ISETP.LT.AND P5, PT, R11, UR5, !P3 ;  /* 0x000000050b007c0c */ /* 0x000fe2000dfa1270 */
[----:B------:R-:W-:Y:S01]  /*307c0*/  ULDC UR5, c[0x0][0x228] ;  /* 0x00008a0000057ab9 */ /* 0x000fe20000000800 */
[----:B------:R-:W-:Y:S02]  /*307d0*/  IADD3 R11, R13, UR24, RZ ;  /* 0x000000180d0b7c10 */ /* 0x000fe4000fffe0ff */
[C---:B------:R-:W-:Y:S02]  /*307e0*/  ISETP.LT.AND P4, PT, R12.reuse, UR4, !P4 ;  /* 0x000000040c007c0c */ /* 0x040fe4000e781270 */
[C---:B------:R-:W-:Y:S01]  /*307f0*/  ISETP.LT.AND P2, PT, R12.reuse, UR5, !P2 ;  /* 0x000000050c007c0c */ /* 0x040fe2000d741270 */
[----:B-1----:R-:W-:Y:S01]  /*30800*/  VIADD R15, R11, UR24 ;  /* 0x000000180b0f7c36 */ /* 0x002fe20008000000 */
[----:B------:R-:W-:-:S02]  /*30810*/  ISETP.LT.AND P3, PT, R12, UR6, !P3 ;  /* 0x000000060c007c0c */ /* 0x000fc4000df61270 */
[----:B------:R-:W-:Y:S01]  /*30820*/  ISETP.LT.AND P1, PT, R12, UR7, !P1 ;  /* 0x000000070c007c0c */ /* 0x000fe2000cf21270 */
[----:B------:R-:W-:-:S04]  /*30830*/  IMAD.WIDE R2, R13, 0x4, R8 ;  /* 0x000000040d027825 */ /* 0x000fc800078e0208 */
[----:B--2---:R-:W-:Y:S02]  /*30840*/  VIADD R17, R15, UR24 ;  /* 0x000000180f117c36 */ /* 0x004fe40008000000 */
[C---:B------:R-:W-:Y:S01]  /*30850*/  IMAD.WIDE R6, R11.reuse, 0x4, R4 ;  /* 0x000000040b067825 */ /* 0x040fe200078e0204 */
[----:B------:R3:W-:Y:S03]  /*30860*/  @P4 STG.E desc[UR60][R2.64], R214 ;  /* 0x000000d602004986 */ /* 0x0007e6000c10193c */
[----:B------:R-:W-:Y:S01]  /*30870*/  IMAD.WIDE R10, R11, 0x4, R8 ;  /* 0x000000040b0a7825 */ /* 0x000fe200078e0208 */
[----:B------:R3:W-:Y:S03]  /*30880*/  @P6 STG.E desc[UR60][R6.64], R86 ;  /* 0x0000005606006986 */ /* 0x0007e6000c10193c */
[C---:B------:R-:W-:Y:S01]  /*30890*/  IMAD.WIDE R12, R15.reuse, 0x4, R4 ;  /* 0x000000040f0c7825 */ /* 0x040fe200078e0204 */
[----:B------:R3:W-:Y:S03]  /*308a0*/  @P2 STG.E desc[UR60][R10.64], R26 ;  /* 0x0000001a0a002986 */ /* 0x0007e6000c10193c */
[----:B------:R-:W-:Y:S01]  /*308b0*/  IMAD.WIDE R14, R15, 0x4, R8 ;  /* 0x000000040f0e7825 */ /* 0x000fe200078e0208 */
[----:B------:R3:W-:Y:S03]  /*308c0*/  @P5 STG.E desc[UR60][R12.64], R239 ;  /* 0x000000ef0c005986 */ /* 0x0007e6000c10193c */
[C---:B------:R-:W-:Y:S01]  /*308d0*/  IMAD.WIDE R4, R17.reuse, 0x4, R4 ;  /* 0x0000000411047825 */ /* 0x040fe200078e0204 */
[----:B------:R3:W-:Y:S04]  /*308e0*/  @P3 STG.E desc[UR60][R14.64], R215 ;  /* 0x000000d70e003986 */ /* 0x0007e8000c10193c */
[----:B------:R3:W-:Y:S01]  /*308f0*/  @P0 STG.E desc[UR60][R4.64], R87 ;  /* 0x0000005704000986 */ /* 0x0007e2000c10193c */
[----:B------:R-:W-:Y:S01]  /*30900*/  IMAD.WIDE R8, R17, 0x4, R8 ;  /* 0x0000000411087825 */ /* 0x000fe200078e0208 */
[----:B------:R-:W-:Y:S06]  /*30910*/  @!P1 EXIT ;  /* 0x000000000000994d */ /* 0x000fec0003800000 */
[----:B------:R-:W-:Y:S01]  /*30920*/  STG.E desc[UR60][R8.64], R27 ;  /* 0x0000001b08007986 */ /* 0x000fe2000c10193c */
[----:B------:R-:W-:Y:S05]  /*30930*/  EXIT ;  /* 0x000000000000794d */ /* 0x000fea0003800000 */
.L_x_2:
[----:B------:R-:W-:-:S00]  /*30940*/  BRA `(.L_x_2) ;  /* 0xfffffffc00fc7947 */ /* 0x000fc0000383ffff */
[----:B------:R-:W-:-:S00]  /*30950*/  NOP ;  /* 0x0000000000007918 */ /* 0x000fc00000000000 */
        /* <DEDUP_REMOVED lines=10> */
.L_x_3:


//--------------------- .nv.shared.matmul_kernel  --------------------------
	.section	.nv.shared.matmul_kernel,"aw",@nobits
	.sectionflags	@""
	.align	16
	.zero		1024


//--------------------- .nv.shared.reserved.0     --------------------------
	.section	.nv.shared.reserved.0,"aw",@nobits
	.weak		__nv_reservedSMEM_offset_0_alias
	.size		__nv_reservedSMEM_offset_0_alias, 0, 0
	.other		__nv_reservedSMEM_offset_0_alias,@"STO_CUDA_RESERVED_SHARED STV_DEFAULT"
__nv_reservedSMEM_offset_0_alias:
	.zero		0


//--------------------- .nv.constant0.matmul_kernel --------------------------
	.section	.nv.constant0.matmul_kernel,"a",@progbits
	.sectionflags	@""
	.align	4
.nv.constant0.matmul_kernel:
	.zero		608


//--------------------- SYMBOLS --------------------------

	.type		.nv.reservedSmem.offset0,@object
	.size		.nv.reservedSmem.offset0,0x4
